	.target	sm_80

	.elftype	@"ET_EXEC"


//--------------------- .note.nv.tkinfo           --------------------------
	.section	.note.nv.tkinfo,"",@"SHT_NOTE"
	.sectionflags	@"SHF_NOTE_NV_TKINFO"
	.tkinfo
        /*0018*/ 	.word	0x00000002
        /*0030*/ 	.string	""
        /*0030*/ 	.string	"ptxas"
        /*0030*/ 	.string	"Cuda compilation tools, release 13.0, V13.0.88"
        /*0030*/ 	.string	"Build cuda_13.0.r13.0/compiler.36424714_0"
        /*0030*/ 	.string	"-v  -suppress-debug-info  -lineinfo  -arch sm_80 "



//--------------------- .note.nv.cuinfo           --------------------------
	.section	.note.nv.cuinfo,"",@"SHT_NOTE"
	.sectionflags	@"SHF_NOTE_NV_CUINFO"
        /*0018*/ 	.short	0x0002
        /*001a*/ 	.short	0x0050
        /*001c*/ 	.short	0x0082
	.zero		2


//--------------------- .nv.info                  --------------------------
	.section	.nv.info,"",@"SHT_CUDA_INFO"
	.align	4


	//----- nvinfo : EIATTR_REGCOUNT
	.align		4
        /*0000*/ 	.byte	0x04, 0x2f
        /*0002*/ 	.short	(.L_1 - .L_0)
	.align		4
.L_0:
        /*0004*/ 	.word	index@(matmul_kernel)
        /*0008*/ 	.word	0x00000020


	//----- nvinfo : EIATTR_FRAME_SIZE
	.align		4
.L_1:
        /*000c*/ 	.byte	0x04, 0x11
        /*000e*/ 	.short	(.L_3 - .L_2)
	.align		4
.L_2:
        /*0010*/ 	.word	index@(matmul_kernel)
        /*0014*/ 	.word	0x00003760


	//----- nvinfo : EIATTR_MIN_STACK_SIZE
	.align		4
.L_3:
        /*0018*/ 	.byte	0x04, 0x12
        /*001a*/ 	.short	(.L_5 - .L_4)
	.align		4
.L_4:
        /*001c*/ 	.word	index@(matmul_kernel)
        /*0020*/ 	.word	0x00003760
.L_5:


//--------------------- .nv.info.matmul_kernel    --------------------------
	.section	.nv.info.matmul_kernel,"",@"SHT_CUDA_INFO"
	.sectionflags	@""
	.align	4


	//----- nvinfo : EIATTR_CUDA_API_VERSION
	.align		4
        /*0000*/ 	.byte	0x04, 0x37
        /*0002*/ 	.short	(.L_7 - .L_6)
.L_6:
        /*0004*/ 	.word	0x00000082


	//----- nvinfo : EIATTR_SW2861232_WAR
	.align		4
.L_7:
        /*0008*/ 	.byte	0x01, 0x35
	.zero		2


	//----- nvinfo : EIATTR_PARAM_CBANK
	.align		4
        /*000c*/ 	.byte	0x04, 0x0a
        /*000e*/ 	.short	(.L_9 - .L_8)
	.align		4
.L_8:
        /*0010*/ 	.word	index@(.nv.constant0.matmul_kernel)
        /*0014*/ 	.short	0x0160
        /*0016*/ 	.short	0x0050


	//----- nvinfo : EIATTR_CBANK_PARAM_SIZE
	.align		4
.L_9:
        /*0018*/ 	.byte	0x03, 0x19
        /*001a*/ 	.short	0x0050


	//----- nvinfo : EIATTR_KPARAM_INFO
	.align		4
        /*001c*/ 	.byte	0x04, 0x17
        /*001e*/ 	.short	(.L_11 - .L_10)
.L_10:
        /*0020*/ 	.word	0x00000000
        /*0024*/ 	.short	0x000d
        /*0026*/ 	.short	0x0048
        /*0028*/ 	.byte	0x00, 0xf4, 0x21, 0x00


	//----- nvinfo : EIATTR_KPARAM_INFO
	.align		4
.L_11:
        /*002c*/ 	.byte	0x04, 0x17
        /*002e*/ 	.short	(.L_13 - .L_12)
.L_12:
        /*0030*/ 	.word	0x00000000
        /*0034*/ 	.short	0x000c
        /*0036*/ 	.short	0x0040
        /*0038*/ 	.byte	0x00, 0xf4, 0x21, 0x00


	//----- nvinfo : EIATTR_KPARAM_INFO
	.align		4
.L_13:
        /*003c*/ 	.byte	0x04, 0x17
        /*003e*/ 	.short	(.L_15 - .L_14)
.L_14:
        /*0040*/ 	.word	0x00000000
        /*0044*/ 	.short	0x000b
        /*0046*/ 	.short	0x0038
        /*0048*/ 	.byte	0x00, 0xf0, 0x11, 0x00


	//----- nvinfo : EIATTR_KPARAM_INFO
	.align		4
.L_15:
        /*004c*/ 	.byte	0x04, 0x17
        /*004e*/ 	.short	(.L_17 - .L_16)
.L_16:
        /*0050*/ 	.word	0x00000000
        /*0054*/ 	.short	0x000a
        /*0056*/ 	.short	0x0034
        /*0058*/ 	.byte	0x00, 0xf0, 0x11, 0x00


	//----- nvinfo : EIATTR_KPARAM_INFO
	.align		4
.L_17:
        /*005c*/ 	.byte	0x04, 0x17
        /*005e*/ 	.short	(.L_19 - .L_18)
.L_18:
        /*0060*/ 	.word	0x00000000
        /*0064*/ 	.short	0x0009
        /*0066*/ 	.short	0x0030
        /*0068*/ 	.byte	0x00, 0xf0, 0x11, 0x00


	//----- nvinfo : EIATTR_KPARAM_INFO
	.align		4
.L_19:
        /*006c*/ 	.byte	0x04, 0x17
        /*006e*/ 	.short	(.L_21 - .L_20)
.L_20:
        /*0070*/ 	.word	0x00000000
        /*0074*/ 	.short	0x0008
        /*0076*/ 	.short	0x002c
        /*0078*/ 	.byte	0x00, 0xf0, 0x11, 0x00


	//----- nvinfo : EIATTR_KPARAM_INFO
	.align		4
.L_21:
        /*007c*/ 	.byte	0x04, 0x17
        /*007e*/ 	.short	(.L_23 - .L_22)
.L_22:
        /*0080*/ 	.word	0x00000000
        /*0084*/ 	.short	0x0007
        /*0086*/ 	.short	0x0028
        /*0088*/ 	.byte	0x00, 0xf0, 0x11, 0x00


	//----- nvinfo : EIATTR_KPARAM_INFO
	.align		4
.L_23:
        /*008c*/ 	.byte	0x04, 0x17
        /*008e*/ 	.short	(.L_25 - .L_24)
.L_24:
        /*0090*/ 	.word	0x00000000
        /*0094*/ 	.short	0x0006
        /*0096*/ 	.short	0x0024
        /*0098*/ 	.byte	0x00, 0xf0, 0x11, 0x00


	//----- nvinfo : EIATTR_KPARAM_INFO
	.align		4
.L_25:
        /*009c*/ 	.byte	0x04, 0x17
        /*009e*/ 	.short	(.L_27 - .L_26)
.L_26:
        /*00a0*/ 	.word	0x00000000
        /*00a4*/ 	.short	0x0005
        /*00a6*/ 	.short	0x0020
        /*00a8*/ 	.byte	0x00, 0xf0, 0x11, 0x00


	//----- nvinfo : EIATTR_KPARAM_INFO
	.align		4
.L_27:
        /*00ac*/ 	.byte	0x04, 0x17
        /*00ae*/ 	.short	(.L_29 - .L_28)
.L_28:
        /*00b0*/ 	.word	0x00000000
        /*00b4*/ 	.short	0x0004
        /*00b6*/ 	.short	0x001c
        /*00b8*/ 	.byte	0x00, 0xf0, 0x11, 0x00


	//----- nvinfo : EIATTR_KPARAM_INFO
	.align		4
.L_29:
        /*00bc*/ 	.byte	0x04, 0x17
        /*00be*/ 	.short	(.L_31 - .L_30)
.L_30:
        /*00c0*/ 	.word	0x00000000
        /*00c4*/ 	.short	0x0003
        /*00c6*/ 	.short	0x0018
        /*00c8*/ 	.byte	0x00, 0xf0, 0x11, 0x00


	//----- nvinfo : EIATTR_KPARAM_INFO
	.align		4
.L_31:
        /*00cc*/ 	.byte	0x04, 0x17
        /*00ce*/ 	.short	(.L_33 - .L_32)
.L_32:
        /*00d0*/ 	.word	0x00000000
        /*00d4*/ 	.short	0x0002
        /*00d6*/ 	.short	0x0010
        /*00d8*/ 	.byte	0x00, 0xf4, 0x21, 0x00


	//----- nvinfo : EIATTR_KPARAM_INFO
	.align		4
.L_33:
        /*00dc*/ 	.byte	0x04, 0x17
        /*00de*/ 	.short	(.L_35 - .L_34)
.L_34:
        /*00e0*/ 	.word	0x00000000
        /*00e4*/ 	.short	0x0001
        /*00e6*/ 	.short	0x0008
        /*00e8*/ 	.byte	0x00, 0xf4, 0x21, 0x00


	//----- nvinfo : EIATTR_KPARAM_INFO
	.align		4
.L_35:
        /*00ec*/ 	.byte	0x04, 0x17
        /*00ee*/ 	.short	(.L_37 - .L_36)
.L_36:
        /*00f0*/ 	.word	0x00000000
        /*00f4*/ 	.short	0x0000
        /*00f6*/ 	.short	0x0000
        /*00f8*/ 	.byte	0x00, 0xf4, 0x21, 0x00


	//----- nvinfo : EIATTR_MAXREG_COUNT
	.align		4
.L_37:
        /*00fc*/ 	.byte	0x03, 0x1b
        /*00fe*/ 	.short	0x00ff


	//----- nvinfo : EIATTR_NUM_BARRIERS
	.align		4
        /*0100*/ 	.byte	0x02, 0x4c
        /*0102*/ 	.byte	0x01
	.zero		1


	//----- nvinfo : EIATTR_ANNOTATIONS
	.align		4
        /*0104*/ 	.byte	0x04, 0x55
        /*0106*/ 	.short	(.L_39 - .L_38)


	//   ....[0]....
.L_38:
        /*0108*/ 	.word	0x00000001
        /*010c*/ 	.byte	0x70, 0x00, 0x00, 0x00, 0x01, 0x00, 0x00, 0x00, 0xb0, 0x00, 0x00, 0x00, 0x01, 0x00, 0x00, 0x00
        /* <DEDUP_REMOVED lines=1089> */
        /*452c*/ 	.byte	0xc0, 0xeb, 0x00, 0x00


	//----- nvinfo : EIATTR_MERCURY_ISA_VERSION
	.align		4
.L_39:
        /*4530*/ 	.byte	0x03, 0x5f
        /*4532*/ 	.short	0x0000


	//----- nvinfo : EIATTR_EXIT_INSTR_OFFSETS
	.align		4
        /*4534*/ 	.byte	0x04, 0x1c
        /*4536*/ 	.short	(.L_41 - .L_40)


	//   ....[0]....
.L_40:
        /*4538*/ 	.word	0x000468f0


	//   ....[1]....
        /*453c*/ 	.word	0x00046920


	//----- nvinfo : EIATTR_REQNTID
	.align		4
.L_41:
        /*4540*/ 	.byte	0x04, 0x10
        /*4542*/ 	.short	(.L_43 - .L_42)
.L_42:
        /*4544*/ 	.word	0x00000080
        /*4548*/ 	.word	0x00000001
        /*454c*/ 	.word	0x00000001
.L_43:


//--------------------- .nv.callgraph             --------------------------
	.section	.nv.callgraph,"",@"SHT_CUDA_CALLGRAPH"
	.align	4
	.sectionentsize	8
	.align		4
        /*0000*/ 	.word	0x00000000
	.align		4
        /*0004*/ 	.word	0xffffffff
	.align		4
        /*0008*/ 	.word	0x00000000
	.align		4
        /*000c*/ 	.word	0xfffffffe
	.align		4
        /*0010*/ 	.word	0x00000000
	.align		4
        /*0014*/ 	.word	0xfffffffd
	.align		4
        /*0018*/ 	.word	0x00000000
	.align		4
        /*001c*/ 	.word	0xfffffffc


//--------------------- .nv.rel.action            --------------------------
	.section	.nv.rel.action,"",@"SHT_CUDA_RELOCINFO"
	.align	8
	.sectionentsize	8
        /*0000*/ 	.byte	0x73, 0x00, 0x00, 0x00, 0x00, 0x00, 0x00, 0x00, 0x00, 0x00, 0x00, 0x11, 0x25, 0x00, 0x05, 0x36


//--------------------- .nv.constant0.matmul_kernel --------------------------
	.section	.nv.constant0.matmul_kernel,"a",@progbits
	.sectionflags	@""
	.align	4
.nv.constant0.matmul_kernel:
	.zero		432


//--------------------- .text.matmul_kernel       --------------------------
	.section	.text.matmul_kernel,"ax",@progbits
	.sectioninfo	@"SHI_REGISTERS=32"
	.align	128
        .global         matmul_kernel
        .type           matmul_kernel,@function
        .size           matmul_kernel,(.L_x_4 - matmul_kernel)
        .other          matmul_kernel,@"STO_CUDA_ENTRY STV_DEFAULT"
matmul_kernel:
.text.matmul_kernel:
[----:B------:R-:W-:-:S04]  /*0000*/  IMAD.MOV.U32 R1, RZ, RZ, c[0x0][0x28] ;  /* 0x00000a00ff017624 */ /* 0x000fc800078e00ff */
[----:B------:R-:W-:Y:S01]  /*0010*/  IMAD.MOV.U32 R0, RZ, RZ, 0x1f ;  /* 0x0000001fff007424 */ /* 0x000fe200078e00ff */
[----:B------:R-:W-:Y:S01]  /*0020*/  IADD3 R1, R1, -0x3760, RZ ;  /* 0xffffc8a001017810 */ /* 0x000fe20007ffe0ff */
[----:B------:R-:W0:Y:S01]  /*0030*/  S2R R28, SR_TID.X ;  /* 0x00000000001c7919 */ /* 0x000e220000002100 */
[----:B------:R-:W-:Y:S01]  /*0040*/  ULDC.64 UR6, c[0x0][0x118] ;  /* 0x0000460000067ab9 */ /* 0x000fe20000000a00 */
[----:B------:R-:W-:Y:S01]  /*0050*/  CS2R R12, SRZ ;  /* 0x00000000000c7805 */ /* 0x000fe2000001ff00 */
[----:B------:R-:W-:Y:S01]  /*0060*/  IADD3 R0, R0, c[0x0][0x17c], RZ ;  /* 0x00005f0000007a10 */ /* 0x000fe20007ffe0ff */
[----:B------:R-:W-:Y:S01]  /*0070*/  STL [R1+0x90], RZ ;  /* 0x000090ff01007387 */ /* 0x000fe20000100800 */
[----:B------:R-:W-:Y:S01]  /*0080*/  CS2R R14, SRZ ;  /* 0x00000000000e7805 */ /* 0x000fe2000001ff00 */
[----:B------:R-:W-:Y:S01]  /*0090*/  CS2R R16, SRZ ;  /* 0x0000000000107805 */ /* 0x000fe2000001ff00 */
[----:B------:R-:W-:Y:S01]  /*00a0*/  SHF.R.S32.HI R3, RZ, 0x1f, R0 ;  /* 0x0000001fff037819 */ /* 0x000fe20000011400 */
[----:B------:R-:W-:Y:S01]  /*00b0*/  STL [R1+0x94], RZ ;  /* 0x000094ff01007387 */ /* 0x000fe20000100800 */
[----:B------:R-:W-:Y:S01]  /*00c0*/  CS2R R18, SRZ ;  /* 0x0000000000127805 */ /* 0x000fe2000001ff00 */
[----:B------:R-:W-:Y:S01]  /*00d0*/  CS2R R20, SRZ ;  /* 0x0000000000147805 */ /* 0x000fe2000001ff00 */
[----:B------:R-:W-:Y:S01]  /*00e0*/  LEA.HI R3, R3, R0, RZ, 0x5 ;  /* 0x0000000003037211 */ /* 0x000fe200078f28ff */
[----:B------:R-:W-:Y:S01]  /*00f0*/  STL [R1+0x98], RZ ;  /* 0x000098ff01007387 */ /* 0x000fe20000100800 */
[----:B------:R-:W-:Y:S01]  /*0100*/  CS2R R22, SRZ ;  /* 0x0000000000167805 */ /* 0x000fe2000001ff00 */
[----:B------:R-:W-:Y:S01]  /*0110*/  CS2R R24, SRZ ;  /* 0x0000000000187805 */ /* 0x000fe2000001ff00 */
[----:B------:R-:W-:Y:S01]  /*0120*/  SHF.R.S32.HI R0, RZ, 0x5, R3 ;  /* 0x00000005ff007819 */ /* 0x000fe20000011403 */
[----:B------:R-:W-:Y:S01]  /*0130*/  STL [R1+0x9c], RZ ;  /* 0x00009cff01007387 */ /* 0x000fe20000100800 */
[----:B------:R-:W-:-:S03]  /*0140*/  CS2R R26, SRZ ;  /* 0x00000000001a7805 */ /* 0x000fc6000001ff00 */
[----:B------:R-:W-:Y:S01]  /*0150*/  IMAD.SHL.U32 R0, R0, 0x8, RZ ;  /* 0x0000000800007824 */ /* 0x000fe200078e00ff */
[----:B------:R-:W1:Y:S04]  /*0160*/  S2R R3, SR_CTAID.X ;  /* 0x0000000000037919 */ /* 0x000e680000002500 */
[-C--:B------:R-:W-:Y:S01]  /*0170*/  IABS R7, R0.reuse ;  /* 0x0000000000077213 */ /* 0x080fe20000000000 */
[----:B------:R-:W-:Y:S01]  /*0180*/  STL [R1+0x80], RZ ;  /* 0x000080ff01007387 */ /* 0x000fe20000100800 */
[----:B------:R-:W-:Y:S02]  /*0190*/  IABS R10, R0 ;  /* 0x00000000000a7213 */ /* 0x000fe40000000000 */
[----:B------:R-:W2:Y:S01]  /*01a0*/  I2F.RP R2, R7 ;  /* 0x0000000700027306 */ /* 0x000ea20000209400 */
[----:B------:R-:W-:Y:S04]  /*01b0*/  STL [R1+0x84], RZ ;  /* 0x000084ff01007387 */ /* 0x000fe80000100800 */
[----:B------:R-:W-:Y:S04]  /*01c0*/  STL [R1+0x88], RZ ;  /* 0x000088ff01007387 */ /* 0x000fe80000100800 */
[----:B------:R-:W-:Y:S04]  /*01d0*/  STL [R1+0x8c], RZ ;  /* 0x00008cff01007387 */ /* 0x000fe80000100800 */
[----:B------:R-:W-:Y:S01]  /*01e0*/  STL [R1+0x70], RZ ;  /* 0x000070ff01007387 */ /* 0x000fe20000100800 */
[----:B--2---:R-:W2:Y:S01]  /*01f0*/  MUFU.RCP R2, R2 ;  /* 0x0000000200027308 */ /* 0x004ea20000001000 */
[----:B-1----:R-:W-:-:S02]  /*0200*/  IABS R8, R3 ;  /* 0x0000000300087213 */ /* 0x002fc40000000000 */
[----:B------:R-:W-:Y:S04]  /*0210*/  STL [R1+0x74], RZ ;  /* 0x000074ff01007387 */ /* 0x000fe80000100800 */
[----:B------:R-:W-:Y:S04]  /*0220*/  STL [R1+0x78], RZ ;  /* 0x000078ff01007387 */ /* 0x000fe80000100800 */
[----:B------:R-:W-:Y:S04]  /*0230*/  STL [R1+0x7c], RZ ;  /* 0x00007cff01007387 */ /* 0x000fe80000100800 */
[----:B------:R-:W-:Y:S01]  /*0240*/  STL [R1+0x60], RZ ;  /* 0x000060ff01007387 */ /* 0x000fe20000100800 */
[----:B--2---:R-:W-:Y:S01]  /*0250*/  IADD3 R4, R2, 0xffffffe, RZ ;  /* 0x0ffffffe02047810 */ /* 0x004fe20007ffe0ff */
[----:B------:R-:W-:-:S02]  /*0260*/  IMAD.MOV R2, RZ, RZ, -R10 ;  /* 0x000000ffff027224 */ /* 0x000fc400078e0a0a */
[----:B------:R-:W-:Y:S01]  /*0270*/  STL [R1+0x64], RZ ;  /* 0x000064ff01007387 */ /* 0x000fe20000100800 */
[----:B------:R1:W2:Y:S03]  /*0280*/  F2I.FTZ.U32.TRUNC.NTZ R5, R4 ;  /* 0x0000000400057305 */ /* 0x0002a6000021f000 */
[----:B------:R-:W-:Y:S04]  /*0290*/  STL [R1+0x68], RZ ;  /* 0x000068ff01007387 */ /* 0x000fe80000100800 */
[----:B------:R-:W-:Y:S01]  /*02a0*/  STL [R1+0x6c], RZ ;  /* 0x00006cff01007387 */ /* 0x000fe20000100800 */
[----:B-1----:R-:W-:-:S03]  /*02b0*/  IMAD.MOV.U32 R4, RZ, RZ, RZ ;  /* 0x000000ffff047224 */ /* 0x002fc600078e00ff */
[----:B------:R-:W-:Y:S04]  /*02c0*/  STL [R1+0x50], RZ ;  /* 0x000050ff01007387 */ /* 0x000fe80000100800 */
[----:B------:R-:W-:Y:S01]  /*02d0*/  STL [R1+0x54], RZ ;  /* 0x000054ff01007387 */ /* 0x000fe20000100800 */
[----:B--2---:R-:W-:-:S03]  /*02e0*/  IMAD.MOV R6, RZ, RZ, -R5 ;  /* 0x000000ffff067224 */ /* 0x004fc600078e0a05 */
[----:B------:R-:W-:Y:S01]  /*02f0*/  STL [R1+0x58], RZ ;  /* 0x000058ff01007387 */ /* 0x000fe20000100800 */
[----:B------:R-:W-:Y:S02]  /*0300*/  IMAD R9, R6, R7, RZ ;  /* 0x0000000706097224 */ /* 0x000fe400078e02ff */
[----:B------:R-:W-:Y:S01]  /*0310*/  IMAD.MOV.U32 R6, RZ, RZ, R8 ;  /* 0x000000ffff067224 */ /* 0x000fe200078e0008 */
[----:B------:R-:W-:Y:S01]  /*0320*/  STL [R1+0x5c], RZ ;  /* 0x00005cff01007387 */ /* 0x000fe20000100800 */
[----:B------:R-:W-:-:S03]  /*0330*/  IMAD.HI.U32 R5, R5, R9, R4 ;  /* 0x0000000905057227 */ /* 0x000fc600078e0004 */
[----:B------:R-:W-:Y:S03]  /*0340*/  STL [R1+0x40], RZ ;  /* 0x000040ff01007387 */ /* 0x000fe60000100800 */
[----:B------:R-:W-:Y:S01]  /*0350*/  IMAD.HI.U32 R5, R5, R6, RZ ;  /* 0x0000000605057227 */ /* 0x000fe200078e00ff */
[----:B------:R-:W-:Y:S03]  /*0360*/  STL [R1+0x44], RZ ;  /* 0x000044ff01007387 */ /* 0x000fe60000100800 */
[----:B------:R-:W-:Y:S01]  /*0370*/  IMAD R2, R5, R2, R6 ;  /* 0x0000000205027224 */ /* 0x000fe200078e0206 */
[----:B------:R-:W-:Y:S04]  /*0380*/  STL [R1+0x48], RZ ;  /* 0x000048ff01007387 */ /* 0x000fe80000100800 */
[----:B------:R-:W-:Y:S01]  /*0390*/  ISETP.GT.U32.AND P1, PT, R7, R2, PT ;  /* 0x000000020700720c */ /* 0x000fe20003f24070 */
[----:B------:R-:W-:Y:S04]  /*03a0*/  STL [R1+0x4c], RZ ;  /* 0x00004cff01007387 */ /* 0x000fe80000100800 */
[----:B------:R-:W-:Y:S04]  /*03b0*/  STL [R1+0x30], RZ ;  /* 0x000030ff01007387 */ /* 0x000fe80000100800 */
[----:B------:R-:W-:Y:S04]  /*03c0*/  STL [R1+0x34], RZ ;  /* 0x000034ff01007387 */ /* 0x000fe80000100800 */
[----:B------:R-:W-:Y:S01]  /*03d0*/  @!P1 IMAD.IADD R2, R2, 0x1, -R7 ;  /* 0x0000000102029824 */ /* 0x000fe200078e0a07 */
[----:B------:R-:W-:Y:S01]  /*03e0*/  @!P1 IADD3 R5, R5, 0x1, RZ ;  /* 0x0000000105059810 */ /* 0x000fe20007ffe0ff */
[----:B------:R-:W-:Y:S01]  /*03f0*/  STL [R1+0x38], RZ ;  /* 0x000038ff01007387 */ /* 0x000fe20000100800 */
[----:B------:R-:W-:-:S02]  /*0400*/  ISETP.NE.AND P1, PT, R0, RZ, PT ;  /* 0x000000ff0000720c */ /* 0x000fc40003f25270 */
[----:B------:R-:W-:Y:S01]  /*0410*/  ISETP.GE.U32.AND P0, PT, R2, R7, PT ;  /* 0x000000070200720c */ /* 0x000fe20003f06070 */
[----:B------:R-:W-:Y:S01]  /*0420*/  STL [R1+0x3c], RZ ;  /* 0x00003cff01007387 */ /* 0x000fe20000100800 */
[----:B------:R-:W-:-:S03]  /*0430*/  LOP3.LUT R2, R3, R0, RZ, 0x3c, !PT ;  /* 0x0000000003027212 */ /* 0x000fc600078e3cff */
[----:B------:R-:W-:Y:S01]  /*0440*/  STL [R1+0x20], RZ ;  /* 0x000020ff01007387 */ /* 0x000fe20000100800 */
[----:B------:R-:W-:Y:S01]  /*0450*/  ISETP.GE.AND P2, PT, R2, RZ, PT ;  /* 0x000000ff0200720c */ /* 0x000fe20003f46270 */
[----:B------:R-:W-:Y:S02]  /*0460*/  IMAD.MOV.U32 R2, RZ, RZ, c[0x0][0x178] ;  /* 0x00005e00ff027624 */ /* 0x000fe400078e00ff */
[----:B------:R-:W-:Y:S03]  /*0470*/  STL [R1+0x24], RZ ;  /* 0x000024ff01007387 */ /* 0x000fe60000100800 */
[----:B------:R-:W-:Y:S01]  /*0480*/  IADD3 R2, R2, 0x1ff, RZ ;  /* 0x000001ff02027810 */ /* 0x000fe20007ffe0ff */
[----:B------:R-:W-:Y:S01]  /*0490*/  STL [R1+0x28], RZ ;  /* 0x000028ff01007387 */ /* 0x000fe20000100800 */
[----:B------:R-:W-:-:S03]  /*04a0*/  @P0 IADD3 R5, R5, 0x1, RZ ;  /* 0x0000000105050810 */ /* 0x000fc60007ffe0ff */
[----:B------:R-:W-:Y:S02]  /*04b0*/  STL [R1+0x2c], RZ ;  /* 0x00002cff01007387 */ /* 0x000fe40000100800 */
[----:B------:R-:W-:Y:S01]  /*04c0*/  IMAD.MOV.U32 R4, RZ, RZ, R5 ;  /* 0x000000ffff047224 */ /* 0x000fe200078e0005 */
[----:B------:R-:W-:Y:S01]  /*04d0*/  SHF.R.S32.HI R5, RZ, 0x1f, R2 ;  /* 0x0000001fff057819 */ /* 0x000fe20000011402 */
[----:B------:R-:W-:Y:S02]  /*04e0*/  STL [R1+0x10], RZ ;  /* 0x000010ff01007387 */ /* 0x000fe40000100800 */
[----:B------:R-:W-:Y:S01]  /*04f0*/  @!P2 IMAD.MOV R4, RZ, RZ, -R4 ;  /* 0x000000ffff04a224 */ /* 0x000fe200078e0a04 */
[----:B------:R-:W-:Y:S01]  /*0500*/  @!P1 LOP3.LUT R4, RZ, R0, RZ, 0x33, !PT ;  /* 0x00000000ff049212 */ /* 0x000fe200078e33ff */
[----:B------:R-:W-:Y:S01]  /*0510*/  STL [R1+0x14], RZ ;  /* 0x000014ff01007387 */ /* 0x000fe20000100800 */
[----:B------:R-:W-:-:S03]  /*0520*/  LEA.HI R5, R5, R2, RZ, 0x9 ;  /* 0x0000000205057211 */ /* 0x000fc600078f48ff */
[----:B------:R-:W-:Y:S01]  /*0530*/  IMAD.SHL.U32 R2, R4, 0x8, RZ ;  /* 0x0000000804027824 */ /* 0x000fe200078e00ff */
[----:B------:R-:W-:Y:S01]  /*0540*/  STL [R1+0x18], RZ ;  /* 0x000018ff01007387 */ /* 0x000fe20000100800 */
[----:B------:R-:W-:-:S03]  /*0550*/  IMAD.MOV R4, RZ, RZ, -R4 ;  /* 0x000000ffff047224 */ /* 0x000fc600078e0a04 */
[----:B------:R-:W-:Y:S01]  /*0560*/  LEA.HI.SX32 R5, R5, -R2, 0x17 ;  /* 0x8000000205057211 */ /* 0x000fe200078fbaff */
[----:B------:R-:W-:Y:S01]  /*0570*/  IMAD R9, R0, R4, R3 ;  /* 0x0000000400097224 */ /* 0x000fe200078e0203 */
[----:B------:R-:W-:Y:S01]  /*0580*/  STL [R1+0x1c], RZ ;  /* 0x00001cff01007387 */ /* 0x000fe20000100800 */
[----:B------:R-:W-:Y:S01]  /*0590*/  IMAD.MOV.U32 R4, RZ, RZ, RZ ;  /* 0x000000ffff047224 */ /* 0x000fe200078e00ff */
[----:B------:R-:W-:Y:S02]  /*05a0*/  IMNMX R10, R5, 0x8, PT ;  /* 0x00000008050a7817 */ /* 0x000fe40003800200 */
[----:B------:R-:W-:Y:S02]  /*05b0*/  STL [R1], RZ ;  /* 0x000000ff01007387 */ /* 0x000fe40000100800 */
[-C--:B------:R-:W-:Y:S02]  /*05c0*/  IABS R8, R10.reuse ;  /* 0x0000000a00087213 */ /* 0x080fe40000000000 */
[----:B------:R-:W-:Y:S01]  /*05d0*/  IABS R0, R10 ;  /* 0x0000000a00007213 */ /* 0x000fe20000000000 */
[----:B------:R-:W-:Y:S01]  /*05e0*/  STL [R1+0x4], RZ ;  /* 0x000004ff01007387 */ /* 0x000fe20000100800 */
[----:B------:R-:W1:Y:S03]  /*05f0*/  I2F.RP R6, R8 ;  /* 0x0000000800067306 */ /* 0x000e660000209400 */
[----:B------:R-:W-:Y:S04]  /*0600*/  STL [R1+0x8], RZ ;  /* 0x000008ff01007387 */ /* 0x000fe80000100800 */
[----:B------:R-:W-:Y:S01]  /*0610*/  STL [R1+0xc], RZ ;  /* 0x00000cff01007387 */ /* 0x000fe20000100800 */
[----:B-1----:R-:W1:Y:S02]  /*0620*/  MUFU.RCP R6, R6 ;  /* 0x0000000600067308 */ /* 0x002e640000001000 */
[----:B-1----:R-:W-:-:S06]  /*0630*/  IADD3 R5, R6, 0xffffffe, RZ ;  /* 0x0ffffffe06057810 */ /* 0x002fcc0007ffe0ff */
[----:B------:R-:W1:Y:S02]  /*0640*/  F2I.FTZ.U32.TRUNC.NTZ R5, R5 ;  /* 0x0000000500057305 */ /* 0x000e64000021f000 */
[----:B-1----:R-:W-:-:S04]  /*0650*/  IMAD.MOV R7, RZ, RZ, -R5 ;  /* 0x000000ffff077224 */ /* 0x002fc800078e0a05 */
[----:B------:R-:W-:Y:S01]  /*0660*/  IMAD.MOV.U32 R3, RZ, RZ, R7 ;  /* 0x000000ffff037224 */ /* 0x000fe200078e0007 */
[----:B------:R-:W-:-:S03]  /*0670*/  IABS R7, R9 ;  /* 0x0000000900077213 */ /* 0x000fc60000000000 */
[----:B------:R-:W-:-:S04]  /*0680*/  IMAD R3, R3, R8, RZ ;  /* 0x0000000803037224 */ /* 0x000fc800078e02ff */
[----:B------:R-:W-:-:S04]  /*0690*/  IMAD.HI.U32 R4, R5, R3, R4 ;  /* 0x0000000305047227 */ /* 0x000fc800078e0004 */
[----:B------:R-:W-:Y:S02]  /*06a0*/  IMAD.MOV R3, RZ, RZ, -R0 ;  /* 0x000000ffff037224 */ /* 0x000fe400078e0a00 */
[----:B------:R-:W-:-:S04]  /*06b0*/  IMAD.HI.U32 R0, R4, R7, RZ ;  /* 0x0000000704007227 */ /* 0x000fc800078e00ff */
[----:B------:R-:W-:Y:S02]  /*06c0*/  IMAD R3, R0, R3, R7 ;  /* 0x0000000300037224 */ /* 0x000fe400078e0207 */
[----:B------:R-:W-:-:S03]  /*06d0*/  CS2R R6, SRZ ;  /* 0x0000000000067805 */ /* 0x000fc6000001ff00 */
[----:B------:R-:W-:-:S13]  /*06e0*/  ISETP.GT.U32.AND P1, PT, R8, R3, PT ;  /* 0x000000030800720c */ /* 0x000fda0003f24070 */
[----:B------:R-:W-:Y:S01]  /*06f0*/  @!P1 IMAD.IADD R3, R3, 0x1, -R8 ;  /* 0x0000000103039824 */ /* 0x000fe200078e0a08 */
[----:B------:R-:W-:Y:S02]  /*0700*/  @!P1 IADD3 R0, R0, 0x1, RZ ;  /* 0x0000000100009810 */ /* 0x000fe40007ffe0ff */
[----:B------:R-:W-:Y:S02]  /*0710*/  ISETP.NE.AND P1, PT, R10, RZ, PT ;  /* 0x000000ff0a00720c */ /* 0x000fe40003f25270 */
[----:B------:R-:W-:Y:S02]  /*0720*/  ISETP.GE.U32.AND P0, PT, R3, R8, PT ;  /* 0x000000080300720c */ /* 0x000fe40003f06070 */
[----:B------:R-:W-:-:S04]  /*0730*/  LOP3.LUT R3, R9, R10, RZ, 0x3c, !PT ;  /* 0x0000000a09037212 */ /* 0x000fc800078e3cff */
[----:B------:R-:W-:Y:S01]  /*0740*/  ISETP.GE.AND P2, PT, R3, RZ, PT ;  /* 0x000000ff0300720c */ /* 0x000fe20003f46270 */
[----:B------:R-:W-:-:S05]  /*0750*/  IMAD.MOV.U32 R3, RZ, RZ, c[0x0][0x180] ;  /* 0x00006000ff037624 */ /* 0x000fca00078e00ff */
[----:B------:R-:W-:Y:S02]  /*0760*/  IADD3 R3, R3, 0x7f, RZ ;  /* 0x0000007f03037810 */ /* 0x000fe40007ffe0ff */
[----:B------:R-:W-:Y:S02]  /*0770*/  @P0 IADD3 R0, R0, 0x1, RZ ;  /* 0x0000000100000810 */ /* 0x000fe40007ffe0ff */
[----:B------:R-:W-:-:S03]  /*0780*/  ISETP.GE.AND P0, PT, R3, 0x80, PT ;  /* 0x000000800300780c */ /* 0x000fc60003f06270 */
[----:B------:R-:W-:Y:S01]  /*0790*/  @!P2 IMAD.MOV R0, RZ, RZ, -R0 ;  /* 0x000000ffff00a224 */ /* 0x000fe200078e0a00 */
[----:B------:R-:W-:-:S05]  /*07a0*/  @!P1 LOP3.LUT R0, RZ, R10, RZ, 0x33, !PT ;  /* 0x0000000aff009212 */ /* 0x000fca00078e33ff */
[----:B------:R-:W-:Y:S02]  /*07b0*/  IMAD.SHL.U32 R29, R0, 0x20, RZ ;  /* 0x00000020001d7824 */ /* 0x000fe400078e00ff */
[----:B------:R-:W-:Y:S01]  /*07c0*/  IMAD.MOV R5, RZ, RZ, -R0 ;  /* 0x000000ffff057224 */ /* 0x000fe200078e0a00 */
[----:B0-----:R-:W-:Y:S02]  /*07d0*/  LOP3.LUT R0, R28, 0x7f, RZ, 0xc0, !PT ;  /* 0x0000007f1c007812 */ /* 0x001fe400078ec0ff */
[C---:B------:R-:W-:Y:S01]  /*07e0*/  IADD3 R28, R29.reuse, 0x1, RZ ;  /* 0x000000011d1c7810 */ /* 0x040fe20007ffe0ff */
[----:B------:R-:W-:Y:S01]  /*07f0*/  STL [R1+0x1ad0], R29 ;  /* 0x001ad01d01007387 */ /* 0x000fe20000100800 */
[C---:B------:R-:W-:Y:S01]  /*0800*/  IADD3 R3, R29.reuse, 0x2, RZ ;  /* 0x000000021d037810 */ /* 0x040fe20007ffe0ff */
[----:B------:R-:W-:Y:S02]  /*0810*/  IMAD R5, R10, R5, R9 ;  /* 0x000000050a057224 */ /* 0x000fe400078e0209 */
[----:B------:R0:W-:Y:S01]  /*0820*/  STL [R1+0x1ae8], R28 ;  /* 0x001ae81c01007387 */ /* 0x0001e20000100800 */
[----:B------:R-:W-:Y:S01]  /*0830*/  CS2R R8, SRZ ;  /* 0x0000000000087805 */ /* 0x000fe2000001ff00 */
[----:B------:R-:W-:Y:S01]  /*0840*/  IMAD.IADD R2, R2, 0x1, R5 ;  /* 0x0000000102027824 */ /* 0x000fe200078e0205 */
[----:B------:R-:W-:Y:S01]  /*0850*/  CS2R R10, SRZ ;  /* 0x00000000000a7805 */ /* 0x000fe2000001ff00 */
[----:B------:R1:W-:Y:S01]  /*0860*/  STL [R1+0x1af0], R3 ;  /* 0x001af00301007387 */ /* 0x0003e20000100800 */
[----:B------:R-:W-:Y:S01]  /*0870*/  CS2R R4, SRZ ;  /* 0x0000000000047805 */ /* 0x000fe2000001ff00 */
[----:B0-----:R-:W-:-:S02]  /*0880*/  IADD3 R28, R29, 0x3, RZ ;  /* 0x000000031d1c7810 */ /* 0x001fc40007ffe0ff */
[----:B-1----:R-:W-:-:S03]  /*0890*/  IADD3 R3, R29, 0x4, RZ ;  /* 0x000000041d037810 */ /* 0x002fc60007ffe0ff */
[----:B------:R0:W-:Y:S04]  /*08a0*/  STL [R1+0x1aec], R28 ;  /* 0x001aec1c01007387 */ /* 0x0001e80000100800 */
[----:B------:R1:W-:Y:S01]  /*08b0*/  STL [R1+0x1af4], R3 ;  /* 0x001af40301007387 */ /* 0x0003e20000100800 */
[C---:B0-----:R-:W-:Y:S02]  /*08c0*/  IADD3 R28, R29.reuse, 0x5, RZ ;  /* 0x000000051d1c7810 */ /* 0x041fe40007ffe0ff */
        /* <DEDUP_REMOVED lines=40> */
[----:B-1----:R-:W-:-:S05]  /*0b50*/  IADD3 R3, R29, 0x1a, RZ ;  /* 0x0000001a1d037810 */ /* 0x002fca0007ffe0ff */
[----:B------:R0:W-:Y:S02]  /*0b60*/  STL [R1+0x1b50], R3 ;  /* 0x001b500301007387 */ /* 0x0001e40000100800 */
[----:B0-----:R-:W-:-:S05]  /*0b70*/  IADD3 R3, R29, 0x1b, RZ ;  /* 0x0000001b1d037810 */ /* 0x001fca0007ffe0ff */
[----:B------:R0:W-:Y:S04]  /*0b80*/  STL [R1+0x1b4c], R3 ;  /* 0x001b4c0301007387 */ /* 0x0001e80000100800 */
[----:B------:R-:W-:Y:S01]  /*0b90*/  STL [R1+0x1b48], R28 ;  /* 0x001b481c01007387 */ /* 0x000fe20000100800 */
[----:B0-----:R-:W-:-:S05]  /*0ba0*/  IADD3 R3, R29, 0x1c, RZ ;  /* 0x0000001c1d037810 */ /* 0x001fca0007ffe0ff */
[----:B------:R0:W-:Y:S02]  /*0bb0*/  STL [R1+0x1b58], R3 ;  /* 0x001b580301007387 */ /* 0x0001e40000100800 */
[----:B0-----:R-:W-:Y:S01]  /*0bc0*/  IMAD R3, R2, 0x200, R0 ;  /* 0x0000020002037824 */ /* 0x001fe200078e0200 */
[C---:B------:R-:W-:Y:S02]  /*0bd0*/  IADD3 R2, R29.reuse, 0x1d, RZ ;  /* 0x0000001d1d027810 */ /* 0x040fe40007ffe0ff */
[----:B------:R-:W-:-:S03]  /*0be0*/  IADD3 R0, R29, 0x1e, RZ ;  /* 0x0000001e1d007810 */ /* 0x000fc60007ffe0ff */
[----:B------:R0:W-:Y:S04]  /*0bf0*/  STL [R1+0x1b54], R2 ;  /* 0x001b540201007387 */ /* 0x0001e80000100800 */
[----:B------:R-:W-:Y:S04]  /*0c00*/  STL [R1+0x1acc], R3 ;  /* 0x001acc0301007387 */ /* 0x000fe80000100800 */
[----:B------:R1:W-:Y:S01]  /*0c10*/  STL [R1+0x1b5c], R0 ;  /* 0x001b5c0001007387 */ /* 0x0003e20000100800 */
[----:B0-----:R-:W-:-:S05]  /*0c20*/  IADD3 R2, R29, 0x1f, RZ ;  /* 0x0000001f1d027810 */ /* 0x001fca0007ffe0ff */
[----:B------:R0:W-:Y:S01]  /*0c30*/  STL [R1+0x1b60], R2 ;  /* 0x001b600201007387 */ /* 0x0001e20000100800 */
[C---:B-1----:R-:W-:Y:S02]  /*0c40*/  IADD3 R0, R3.reuse, 0x80, RZ ;  /* 0x0000008003007810 */ /* 0x042fe40007ffe0ff */
[C---:B0-----:R-:W-:Y:S02]  /*0c50*/  IADD3 R2, R3.reuse, 0x100, RZ ;  /* 0x0000010003027810 */ /* 0x041fe40007ffe0ff */
[----:B------:R-:W-:-:S05]  /*0c60*/  IADD3 R3, R3, 0x180, RZ ;  /* 0x0000018003037810 */ /* 0x000fca0007ffe0ff */
[----:B------:R0:W-:Y:S04]  /*0c70*/  STL [R1+0x1ad8], R3 ;  /* 0x001ad80301007387 */ /* 0x0001e80000100800 */
[----:B------:R1:W-:Y:S04]  /*0c80*/  STL [R1+0x1ad4], R0 ;  /* 0x001ad40001007387 */ /* 0x0003e80000100800 */
[----:B------:R1:W-:Y:S01]  /*0c90*/  STL [R1+0x1adc], R2 ;  /* 0x001adc0201007387 */ /* 0x0003e20000100800 */
[----:B0-----:R-:W-:-:S05]  /*0ca0*/  IMAD.MOV.U32 R3, RZ, RZ, c[0x0][0x180] ;  /* 0x00006000ff037624 */ /* 0x001fca00078e00ff */
[----:B------:R-:W-:Y:S01]  /*0cb0*/  IADD3 R3, R3, 0x7f, RZ ;  /* 0x0000007f03037810 */ /* 0x000fe20007ffe0ff */
[----:B------:R-:W-:Y:S05]  /*0cc0*/  @!P0 BRA `(.L_x_0) ;  /* 0x000428b000008947 */ /* 0x000fea0003800000 */
[----:B------:R-:W2:Y:S04]  /*0cd0*/  LDL R13, [R1+0x1acc] ;  /* 0x001acc00010d7983 */ /* 0x000ea80000100800 */
[----:B------:R-:W3:Y:S04]  /*0ce0*/  LDL R18, [R1+0x1b5c] ;  /* 0x001b5c0001127983 */ /* 0x000ee80000100800 */
[----:B------:R-:W4:Y:S04]  /*0cf0*/  LDL R19, [R1+0x1b54] ;  /* 0x001b540001137983 */ /* 0x000f280000100800 */
[----:B------:R-:W4:Y:S04]  /*0d00*/  LDL R27, [R1+0x1b58] ;  /* 0x001b5800011b7983 */ /* 0x000f280000100800 */
[----:B------:R-:W4:Y:S04]  /*0d10*/  LDL R15, [R1+0x1ad8] ;  /* 0x001ad800010f7983 */ /* 0x000f280000100800 */
[----:B------:R-:W4:Y:S04]  /*0d20*/  LDL R16, [R1+0x1b60] ;  /* 0x001b600001107983 */ /* 0x000f280000100800 */
[----:B------:R-:W4:Y:S04]  /*0d30*/  LDL R20, [R1+0x1b4c] ;  /* 0x001b4c0001147983 */ /* 0x000f280000100800 */
[----:B------:R-:W4:Y:S04]  /*0d40*/  LDL R21, [R1+0x1b50] ;  /* 0x001b500001157983 */ /* 0x000f280000100800 */
[----:B------:R-:W4:Y:S04]  /*0d50*/  LDL R24, [R1+0x1b44] ;  /* 0x001b440001187983 */ /* 0x000f280000100800 */
[----:B------:R-:W4:Y:S04]  /*0d60*/  LDL R25, [R1+0x1b40] ;  /* 0x001b400001197983 */ /* 0x000f280000100800 */
[----:B------:R-:W4:Y:S01]  /*0d70*/  LDL R26, [R1+0x1b38] ;  /* 0x001b3800011a7983 */ /* 0x000f220000100800 */
[----:B------:R-:W-:Y:S01]  /*0d80*/  IMAD.MOV.U32 R14, RZ, RZ, R0 ;  /* 0x000000ffff0e7224 */ /* 0x000fe200078e0000 */
[----:B-1----:R-:W-:Y:S01]  /*0d90*/  IABS R0, c[0x0][0x178] ;  /* 0x00005e0000007a13 */ /* 0x002fe20000000000 */
[----:B------:R-:W-:Y:S01]  /*0da0*/  IMAD.MOV.U32 R17, RZ, RZ, R2 ;  /* 0x000000ffff117224 */ /* 0x000fe200078e0002 */
[----:B------:R-:W4:Y:S03]  /*0db0*/  LDL R22, [R1+0x1b3c] ;  /* 0x001b3c0001167983 */ /* 0x000f260000100800 */
[----:B------:R-:W-:-:S02]  /*0dc0*/  IMAD.MOV.U32 R10, RZ, RZ, R0 ;  /* 0x000000ffff0a7224 */ /* 0x000fc400078e0000 */
[----:B------:R-:W-:Y:S02]  /*0dd0*/  IMAD.MOV.U32 R23, RZ, RZ, R28 ;  /* 0x000000ffff177224 */ /* 0x000fe400078e001c */
[----:B------:R-:W0:Y:S01]  /*0de0*/  I2F.RP R2, R10 ;  /* 0x0000000a00027306 */ /* 0x000e220000209400 */
[----:B------:R-:W-:-:S07]  /*0df0*/  IABS R28, c[0x0][0x17c] ;  /* 0x00005f00001c7a13 */ /* 0x000fce0000000000 */
[----:B------:R-:W1:Y:S01]  /*0e00*/  I2F.RP R0, R28 ;  /* 0x0000001c00007306 */ /* 0x000e620000209400 */
[----:B------:R-:W1:Y:S07]  /*0e10*/  S2R R12, SR_TID.X ;  /* 0x00000000000c7919 */ /* 0x000e6e0000002100 */
[----:B0-----:R-:W0:Y:S08]  /*0e20*/  MUFU.RCP R2, R2 ;  /* 0x0000000200027308 */ /* 0x001e300000001000 */
[----:B-1----:R-:W1:Y:S01]  /*0e30*/  MUFU.RCP R0, R0 ;  /* 0x0000000000007308 */ /* 0x002e620000001000 */
[----:B0-----:R-:W-:-:S07]  /*0e40*/  IADD3 R2, R2, 0xffffffe, RZ ;  /* 0x0ffffffe02027810 */ /* 0x001fce0007ffe0ff */
[----:B------:R-:W0:Y:S01]  /*0e50*/  F2I.FTZ.U32.TRUNC.NTZ R5, R2 ;  /* 0x0000000200057305 */ /* 0x000e22000021f000 */
[----:B-1----:R-:W-:Y:S01]  /*0e60*/  IADD3 R0, R0, 0xffffffe, RZ ;  /* 0x0ffffffe00007810 */ /* 0x002fe20007ffe0ff */
[----:B------:R-:W-:-:S06]  /*0e70*/  IMAD.SHL.U32 R9, R12, 0x2, RZ ;  /* 0x000000020c097824 */ /* 0x000fcc00078e00ff */
[----:B------:R1:W0:Y:S01]  /*0e80*/  F2I.FTZ.U32.TRUNC.NTZ R7, R0 ;  /* 0x0000000000077305 */ /* 0x000222000021f000 */
[----:B------:R-:W-:Y:S02]  /*0e90*/  LOP3.LUT R8, R12, 0x7, RZ, 0xc0, !PT ;  /* 0x000000070c087812 */ /* 0x000fe400078ec0ff */
[----:B------:R-:W-:Y:S02]  /*0ea0*/  LOP3.LUT R4, R9, 0x10, RZ, 0xc0, !PT ;  /* 0x0000001009047812 */ /* 0x000fe400078ec0ff */
[----:B------:R-:W-:Y:S02]  /*0eb0*/  SHF.R.S32.HI R6, RZ, 0x1f, R3 ;  /* 0x0000001fff067819 */ /* 0x000fe40000011403 */
[----:B------:R-:W-:Y:S01]  /*0ec0*/  LOP3.LUT R4, R4, 0x60, R12, 0xf8, !PT ;  /* 0x0000006004047812 */ /* 0x000fe200078ef80c */
[----:B-1----:R-:W-:Y:S02]  /*0ed0*/  IMAD R0, R8, 0x410, RZ ;  /* 0x0000041008007824 */ /* 0x002fe400078e02ff */
[----:B0-----:R-:W-:Y:S01]  /*0ee0*/  IMAD.MOV R2, RZ, RZ, -R5 ;  /* 0x000000ffff027224 */ /* 0x001fe200078e0a05 */
[----:B------:R-:W-:-:S02]  /*0ef0*/  LEA.HI R8, R6, R3, RZ, 0x7 ;  /* 0x0000000306087211 */ /* 0x000fc400078f38ff */
[----:B------:R-:W-:Y:S01]  /*0f00*/  LOP3.LUT R3, R0, R4, RZ, 0x3c, !PT ;  /* 0x0000000400037212 */ /* 0x000fe200078e3cff */
[----:B------:R-:W-:Y:S02]  /*0f10*/  IMAD R2, R2, R10, RZ ;  /* 0x0000000a02027224 */ /* 0x000fe400078e02ff */
[----:B------:R-:W-:Y:S02]  /*0f20*/  IMAD.MOV.U32 R4, RZ, RZ, RZ ;  /* 0x000000ffff047224 */ /* 0x000fe400078e00ff */
[----:B------:R-:W-:Y:S01]  /*0f30*/  IMAD.MOV R0, RZ, RZ, -R7 ;  /* 0x000000ffff007224 */ /* 0x000fe200078e0a07 */
[----:B------:R-:W-:Y:S01]  /*0f40*/  STL [R1+0x3c], R8 ;  /* 0x00003c0801007387 */ /* 0x000fe20000100800 */
[----:B------:R-:W-:Y:S01]  /*0f50*/  IMAD.HI.U32 R4, R5, R2, R4 ;  /* 0x0000000205047227 */ /* 0x000fe200078e0004 */
[----:B------:R-:W-:Y:S02]  /*0f60*/  IABS R2, R17 ;  /* 0x0000001100027213 */ /* 0x000fe40000000000 */
[----:B------:R0:W-:Y:S01]  /*0f70*/  STL [R1+0x34], R3 ;  /* 0x0000340301007387 */ /* 0x0001e20000100800 */
[----:B------:R-:W-:-:S02]  /*0f80*/  IMAD R0, R0, R28, RZ ;  /* 0x0000001c00007224 */ /* 0x000fc400078e02ff */
[----:B------:R-:W-:Y:S01]  /*0f90*/  IMAD.MOV.U32 R6, RZ, RZ, RZ ;  /* 0x000000ffff067224 */ /* 0x000fe200078e00ff */
[----:B0-----:R-:W-:Y:S02]  /*0fa0*/  IABS R3, R14 ;  /* 0x0000000e00037213 */ /* 0x001fe40000000000 */
[----:B--2---:R-:W-:Y:S01]  /*0fb0*/  IABS R8, R13 ;  /* 0x0000000d00087213 */ /* 0x004fe20000000000 */
[----:B---3--:R-:W-:-:S04]  /*0fc0*/  IMAD.MOV.U32 R17, RZ, RZ, R18 ;  /* 0x000000ffff117224 */ /* 0x008fc800078e0012 */
[----:B------:R-:W-:-:S04]  /*0fd0*/  IMAD.HI.U32 R9, R4, R8, RZ ;  /* 0x0000000804097227 */ /* 0x000fc800078e00ff */
[----:B----4-:R-:W-:Y:S02]  /*0fe0*/  IMAD.MOV.U32 R18, RZ, RZ, R19 ;  /* 0x000000ffff127224 */ /* 0x010fe400078e0013 */
[----:B------:R-:W-:Y:S02]  /*0ff0*/  IMAD.MOV.U32 R19, RZ, RZ, R27 ;  /* 0x000000ffff137224 */ /* 0x000fe400078e001b */
[----:B------:R-:W-:-:S04]  /*1000*/  IMAD.HI.U32 R27, R7, R0, R6 ;  /* 0x00000000071b7227 */ /* 0x000fc800078e0006 */
[----:B------:R-:W-:Y:S01]  /*1010*/  IMAD.HI.U32 R6, R4, R3, RZ ;  /* 0x0000000304067227 */ /* 0x000fe200078e00ff */
[----:B------:R-:W-:-:S03]  /*1020*/  IABS R5, R15 ;  /* 0x0000000f00057213 */ /* 0x000fc60000000000 */
[----:B------:R-:W-:Y:S02]  /*1030*/  IMAD.MOV R9, RZ, RZ, -R9 ;  /* 0x000000ffff097224 */ /* 0x000fe400078e0a09 */
[----:B------:R-:W-:Y:S02]  /*1040*/  IMAD.MOV R6, RZ, RZ, -R6 ;  /* 0x000000ffff067224 */ /* 0x000fe400078e0a06 */
[----:B------:R-:W-:Y:S01]  /*1050*/  IMAD.HI.U32 R7, R4, R2, RZ ;  /* 0x0000000204077227 */ /* 0x000fe200078e00ff */
[----:B------:R-:W-:-:S03]  /*1060*/  IABS R0, R16 ;  /* 0x0000001000007213 */ /* 0x000fc60000000000 */
[C---:B------:R-:W-:Y:S02]  /*1070*/  IMAD R8, R10.reuse, R9, R8 ;  /* 0x000000090a087224 */ /* 0x040fe400078e0208 */
[----:B------:R-:W-:Y:S02]  /*1080*/  IMAD R3, R10, R6, R3 ;  /* 0x000000060a037224 */ /* 0x000fe400078e0203 */
[----:B------:R-:W-:Y:S02]  /*1090*/  IMAD.MOV R7, RZ, RZ, -R7 ;  /* 0x000000ffff077224 */ /* 0x000fe400078e0a07 */
[----:B------:R-:W-:Y:S01]  /*10a0*/  IMAD.HI.U32 R6, R4, R5, RZ ;  /* 0x0000000504067227 */ /* 0x000fe200078e00ff */
[----:B------:R-:W-:Y:S03]  /*10b0*/  STL [R1+0x20], R8 ;  /* 0x0000200801007387 */ /* 0x000fe60000100800 */
[----:B------:R-:W-:Y:S01]  /*10c0*/  IMAD R2, R10, R7, R2 ;  /* 0x000000070a027224 */ /* 0x000fe200078e0202 */
[----:B------:R0:W-:Y:S01]  /*10d0*/  STL [R1+0x1c], R3 ;  /* 0x00001c0301007387 */ /* 0x0001e20000100800 */
[----:B------:R-:W-:Y:S01]  /*10e0*/  IMAD.MOV R6, RZ, RZ, -R6 ;  /* 0x000000ffff067224 */ /* 0x000fe200078e0a06 */
[----:B------:R-:W-:-:S02]  /*10f0*/  IABS R7, R17 ;  /* 0x0000001100077213 */ /* 0x000fc40000000000 */
[----:B------:R1:W-:Y:S01]  /*1100*/  STL [R1+0x18], R2 ;  /* 0x0000180201007387 */ /* 0x0003e20000100800 */
[----:B------:R-:W-:Y:S01]  /*1110*/  IMAD R5, R10, R6, R5 ;  /* 0x000000060a057224 */ /* 0x000fe200078e0205 */
[----:B------:R-:W-:Y:S01]  /*1120*/  IABS R4, R18 ;  /* 0x0000001200047213 */ /* 0x000fe20000000000 */
[----:B0-----:R-:W-:-:S04]  /*1130*/  IMAD.HI.U32 R3, R27, R0, RZ ;  /* 0x000000001b037227 */ /* 0x001fc800078e00ff */
[----:B------:R-:W-:Y:S01]  /*1140*/  IMAD.MOV R3, RZ, RZ, -R3 ;  /* 0x000000ffff037224 */ /* 0x000fe200078e0a03 */
[----:B-1----:R-:W-:Y:S01]  /*1150*/  IABS R2, R19 ;  /* 0x0000001300027213 */ /* 0x002fe20000000000 */
[----:B------:R0:W-:Y:S01]  /*1160*/  STL [R1+0x14], R5 ;  /* 0x0000140501007387 */ /* 0x0001e20000100800 */
[----:B------:R-:W-:-:S04]  /*1170*/  IMAD.HI.U32 R8, R27, R7, RZ ;  /* 0x000000071b087227 */ /* 0x000fc800078e00ff */
[----:B------:R-:W-:Y:S02]  /*1180*/  IMAD R0, R28, R3, R0 ;  /* 0x000000031c007224 */ /* 0x000fe400078e0200 */
[----:B------:R-:W-:-:S04]  /*1190*/  IMAD.HI.U32 R3, R27, R2, RZ ;  /* 0x000000021b037227 */ /* 0x000fc800078e00ff */
[----:B0-----:R-:W-:Y:S01]  /*11a0*/  IMAD.HI.U32 R5, R27, R4, RZ ;  /* 0x000000041b057227 */ /* 0x001fe200078e00ff */
[----:B------:R0:W-:Y:S01]  /*11b0*/  STL [R1+0x10], R0 ;  /* 0x0000100001007387 */ /* 0x0001e20000100800 */
[----:B------:R-:W-:Y:S02]  /*11c0*/  IABS R6, R20 ;  /* 0x0000001400067213 */ /* 0x000fe40000000000 */
[----:B------:R-:W-:Y:S02]  /*11d0*/  IMAD.MOV R8, RZ, RZ, -R8 ;  /* 0x000000ffff087224 */ /* 0x000fe400078e0a08 */
[----:B------:R-:W-:Y:S02]  /*11e0*/  IMAD.MOV R5, RZ, RZ, -R5 ;  /* 0x000000ffff057224 */ /* 0x000fe400078e0a05 */
[----:B------:R-:W-:Y:S01]  /*11f0*/  IMAD.MOV R3, RZ, RZ, -R3 ;  /* 0x000000ffff037224 */ /* 0x000fe200078e0a03 */
[----:B0-----:R-:W-:Y:S01]  /*1200*/  IABS R0, R21 ;  /* 0x0000001500007213 */ /* 0x001fe20000000000 */
[----:B------:R-:W-:-:S02]  /*1210*/  IMAD R8, R28, R8, R7 ;  /* 0x000000081c087224 */ /* 0x000fc400078e0207 */
[C---:B------:R-:W-:Y:S02]  /*1220*/  IMAD R4, R28.reuse, R5, R4 ;  /* 0x000000051c047224 */ /* 0x040fe400078e0204 */
[C---:B------:R-:W-:Y:S01]  /*1230*/  IMAD.HI.U32 R7, R27.reuse, R6, RZ ;  /* 0x000000061b077227 */ /* 0x040fe200078e00ff */
[----:B------:R-:W-:Y:S03]  /*1240*/  STL [R1+0xc], R8 ;  /* 0x00000c0801007387 */ /* 0x000fe60000100800 */
[----:B------:R-:W-:Y:S02]  /*1250*/  IMAD R3, R28, R3, R2 ;  /* 0x000000031c037224 */ /* 0x000fe400078e0202 */
[----:B------:R-:W-:Y:S01]  /*1260*/  IMAD.HI.U32 R5, R27, R0, RZ ;  /* 0x000000001b057227 */ /* 0x000fe200078e00ff */
[----:B------:R-:W-:Y:S01]  /*1270*/  STL [R1+0x8], R4 ;  /* 0x0000080401007387 */ /* 0x000fe20000100800 */
[----:B------:R-:W-:-:S02]  /*1280*/  IABS R2, R23 ;  /* 0x0000001700027213 */ /* 0x000fc40000000000 */
[----:B------:R-:W-:Y:S01]  /*1290*/  IMAD.MOV R7, RZ, RZ, -R7 ;  /* 0x000000ffff077224 */ /* 0x000fe200078e0a07 */
[----:B------:R0:W-:Y:S01]  /*12a0*/  STL [R1+0x4], R3 ;  /* 0x0000040301007387 */ /* 0x0001e20000100800 */
[----:B------:R-:W-:-:S03]  /*12b0*/  IMAD.MOV R5, RZ, RZ, -R5 ;  /* 0x000000ffff057224 */ /* 0x000fc600078e0a05 */
[----:B------:R-:W2:Y:S01]  /*12c0*/  LDL R23, [R1+0x1b34] ;  /* 0x001b340001177983 */ /* 0x000ea20000100800 */
[C---:B------:R-:W-:Y:S02]  /*12d0*/  IMAD R6, R28.reuse, R7, R6 ;  /* 0x000000071c067224 */ /* 0x040fe400078e0206 */
[----:B------:R-:W-:Y:S01]  /*12e0*/  IMAD R0, R28, R5, R0 ;  /* 0x000000051c007224 */ /* 0x000fe200078e0200 */
[----:B0-----:R-:W-:Y:S02]  /*12f0*/  IABS R3, R24 ;  /* 0x0000001800037213 */ /* 0x001fe40000000000 */
[----:B------:R-:W3:Y:S01]  /*1300*/  LDL R24, [R1+0x1b30] ;  /* 0x001b300001187983 */ /* 0x000ee20000100800 */
[----:B------:R-:W-:-:S03]  /*1310*/  IABS R4, R25 ;  /* 0x0000001900047213 */ /* 0x000fc60000000000 */
[----:B------:R-:W4:Y:S04]  /*1320*/  LDL R25, [R1+0x1b2c] ;  /* 0x001b2c0001197983 */ /* 0x000f280000100800 */
[----:B------:R0:W-:Y:S04]  /*1330*/  STL [R1], R6 ;  /* 0x0000000601007387 */ /* 0x0001e80000100800 */
[----:B------:R-:W-:Y:S01]  /*1340*/  STL [R1+0x1bf8], R0 ;  /* 0x001bf80001007387 */ /* 0x000fe20000100800 */
[----:B0-----:R-:W-:-:S03]  /*1350*/  IABS R6, R26 ;  /* 0x0000001a00067213 */ /* 0x001fc60000000000 */
[----:B------:R-:W4:Y:S01]  /*1360*/  LDL R26, [R1+0x1b24] ;  /* 0x001b2400011a7983 */ /* 0x000f220000100800 */
[----:B------:R-:W-:-:S04]  /*1370*/  IMAD.HI.U32 R9, R27, R2, RZ ;  /* 0x000000021b097227 */ /* 0x000fc800078e00ff */
[C---:B------:R-:W-:Y:S01]  /*1380*/  IMAD.HI.U32 R8, R27.reuse, R3, RZ ;  /* 0x000000031b087227 */ /* 0x040fe200078e00ff */
[----:B------:R-:W-:Y:S02]  /*1390*/  IABS R5, R22 ;  /* 0x0000001600057213 */ /* 0x000fe40000000000 */
[----:B------:R-:W4:Y:S01]  /*13a0*/  LDL R22, [R1+0x1b28] ;  /* 0x001b280001167983 */ /* 0x000f220000100800 */
[----:B------:R-:W-:-:S04]  /*13b0*/  IMAD.HI.U32 R7, R27, R4, RZ ;  /* 0x000000041b077227 */ /* 0x000fc800078e00ff */
[----:B------:R-:W-:Y:S02]  /*13c0*/  IMAD.MOV R9, RZ, RZ, -R9 ;  /* 0x000000ffff097224 */ /* 0x000fe400078e0a09 */
[----:B------:R-:W-:Y:S02]  /*13d0*/  IMAD.MOV R8, RZ, RZ, -R8 ;  /* 0x000000ffff087224 */ /* 0x000fe400078e0a08 */
[----:B------:R-:W-:Y:S02]  /*13e0*/  IMAD.MOV R7, RZ, RZ, -R7 ;  /* 0x000000ffff077224 */ /* 0x000fe400078e0a07 */
[C---:B------:R-:W-:Y:S02]  /*13f0*/  IMAD R2, R28.reuse, R9, R2 ;  /* 0x000000091c027224 */ /* 0x040fe400078e0202 */
[C---:B------:R-:W-:Y:S02]  /*1400*/  IMAD R3, R28.reuse, R8, R3 ;  /* 0x000000081c037224 */ /* 0x040fe400078e0203 */
[----:B------:R-:W-:Y:S01]  /*1410*/  IMAD.HI.U32 R11, R27, R5, RZ ;  /* 0x000000051b0b7227 */ /* 0x000fe200078e00ff */
[----:B------:R-:W-:Y:S03]  /*1420*/  STL [R1+0x1bfc], R2 ;  /* 0x001bfc0201007387 */ /* 0x000fe60000100800 */
[----:B------:R-:W-:-:S02]  /*1430*/  IMAD R4, R28, R7, R4 ;  /* 0x000000071c047224 */ /* 0x000fc400078e0204 */
[----:B------:R-:W-:Y:S01]  /*1440*/  IMAD.HI.U32 R10, R27, R6, RZ ;  /* 0x000000061b0a7227 */ /* 0x000fe200078e00ff */
[----:B------:R-:W-:Y:S03]  /*1450*/  STL [R1+0x1c00], R3 ;  /* 0x001c000301007387 */ /* 0x000fe60000100800 */
[----:B------:R-:W-:Y:S01]  /*1460*/  IMAD.MOV R11, RZ, RZ, -R11 ;  /* 0x000000ffff0b7224 */ /* 0x000fe200078e0a0b */
[----:B------:R0:W-:Y:S01]  /*1470*/  STL [R1+0x1bf4], R4 ;  /* 0x001bf40401007387 */ /* 0x0001e20000100800 */
[----:B------:R-:W-:Y:S02]  /*1480*/  IMAD.MOV R10, RZ, RZ, -R10 ;  /* 0x000000ffff0a7224 */ /* 0x000fe400078e0a0a */
[C---:B------:R-:W-:Y:S02]  /*1490*/  IMAD R5, R28.reuse, R11, R5 ;  /* 0x0000000b1c057224 */ /* 0x040fe400078e0205 */
[----:B------:R-:W-:Y:S01]  /*14a0*/  IMAD R6, R28, R10, R6 ;  /* 0x0000000a1c067224 */ /* 0x000fe200078e0206 */
[----:B--2---:R-:W-:-:S02]  /*14b0*/  IABS R7, R23 ;  /* 0x0000001700077213 */ /* 0x004fc40000000000 */
[----:B------:R-:W2:Y:S01]  /*14c0*/  LDL R23, [R1+0x1b20] ;  /* 0x001b200001177983 */ /* 0x000ea20000100800 */
[----:B---3--:R-:W-:-:S03]  /*14d0*/  IABS R8, R24 ;  /* 0x0000001800087213 */ /* 0x008fc60000000000 */
[----:B------:R-:W3:Y:S01]  /*14e0*/  LDL R24, [R1+0x1b1c] ;  /* 0x001b1c0001187983 */ /* 0x000ee20000100800 */
[----:B----4-:R-:W-:-:S03]  /*14f0*/  IABS R9, R25 ;  /* 0x0000001900097213 */ /* 0x010fc60000000000 */
[----:B------:R-:W4:Y:S04]  /*1500*/  LDL R25, [R1+0x1b18] ;  /* 0x001b180001197983 */ /* 0x000f280000100800 */
[----:B------:R-:W-:Y:S04]  /*1510*/  STL [R1+0x1c04], R5 ;  /* 0x001c040501007387 */ /* 0x000fe80000100800 */
[----:B------:R-:W-:Y:S01]  /*1520*/  STL [R1+0x1bf0], R6 ;  /* 0x001bf00601007387 */ /* 0x000fe20000100800 */
[----:B------:R-:W-:Y:S01]  /*1530*/  IABS R11, R26 ;  /* 0x0000001a000b7213 */ /* 0x000fe20000000000 */
[----:B------:R-:W-:-:S02]  /*1540*/  IMAD.HI.U32 R14, R27, R7, RZ ;  /* 0x000000071b0e7227 */ /* 0x000fc400078e00ff */
[----:B------:R-:W4:Y:S02]  /*1550*/  LDL R26, [R1+0x1b14] ;  /* 0x001b1400011a7983 */ /* 0x000f240000100800 */
[C---:B------:R-:W-:Y:S02]  /*1560*/  IMAD.HI.U32 R13, R27.reuse, R8, RZ ;  /* 0x000000081b0d7227 */ /* 0x040fe400078e00ff */
[----:B------:R-:W4:Y:S02]  /*1570*/  LDL R21, [R1+0x1b10] ;  /* 0x001b100001157983 */ /* 0x000f240000100800 */
[----:B------:R-:W-:Y:S01]  /*1580*/  IMAD.HI.U32 R12, R27, R9, RZ ;  /* 0x000000091b0c7227 */ /* 0x000fe200078e00ff */
[----:B------:R-:W-:-:S03]  /*1590*/  IABS R10, R22 ;  /* 0x00000016000a7213 */ /* 0x000fc60000000000 */
[----:B------:R-:W-:Y:S02]  /*15a0*/  IMAD.MOV R14, RZ, RZ, -R14 ;  /* 0x000000ffff0e7224 */ /* 0x000fe400078e0a0e */
[----:B------:R-:W-:Y:S02]  /*15b0*/  IMAD.MOV R13, RZ, RZ, -R13 ;  /* 0x000000ffff0d7224 */ /* 0x000fe400078e0a0d */
[----:B------:R-:W-:Y:S02]  /*15c0*/  IMAD.MOV R12, RZ, RZ, -R12 ;  /* 0x000000ffff0c7224 */ /* 0x000fe400078e0a0c */
[C---:B------:R-:W-:Y:S02]  /*15d0*/  IMAD R7, R28.reuse, R14, R7 ;  /* 0x0000000e1c077224 */ /* 0x040fe400078e0207 */
[C---:B------:R-:W-:Y:S02]  /*15e0*/  IMAD R8, R28.reuse, R13, R8 ;  /* 0x0000000d1c087224 */ /* 0x040fe400078e0208 */
[----:B------:R-:W-:Y:S01]  /*15f0*/  IMAD R9, R28, R12, R9 ;  /* 0x0000000c1c097224 */ /* 0x000fe200078e0209 */
[----:B------:R-:W-:Y:S01]  /*1600*/  STL [R1+0x1bec], R7 ;  /* 0x001bec0701007387 */ /* 0x000fe20000100800 */
[----:B------:R-:W-:-:S03]  /*1610*/  IMAD.HI.U32 R16, R27, R10, RZ ;  /* 0x0000000a1b107227 */ /* 0x000fc600078e00ff */
[----:B------:R-:W-:Y:S01]  /*1620*/  STL [R1+0x1be8], R8 ;  /* 0x001be80801007387 */ /* 0x000fe20000100800 */
[----:B------:R-:W-:-:S03]  /*1630*/  IMAD.HI.U32 R15, R27, R11, RZ ;  /* 0x0000000b1b0f7227 */ /* 0x000fc600078e00ff */
[----:B------:R1:W-:Y:S01]  /*1640*/  STL [R1+0x1c08], R9 ;  /* 0x001c080901007387 */ /* 0x0003e20000100800 */
[----:B------:R-:W-:-:S03]  /*1650*/  IMAD.MOV R16, RZ, RZ, -R16 ;  /* 0x000000ffff107224 */ /* 0x000fc600078e0a10 */
[----:B------:R-:W4:Y:S01]  /*1660*/  LDL R22, [R1+0x1b0c] ;  /* 0x001b0c0001167983 */ /* 0x000f220000100800 */
[----:B------:R-:W-:Y:S02]  /*1670*/  IMAD.MOV R15, RZ, RZ, -R15 ;  /* 0x000000ffff0f7224 */ /* 0x000fe400078e0a0f */
[C---:B------:R-:W-:Y:S02]  /*1680*/  IMAD R10, R28.reuse, R16, R10 ;  /* 0x000000101c0a7224 */ /* 0x040fe400078e020a */
[----:B------:R-:W-:Y:S01]  /*1690*/  IMAD R11, R28, R15, R11 ;  /* 0x0000000f1c0b7224 */ /* 0x000fe200078e020b */
[----:B--2---:R-:W-:Y:S02]  /*16a0*/  IABS R12, R23 ;  /* 0x00000017000c7213 */ /* 0x004fe40000000000 */
[----:B------:R-:W2:Y:S01]  /*16b0*/  LDL R23, [R1+0x1b08] ;  /* 0x001b080001177983 */ /* 0x000ea20000100800 */
[----:B---3--:R-:W-:-:S03]  /*16c0*/  IABS R13, R24 ;  /* 0x00000018000d7213 */ /* 0x008fc60000000000 */
[----:B------:R-:W3:Y:S01]  /*16d0*/  LDL R24, [R1+0x1b04] ;  /* 0x001b040001187983 */ /* 0x000ee20000100800 */
[----:B----4-:R-:W-:-:S03]  /*16e0*/  IABS R14, R25 ;  /* 0x00000019000e7213 */ /* 0x010fc60000000000 */
[----:B------:R-:W4:Y:S04]  /*16f0*/  LDL R25, [R1+0x1b00] ;  /* 0x001b000001197983 */ /* 0x000f280000100800 */
[----:B------:R1:W-:Y:S01]  /*1700*/  STL [R1+0x1be4], R10 ;  /* 0x001be40a01007387 */ /* 0x0003e20000100800 */
[----:B------:R-:W-:-:S03]  /*1710*/  IMAD.HI.U32 R18, R27, R12, RZ ;  /* 0x0000000c1b127227 */ /* 0x000fc600078e00ff */
[----:B0-----:R-:W4:Y:S01]  /*1720*/  LDL R4, [R1+0x1af8] ;  /* 0x001af80001047983 */ /* 0x001f220000100800 */
[----:B------:R-:W-:-:S03]  /*1730*/  IABS R15, R26 ;  /* 0x0000001a000f7213 */ /* 0x000fc60000000000 */
[----:B------:R-:W4:Y:S04]  /*1740*/  LDL R3, [R1+0x1af4] ;  /* 0x001af40001037983 */ /* 0x000f280000100800 */
[----:B------:R-:W4:Y:S01]  /*1750*/  LDL R26, [R1+0x1afc] ;  /* 0x001afc00011a7983 */ /* 0x000f220000100800 */
[----:B------:R-:W-:-:S04]  /*1760*/  IMAD.MOV R20, RZ, RZ, -R18 ;  /* 0x000000ffff147224 */ /* 0x000fc800078e0a12 */
[----:B------:R-:W-:-:S05]  /*1770*/  IMAD R12, R28, R20, R12 ;  /* 0x000000141c0c7224 */ /* 0x000fca00078e020c */
[----:B------:R0:W-:Y:S04]  /*1780*/  STL [R1+0x1be0], R12 ;  /* 0x001be00c01007387 */ /* 0x0001e80000100800 */
[----:B------:R-:W4:Y:S04]  /*1790*/  LDL R2, [R1+0x1aec] ;  /* 0x001aec0001027983 */ /* 0x000f280000100800 */
[----:B------:R-:W4:Y:S01]  /*17a0*/  LDL R0, [R1+0x1af0] ;  /* 0x001af00001007983 */ /* 0x000f220000100800 */
[----:B------:R-:W-:Y:S01]  /*17b0*/  IMAD.HI.U32 R16, R27, R13, RZ ;  /* 0x0000000d1b107227 */ /* 0x000fe200078e00ff */
[----:B------:R-:W-:-:S02]  /*17c0*/  IABS R19, R21 ;  /* 0x0000001500137213 */ /* 0x000fc40000000000 */
[----:B-1----:R-:W4:Y:S01]  /*17d0*/  LDL R9, [R1+0x20] ;  /* 0x0000200001097983 */ /* 0x002f220000100800 */
[----:B------:R-:W-:-:S03]  /*17e0*/  IMAD.HI.U32 R17, R27, R14, RZ ;  /* 0x0000000e1b117227 */ /* 0x000fc600078e00ff */
[----:B------:R-:W4:Y:S01]  /*17f0*/  LDL R5, [R1+0x1c] ;  /* 0x00001c0001057983 */ /* 0x000f220000100800 */
[----:B------:R-:W-:Y:S02]  /*1800*/  IMAD.MOV R18, RZ, RZ, -R16 ;  /* 0x000000ffff127224 */ /* 0x000fe400078e0a10 */
[----:B------:R-:W-:Y:S02]  /*1810*/  IMAD.MOV R17, RZ, RZ, -R17 ;  /* 0x000000ffff117224 */ /* 0x000fe400078e0a11 */
[----:B------:R-:W-:Y:S02]  /*1820*/  IMAD.MOV.U32 R16, RZ, RZ, R19 ;  /* 0x000000ffff107224 */ /* 0x000fe400078e0013 */
[C---:B------:R-:W-:Y:S01]  /*1830*/  IMAD R13, R28.reuse, R18, R13 ;  /* 0x000000121c0d7224 */ /* 0x040fe200078e020d */
[----:B------:R-:W-:Y:S01]  /*1840*/  IABS R18, R22 ;  /* 0x0000001600127213 */ /* 0x000fe20000000000 */
[----:B------:R-:W-:Y:S02]  /*1850*/  IMAD R14, R28, R17, R14 ;  /* 0x000000111c0e7224 */ /* 0x000fe400078e020e */
[----:B------:R-:W-:-:S04]  /*1860*/  IMAD.HI.U32 R17, R27, R16, RZ ;  /* 0x000000101b117227 */ /* 0x000fc800078e00ff */
[----:B------:R-:W-:-:S04]  /*1870*/  IMAD.HI.U32 R20, R27, R15, RZ ;  /* 0x0000000f1b147227 */ /* 0x000fc800078e00ff */
[----:B------:R-:W-:Y:S02]  /*1880*/  IMAD.MOV R22, RZ, RZ, -R17 ;  /* 0x000000ffff167224 */ /* 0x000fe400078e0a11 */
[----:B------:R-:W-:Y:S02]  /*1890*/  IMAD.MOV.U32 R17, RZ, RZ, R18 ;  /* 0x000000ffff117224 */ /* 0x000fe400078e0012 */
[----:B------:R-:W-:Y:S02]  /*18a0*/  IMAD.MOV R20, RZ, RZ, -R20 ;  /* 0x000000ffff147224 */ /* 0x000fe400078e0a14 */
[C---:B------:R-:W-:Y:S02]  /*18b0*/  IMAD R16, R28.reuse, R22, R16 ;  /* 0x000000161c107224 */ /* 0x040fe400078e0210 */
[----:B------:R-:W-:Y:S02]  /*18c0*/  IMAD R15, R28, R20, R15 ;  /* 0x000000141c0f7224 */ /* 0x000fe400078e020f */
[----:B------:R-:W-:Y:S01]  /*18d0*/  IMAD.HI.U32 R22, R27, R17, RZ ;  /* 0x000000111b167227 */ /* 0x000fe200078e00ff */
[----:B--2---:R-:W-:-:S05]  /*18e0*/  IABS R19, R23 ;  /* 0x0000001700137213 */ /* 0x004fca0000000000 */
[----:B------:R-:W-:Y:S01]  /*18f0*/  IMAD.MOV.U32 R18, RZ, RZ, R19 ;  /* 0x000000ffff127224 */ /* 0x000fe200078e0013 */
[----:B---3--:R-:W-:-:S05]  /*1900*/  IABS R21, R24 ;  /* 0x0000001800157213 */ /* 0x008fca0000000000 */
[----:B------:R-:W-:Y:S02]  /*1910*/  IMAD.MOV.U32 R19, RZ, RZ, R21 ;  /* 0x000000ffff137224 */ /* 0x000fe400078e0015 */
[----:B------:R-:W-:Y:S01]  /*1920*/  IMAD.HI.U32 R21, R27, R18, RZ ;  /* 0x000000121b157227 */ /* 0x000fe200078e00ff */
[----:B----4-:R-:W-:-:S03]  /*1930*/  IABS R20, R25 ;  /* 0x0000001900147213 */ /* 0x010fc60000000000 */
[----:B------:R-:W-:-:S04]  /*1940*/  IMAD.HI.U32 R23, R27, R19, RZ ;  /* 0x000000131b177227 */ /* 0x000fc800078e00ff */
[----:B------:R-:W-:Y:S01]  /*1950*/  IMAD.MOV R25, RZ, RZ, -R21 ;  /* 0x000000ffff197224 */ /* 0x000fe200078e0a15 */
[----:B------:R-:W-:Y:S01]  /*1960*/  IABS R24, R26 ;  /* 0x0000001a00187213 */ /* 0x000fe20000000000 */
[----:B------:R-:W-:-:S04]  /*1970*/  IMAD.MOV R26, RZ, RZ, -R22 ;  /* 0x000000ffff1a7224 */ /* 0x000fc800078e0a16 */
[----:B------:R-:W-:Y:S02]  /*1980*/  IMAD.MOV.U32 R21, RZ, RZ, R24 ;  /* 0x000000ffff157224 */ /* 0x000fe400078e0018 */
[----:B------:R-:W-:Y:S02]  /*1990*/  IMAD.MOV R22, RZ, RZ, -R23 ;  /* 0x000000ffff167224 */ /* 0x000fe400078e0a17 */
[----:B------:R-:W-:Y:S01]  /*19a0*/  IMAD.HI.U32 R23, R27, R21, RZ ;  /* 0x000000151b177227 */ /* 0x000fe200078e00ff */
[----:B------:R-:W-:-:S03]  /*19b0*/  IABS R24, R3 ;  /* 0x0000000300187213 */ /* 0x000fc60000000000 */
[C---:B------:R-:W-:Y:S01]  /*19c0*/  IMAD R17, R28.reuse, R26, R17 ;  /* 0x0000001a1c117224 */ /* 0x040fe200078e0211 */
[----:B------:R-:W-:Y:S01]  /*19d0*/  IABS R26, R29 ;  /* 0x0000001d001a7213 */ /* 0x000fe20000000000 */
[----:B------:R-:W-:Y:S02]  /*19e0*/  IMAD R18, R28, R25, R18 ;  /* 0x000000191c127224 */ /* 0x000fe400078e0212 */
[----:B------:R-:W-:-:S04]  /*19f0*/  IMAD.HI.U32 R25, R27, R20, RZ ;  /* 0x000000141b197227 */ /* 0x000fc800078e00ff */
[C---:B------:R-:W-:Y:S01]  /*1a00*/  IMAD R19, R28.reuse, R22, R19 ;  /* 0x000000161c137224 */ /* 0x040fe200078e0213 */
[----:B------:R-:W-:Y:S01]  /*1a10*/  IABS R22, R4 ;  /* 0x0000000400167213 */ /* 0x000fe20000000000 */
[----:B------:R-:W-:Y:S01]  /*1a20*/  IMAD.MOV R29, RZ, RZ, -R23 ;  /* 0x000000ffff1d7224 */ /* 0x000fe200078e0a17 */
[----:B------:R-:W2:Y:S01]  /*1a30*/  LDL.LU R4, [R1+0x14] ;  /* 0x0000140001047983 */ /* 0x000ea20000300800 */
[----:B------:R-:W-:Y:S02]  /*1a40*/  IMAD.MOV R25, RZ, RZ, -R25 ;  /* 0x000000ffff197224 */ /* 0x000fe400078e0a19 */
[----:B------:R-:W-:Y:S01]  /*1a50*/  IMAD R21, R28, R29, R21 ;  /* 0x0000001d1c157224 */ /* 0x000fe200078e0215 */
[----:B------:R-:W-:Y:S01]  /*1a60*/  IABS R3, R0 ;  /* 0x0000000000037213 */ /* 0x000fe20000000000 */
[----:B------:R-:W-:Y:S01]  /*1a70*/  IMAD.MOV.U32 R23, RZ, RZ, R24 ;  /* 0x000000ffff177224 */ /* 0x000fe200078e0018 */
[----:B------:R-:W3:Y:S01]  /*1a80*/  LDL.LU R6, [R1+0x10] ;  /* 0x0000100001067983 */ /* 0x000ee20000300800 */
[----:B------:R-:W-:-:S03]  /*1a90*/  IMAD.HI.U32 R29, R27, R22, RZ ;  /* 0x000000161b1d7227 */ /* 0x000fc600078e00ff */
[----:B------:R-:W4:Y:S01]  /*1aa0*/  LDL.LU R7, [R1+0xc] ;  /* 0x00000c0001077983 */ /* 0x000f220000300800 */
[----:B------:R-:W-:Y:S02]  /*1ab0*/  IMAD.MOV.U32 R24, RZ, RZ, R26 ;  /* 0x000000ffff187224 */ /* 0x000fe400078e001a */
[----:B------:R-:W-:Y:S01]  /*1ac0*/  IMAD R20, R28, R25, R20 ;  /* 0x000000191c147224 */ /* 0x000fe200078e0214 */
[----:B------:R-:W-:Y:S01]  /*1ad0*/  IABS R25, R2 ;  /* 0x0000000200197213 */ /* 0x000fe20000000000 */
[----:B------:R-:W-:Y:S01]  /*1ae0*/  IMAD.MOV R2, RZ, RZ, -R29 ;  /* 0x000000ffff027224 */ /* 0x000fe200078e0a1d */
[----:B------:R-:W2:Y:S01]  /*1af0*/  LDL.LU R8, [R1+0x8] ;  /* 0x0000080001087983 */ /* 0x000ea20000300800 */
[----:B------:R-:W-:-:S03]  /*1b00*/  IMAD.HI.U32 R26, R27, R23, RZ ;  /* 0x000000171b1a7227 */ /* 0x000fc600078e00ff */
[----:B------:R-:W2:Y:S01]  /*1b10*/  LDL.LU R10, [R1+0x4] ;  /* 0x00000400010a7983 */ /* 0x000ea20000300800 */
[----:B------:R-:W-:-:S03]  /*1b20*/  IMAD.HI.U32 R29, R27, R24, RZ ;  /* 0x000000181b1d7227 */ /* 0x000fc600078e00ff */
[----:B0-----:R-:W2:Y:S01]  /*1b30*/  LDL.LU R12, [R1] ;  /* 0x00000000010c7983 */ /* 0x001ea20000300800 */
[----:B------:R-:W-:Y:S02]  /*1b40*/  IMAD.MOV R0, RZ, RZ, -R26 ;  /* 0x000000ffff007224 */ /* 0x000fe400078e0a1a */
[----:B------:R-:W-:Y:S02]  /*1b50*/  IMAD.MOV R29, RZ, RZ, -R29 ;  /* 0x000000ffff1d7224 */ /* 0x000fe400078e0a1d */
[C---:B------:R-:W-:Y:S02]  /*1b60*/  IMAD R22, R28.reuse, R2, R22 ;  /* 0x000000021c167224 */ /* 0x040fe400078e0216 */
[C---:B------:R-:W-:Y:S02]  /*1b70*/  IMAD R23, R28.reuse, R0, R23 ;  /* 0x000000001c177224 */ /* 0x040fe400078e0217 */
[----:B------:R-:W-:Y:S02]  /*1b80*/  IMAD R24, R28, R29, R24 ;  /* 0x0000001d1c187224 */ /* 0x000fe400078e0218 */
[----:B------:R-:W2:Y:S01]  /*1b90*/  LDL R28, [R1+0x18] ;  /* 0x00001800011c7983 */ /* 0x000ea20000100800 */
[----:B------:R-:W-:Y:S01]  /*1ba0*/  IMAD.MOV.U32 R26, RZ, RZ, R3 ;  /* 0x000000ffff1a7224 */ /* 0x000fe200078e0003 */
[----:B------:R-:W-:Y:S01]  /*1bb0*/  IABS R0, c[0x0][0x178] ;  /* 0x00005e0000007a13 */ /* 0x000fe20000000000 */
[C---:B------:R-:W-:Y:S01]  /*1bc0*/  IMAD.HI.U32 R3, R27.reuse, R25, RZ ;  /* 0x000000191b037227 */ /* 0x040fe200078e00ff */
[----:B------:R-:W3:Y:S03]  /*1bd0*/  LDL R29, [R1+0x1ae8] ;  /* 0x001ae800011d7983 */ /* 0x000ee60000100800 */
[----:B------:R-:W-:Y:S01]  /*1be0*/  IMAD.HI.U32 R2, R27, R26, RZ ;  /* 0x0000001a1b027227 */ /* 0x000fe200078e00ff */
[----:B------:R-:W-:-:S02]  /*1bf0*/  ISETP.GT.U32.AND P6, PT, R0, R9, PT ;  /* 0x000000090000720c */ /* 0x000fc40003fc4070 */
[----:B------:R-:W3:Y:S01]  /*1c00*/  LDL.LU R9, [R1+0x1c08] ;  /* 0x001c080001097983 */ /* 0x000ee20000300800 */
[----:B------:R-:W-:Y:S02]  /*1c10*/  IMAD.MOV R3, RZ, RZ, -R3 ;  /* 0x000000ffff037224 */ /* 0x000fe400078e0a03 */
[----:B------:R-:W-:Y:S01]  /*1c20*/  IMAD.MOV R2, RZ, RZ, -R2 ;  /* 0x000000ffff027224 */ /* 0x000fe200078e0a02 */
[C---:B------:R-:W-:Y:S02]  /*1c30*/  ISETP.GT.U32.AND P3, PT, R0.reuse, R5, PT ;  /* 0x000000050000720c */ /* 0x040fe40003f64070 */
[----:B------:R-:W4:Y:S01]  /*1c40*/  LDL.LU R5, [R1+0x1c04] ;  /* 0x001c040001057983 */ /* 0x000f220000300800 */
[----:B--2---:R-:W-:Y:S02]  /*1c50*/  ISETP.GT.U32.AND P0, PT, R0, R28, PT ;  /* 0x0000001c0000720c */ /* 0x004fe40003f04070 */
[----:B------:R-:W-:-:S05]  /*1c60*/  IABS R28, c[0x0][0x17c] ;  /* 0x00005f00001c7a13 */ /* 0x000fca0000000000 */
[C---:B------:R-:W-:Y:S01]  /*1c70*/  IMAD R25, R28.reuse, R3, R25 ;  /* 0x000000031c197224 */ /* 0x040fe200078e0219 */
[C---:B------:R-:W-:Y:S01]  /*1c80*/  ISETP.GT.U32.AND P5, PT, R28.reuse, R24, PT ;  /* 0x000000181c00720c */ /* 0x040fe20003fa4070 */
[----:B------:R-:W2:Y:S01]  /*1c90*/  LDL.LU R3, [R1+0x1c00] ;  /* 0x001c000001037983 */ /* 0x000ea20000300800 */
[C---:B------:R-:W-:Y:S01]  /*1ca0*/  IMAD R26, R28.reuse, R2, R26 ;  /* 0x000000021c1a7224 */ /* 0x040fe200078e021a */
[C---:B---3--:R-:W-:Y:S02]  /*1cb0*/  ISETP.GT.U32.AND P2, PT, R28.reuse, R6, PT ;  /* 0x000000061c00720c */ /* 0x048fe40003f44070 */
[----:B------:R-:W3:Y:S01]  /*1cc0*/  LDL.LU R2, [R1+0x1bfc] ;  /* 0x001bfc0001027983 */ /* 0x000ee20000300800 */
[----:B----4-:R-:W-:-:S03]  /*1cd0*/  ISETP.GT.U32.AND P4, PT, R28, R7, PT ;  /* 0x000000071c00720c */ /* 0x010fc60003f84070 */
[----:B------:R-:W4:Y:S02]  /*1ce0*/  LDL R28, [R1+0x20] ;  /* 0x00002000011c7983 */ /* 0x000f240000100800 */
[----:B----4-:R-:W-:-:S05]  /*1cf0*/  @!P6 IMAD.IADD R28, R28, 0x1, -R0 ;  /* 0x000000011c1ce824 */ /* 0x010fca00078e0a00 */
[----:B------:R0:W-:Y:S02]  /*1d00*/  @!P6 STL [R1+0x20], R28 ;  /* 0x0000201c0100e387 */ /* 0x0001e40000100800 */
[----:B0-----:R-:W-:-:S04]  /*1d10*/  IABS R28, c[0x0][0x17c] ;  /* 0x00005f00001c7a13 */ /* 0x001fc80000000000 */
[----:B------:R-:W-:Y:S02]  /*1d20*/  ISETP.GT.U32.AND P6, PT, R28, R8, PT ;  /* 0x000000081c00720c */ /* 0x000fe40003fc4070 */
[----:B------:R-:W4:Y:S02]  /*1d30*/  LDL R28, [R1+0x1c] ;  /* 0x00001c00011c7983 */ /* 0x000f240000100800 */
[----:B----4-:R-:W-:-:S05]  /*1d40*/  @!P3 IMAD.IADD R28, R28, 0x1, -R0 ;  /* 0x000000011c1cb824 */ /* 0x010fca00078e0a00 */
[----:B------:R0:W-:Y:S02]  /*1d50*/  @!P3 STL [R1+0x1c], R28 ;  /* 0x00001c1c0100b387 */ /* 0x0001e40000100800 */
[----:B0-----:R-:W-:-:S04]  /*1d60*/  IABS R28, c[0x0][0x17c] ;  /* 0x00005f00001c7a13 */ /* 0x001fc80000000000 */
[----:B------:R-:W-:Y:S02]  /*1d70*/  ISETP.GT.U32.AND P3, PT, R28, R10, PT ;  /* 0x0000000a1c00720c */ /* 0x000fe40003f64070 */
[----:B------:R-:W4:Y:S01]  /*1d80*/  LDL R28, [R1+0x18] ;  /* 0x00001800011c7983 */ /* 0x000f220000100800 */
[----:B------:R-:W-:Y:S01]  /*1d90*/  ISETP.GT.U32.AND P1, PT, R0, R4, PT ;  /* 0x000000040000720c */ /* 0x000fe20003f24070 */
[----:B----4-:R-:W-:-:S05]  /*1da0*/  @!P0 IMAD.IADD R28, R28, 0x1, -R0 ;  /* 0x000000011c1c8824 */ /* 0x010fca00078e0a00 */
[----:B------:R0:W-:Y:S02]  /*1db0*/  @!P0 STL [R1+0x18], R28 ;  /* 0x0000181c01008387 */ /* 0x0001e40000100800 */
[----:B0-----:R-:W-:-:S04]  /*1dc0*/  IABS R28, c[0x0][0x17c] ;  /* 0x00005f00001c7a13 */ /* 0x001fc80000000000 */
[----:B------:R-:W-:Y:S02]  /*1dd0*/  ISETP.GT.U32.AND P0, PT, R28, R12, PT ;  /* 0x0000000c1c00720c */ /* 0x000fe40003f04070 */
[----:B------:R-:W4:Y:S01]  /*1de0*/  LDL R28, [R1+0x20] ;  /* 0x00002000011c7983 */ /* 0x000f220000100800 */
[----:B------:R-:W-:Y:S01]  /*1df0*/  @!P1 IMAD.IADD R4, R4, 0x1, -R0 ;  /* 0x0000000104049824 */ /* 0x000fe200078e0a00 */
[----:B----4-:R-:W-:Y:S02]  /*1e00*/  ISETP.GT.U32.AND P1, PT, R0, R28, PT ;  /* 0x0000001c0000720c */ /* 0x010fe40003f24070 */
[----:B------:R-:W-:-:S05]  /*1e10*/  IABS R28, c[0x0][0x17c] ;  /* 0x00005f00001c7a13 */ /* 0x000fca0000000000 */
[----:B------:R-:W-:Y:S02]  /*1e20*/  @!P5 IMAD.IADD R24, R24, 0x1, -R28 ;  /* 0x000000011818d824 */ /* 0x000fe400078e0a1c */
[----:B------:R-:W4:Y:S02]  /*1e30*/  LDL R28, [R1+0x1c] ;  /* 0x00001c00011c7983 */ /* 0x000f240000100800 */
[----:B----4-:R-:W-:Y:S02]  /*1e40*/  ISETP.GT.U32.AND P5, PT, R0, R28, PT ;  /* 0x0000001c0000720c */ /* 0x010fe40003fa4070 */
[----:B------:R-:W-:-:S05]  /*1e50*/  IABS R28, c[0x0][0x17c] ;  /* 0x00005f00001c7a13 */ /* 0x000fca0000000000 */
[----:B------:R-:W-:Y:S02]  /*1e60*/  @!P2 IMAD.IADD R6, R6, 0x1, -R28 ;  /* 0x000000010606a824 */ /* 0x000fe400078e0a1c */
[----:B------:R-:W4:Y:S02]  /*1e70*/  LDL R28, [R1+0x18] ;  /* 0x00001800011c7983 */ /* 0x000f240000100800 */
[----:B----4-:R-:W-:Y:S02]  /*1e80*/  ISETP.GT.U32.AND P2, PT, R0, R28, PT ;  /* 0x0000001c0000720c */ /* 0x010fe40003f44070 */
[----:B------:R-:W-:-:S05]  /*1e90*/  IABS R28, c[0x0][0x17c] ;  /* 0x00005f00001c7a13 */ /* 0x000fca0000000000 */
[--C-:B------:R-:W-:Y:S01]  /*1ea0*/  @!P3 IMAD.IADD R10, R10, 0x1, -R28.reuse ;  /* 0x000000010a0ab824 */ /* 0x100fe200078e0a1c */
[----:B------:R-:W-:Y:S01]  /*1eb0*/  ISETP.GT.U32.AND P3, PT, R28, R24, PT ;  /* 0x000000181c00720c */ /* 0x000fe20003f64070 */
[--C-:B------:R-:W-:Y:S01]  /*1ec0*/  @!P0 IMAD.IADD R12, R12, 0x1, -R28.reuse ;  /* 0x000000010c0c8824 */ /* 0x100fe200078e0a1c */
[----:B------:R-:W-:Y:S01]  /*1ed0*/  ISETP.GT.U32.AND P0, PT, R28, R6, PT ;  /* 0x000000061c00720c */ /* 0x000fe20003f04070 */
[--C-:B------:R-:W-:Y:S02]  /*1ee0*/  @!P4 IMAD.IADD R7, R7, 0x1, -R28.reuse ;  /* 0x000000010707c824 */ /* 0x100fe400078e0a1c */
[----:B------:R-:W-:Y:S02]  /*1ef0*/  @!P6 IMAD.IADD R8, R8, 0x1, -R28 ;  /* 0x000000010808e824 */ /* 0x000fe400078e0a1c */
        /* <DEDUP_REMOVED lines=11> */
[----:B------:R-:W-:Y:S02]  /*1fb0*/  IABS R29, R29 ;  /* 0x0000001d001d7213 */ /* 0x000fe40000000000 */
[----:B------:R-:W-:-:S03]  /*1fc0*/  ISETP.GT.U32.AND P4, PT, R0, R4, PT ;  /* 0x000000040000720c */ /* 0x000fc60003f84070 */
[----:B------:R-:W-:-:S04]  /*1fd0*/  IMAD.HI.U32 R27, R27, R29, RZ ;  /* 0x0000001d1b1b7227 */ /* 0x000fc800078e00ff */
[----:B------:R-:W-:Y:S02]  /*1fe0*/  IMAD.MOV R27, RZ, RZ, -R27 ;  /* 0x000000ffff1b7224 */ /* 0x000fe400078e0a1b */
[----:B----4-:R-:W-:Y:S02]  /*1ff0*/  @!P2 IMAD.IADD R28, R28, 0x1, -R0 ;  /* 0x000000011c1ca824 */ /* 0x010fe400078e0a00 */
[----:B------:R-:W4:Y:S04]  /*2000*/  LDL.LU R0, [R1+0x1bf8] ;  /* 0x001bf80001007983 */ /* 0x000f280000300800 */
[----:B------:R0:W-:Y:S02]  /*2010*/  @!P2 STL [R1+0x18], R28 ;  /* 0x0000181c0100a387 */ /* 0x0001e40000100800 */
[----:B0-----:R-:W-:-:S05]  /*2020*/  IABS R28, c[0x0][0x17c] ;  /* 0x00005f00001c7a13 */ /* 0x001fca0000000000 */
[----:B------:R-:W-:Y:S01]  /*2030*/  IMAD R27, R28, R27, R29 ;  /* 0x0000001b1c1b7224 */ /* 0x000fe200078e021d */
[----:B------:R-:W-:-:S05]  /*2040*/  IABS R29, c[0x0][0x178] ;  /* 0x00005e00001d7a13 */ /* 0x000fca0000000000 */
[----:B------:R-:W-:-:S05]  /*2050*/  @!P4 IMAD.IADD R4, R4, 0x1, -R29 ;  /* 0x000000010404c824 */ /* 0x000fca00078e0a1d */
[----:B------:R0:W-:Y:S01]  /*2060*/  STL [R1+0x14], R4 ;  /* 0x0000140401007387 */ /* 0x0001e20000100800 */
[----:B------:R-:W-:Y:S01]  /*2070*/  ISETP.GT.U32.AND P2, PT, R28, R10, PT ;  /* 0x0000000a1c00720c */ /* 0x000fe20003f44070 */
[--C-:B------:R-:W-:Y:S01]  /*2080*/  @!P3 IMAD.IADD R24, R24, 0x1, -R28.reuse ;  /* 0x000000011818b824 */ /* 0x100fe200078e0a1c */
[----:B------:R-:W-:Y:S01]  /*2090*/  ISETP.GT.U32.AND P6, PT, R28, R12, PT ;  /* 0x0000000c1c00720c */ /* 0x000fe20003fc4070 */
[----:B0-----:R-:W4:Y:S01]  /*20a0*/  LDL.LU R4, [R1+0x1bf4] ;  /* 0x001bf40001047983 */ /* 0x001f220000300800 */
[----:B------:R-:W-:-:S03]  /*20b0*/  @!P0 IMAD.IADD R6, R6, 0x1, -R28 ;  /* 0x0000000106068824 */ /* 0x000fc600078e0a1c */
[----:B------:R-:W-:Y:S01]  /*20c0*/  STL [R1+0x1bb4], R24 ;  /* 0x001bb41801007387 */ /* 0x000fe20000100800 */
[----:B------:R-:W-:-:S03]  /*20d0*/  @!P1 IMAD.IADD R7, R7, 0x1, -R28 ;  /* 0x0000000107079824 */ /* 0x000fc600078e0a1c */
[----:B------:R0:W-:Y:S01]  /*20e0*/  STL [R1+0x10], R6 ;  /* 0x0000100601007387 */ /* 0x0001e20000100800 */
[--C-:B------:R-:W-:Y:S02]  /*20f0*/  @!P5 IMAD.IADD R8, R8, 0x1, -R28.reuse ;  /* 0x000000010808d824 */ /* 0x100fe400078e0a1c */
[--C-:B------:R-:W-:Y:S01]  /*2100*/  @!P2 IMAD.IADD R10, R10, 0x1, -R28.reuse ;  /* 0x000000010a0aa824 */ /* 0x100fe200078e0a1c */
[----:B0-----:R-:W4:Y:S01]  /*2110*/  LDL.LU R6, [R1+0x1bf0] ;  /* 0x001bf00001067983 */ /* 0x001f220000300800 */
[----:B------:R-:W-:-:S03]  /*2120*/  @!P6 IMAD.IADD R12, R12, 0x1, -R28 ;  /* 0x000000010c0ce824 */ /* 0x000fc600078e0a1c */
[----:B------:R0:W-:Y:S04]  /*2130*/  STL [R1+0xc], R7 ;  /* 0x00000c0701007387 */ /* 0x0001e80000100800 */
[----:B0-----:R-:W4:Y:S04]  /*2140*/  LDL.LU R7, [R1+0x1bec] ;  /* 0x001bec0001077983 */ /* 0x001f280000300800 */
[----:B------:R0:W-:Y:S04]  /*2150*/  STL [R1+0x8], R8 ;  /* 0x0000080801007387 */ /* 0x0001e80000100800 */
[----:B0-----:R-:W4:Y:S04]  /*2160*/  LDL.LU R8, [R1+0x1be8] ;  /* 0x001be80001087983 */ /* 0x001f280000300800 */
[----:B------:R0:W-:Y:S04]  /*2170*/  STL [R1+0x4], R10 ;  /* 0x0000040a01007387 */ /* 0x0001e80000100800 */
[----:B0-----:R-:W4:Y:S04]  /*2180*/  LDL.LU R10, [R1+0x1be4] ;  /* 0x001be400010a7983 */ /* 0x001f280000300800 */
[----:B------:R0:W-:Y:S04]  /*2190*/  STL [R1], R12 ;  /* 0x0000000c01007387 */ /* 0x0001e80000100800 */
[----:B0-----:R-:W4:Y:S01]  /*21a0*/  LDL.LU R12, [R1+0x1be0] ;  /* 0x001be000010c7983 */ /* 0x001f220000300800 */
[----:B---3--:R-:W-:-:S02]  /*21b0*/  ISETP.GT.U32.AND P3, PT, R28, R2, PT ;  /* 0x000000021c00720c */ /* 0x008fc40003f64070 */
[C---:B--2---:R-:W-:Y:S02]  /*21c0*/  ISETP.GT.U32.AND P0, PT, R28.reuse, R3, PT ;  /* 0x000000031c00720c */ /* 0x044fe40003f04070 */
[----:B------:R-:W-:-:S09]  /*21d0*/  ISETP.GT.U32.AND P5, PT, R28, R5, PT ;  /* 0x000000051c00720c */ /* 0x000fd20003fa4070 */
[--C-:B------:R-:W-:Y:S01]  /*21e0*/  @!P3 IMAD.IADD R2, R2, 0x1, -R28.reuse ;  /* 0x000000010202b824 */ /* 0x100fe200078e0a1c */
[C---:B------:R-:W-:Y:S01]  /*21f0*/  ISETP.GT.U32.AND P3, PT, R28.reuse, R9, PT ;  /* 0x000000091c00720c */ /* 0x040fe20003f64070 */
[--C-:B------:R-:W-:Y:S02]  /*2200*/  @!P0 IMAD.IADD R3, R3, 0x1, -R28.reuse ;  /* 0x0000000103038824 */ /* 0x100fe400078e0a1c */
[--C-:B------:R-:W-:Y:S01]  /*2210*/  @!P5 IMAD.IADD R5, R5, 0x1, -R28.reuse ;  /* 0x000000010505d824 */ /* 0x100fe200078e0a1c */
[----:B------:R-:W0:Y:S09]  /*2220*/  S2R R29, SR_TID.X ;  /* 0x00000000001d7919 */ /* 0x000e320000002100 */
[----:B------:R-:W-:Y:S01]  /*2230*/  @!P3 IMAD.IADD R9, R9, 0x1, -R28 ;  /* 0x000000010909b824 */ /* 0x000fe200078e0a1c */
[----:B------:R-:W-:-:S13]  /*2240*/  ISETP.GT.U32.AND P3, PT, R28, R3, PT ;  /* 0x000000031c00720c */ /* 0x000fda0003f64070 */
[----:B------:R-:W-:Y:S02]  /*2250*/  @!P3 IMAD.IADD R3, R3, 0x1, -R28 ;  /* 0x000000010303b824 */ /* 0x000fe400078e0a1c */
[----:B0-----:R-:W-:Y:S01]  /*2260*/  IMAD.SHL.U32 R24, R29, 0x200, RZ ;  /* 0x000002001d187824 */ /* 0x001fe200078e00ff */
[----:B----4-:R-:W-:-:S13]  /*2270*/  ISETP.GT.U32.AND P4, PT, R28, R0, PT ;  /* 0x000000001c00720c */ /* 0x010fda0003f84070 */
[----:B------:R-:W-:Y:S01]  /*2280*/  @!P4 IMAD.IADD R0, R0, 0x1, -R28 ;  /* 0x000000010000c824 */ /* 0x000fe200078e0a1c */
[----:B------:R-:W-:-:S13]  /*2290*/  ISETP.GT.U32.AND P1, PT, R28, R4, PT ;  /* 0x000000041c00720c */ /* 0x000fda0003f24070 */
[----:B------:R-:W-:Y:S01]  /*22a0*/  @!P1 IMAD.IADD R4, R4, 0x1, -R28 ;  /* 0x0000000104049824 */ /* 0x000fe200078e0a1c */
[C---:B------:R-:W-:Y:S02]  /*22b0*/  ISETP.GT.U32.AND P1, PT, R28.reuse, R11, PT ;  /* 0x0000000b1c00720c */ /* 0x040fe40003f24070 */
[C---:B------:R-:W-:Y:S02]  /*22c0*/  ISETP.GT.U32.AND P2, PT, R28.reuse, R6, PT ;  /* 0x000000061c00720c */ /* 0x040fe40003f44070 */
[----:B------:R-:W-:-:S11]  /*22d0*/  ISETP.GT.U32.AND P6, PT, R28, R7, PT ;  /* 0x000000071c00720c */ /* 0x000fd60003fc4070 */
[--C-:B------:R-:W-:Y:S01]  /*22e0*/  @!P2 IMAD.IADD R6, R6, 0x1, -R28.reuse ;  /* 0x000000010606a824 */ /* 0x100fe200078e0a1c */
[C---:B------:R-:W-:Y:S01]  /*22f0*/  ISETP.GT.U32.AND P2, PT, R28.reuse, R13, PT ;  /* 0x0000000d1c00720c */ /* 0x040fe20003f44070 */
[--C-:B------:R-:W-:Y:S01]  /*2300*/  @!P1 IMAD.IADD R11, R11, 0x1, -R28.reuse ;  /* 0x000000010b0b9824 */ /* 0x100fe200078e0a1c */
[C---:B------:R-:W-:Y:S02]  /*2310*/  ISETP.GT.U32.AND P1, PT, R28.reuse, R5, PT ;  /* 0x000000051c00720c */ /* 0x040fe40003f24070 */
[C---:B------:R-:W-:Y:S01]  /*2320*/  ISETP.GT.U32.AND P4, PT, R28.reuse, R8, PT ;  /* 0x000000081c00720c */ /* 0x040fe20003f84070 */
[----:B------:R-:W-:Y:S01]  /*2330*/  @!P6 IMAD.IADD R7, R7, 0x1, -R28 ;  /* 0x000000010707e824 */ /* 0x000fe200078e0a1c */
[C---:B------:R-:W-:Y:S02]  /*2340*/  ISETP.GT.U32.AND P6, PT, R28.reuse, R0, PT ;  /* 0x000000001c00720c */ /* 0x040fe40003fc4070 */
[----:B------:R-:W-:-:S09]  /*2350*/  ISETP.GT.U32.AND P0, PT, R28, R10, PT ;  /* 0x0000000a1c00720c */ /* 0x000fd20003f04070 */
[--C-:B------:R-:W-:Y:S01]  /*2360*/  @!P4 IMAD.IADD R8, R8, 0x1, -R28.reuse ;  /* 0x000000010808c824 */ /* 0x100fe200078e0a1c */
[C---:B------:R-:W-:Y:S02]  /*2370*/  ISETP.GT.U32.AND P4, PT, R28.reuse, R2, PT ;  /* 0x000000021c00720c */ /* 0x040fe40003f84070 */
[----:B------:R-:W-:Y:S01]  /*2380*/  ISETP.GT.U32.AND P5, PT, R28, R12, PT ;  /* 0x0000000c1c00720c */ /* 0x000fe20003fa4070 */
[--C-:B------:R-:W-:Y:S01]  /*2390*/  @!P0 IMAD.IADD R10, R10, 0x1, -R28.reuse ;  /* 0x000000010a0a8824 */ /* 0x100fe200078e0a1c */
[C---:B------:R-:W-:Y:S01]  /*23a0*/  ISETP.GT.U32.AND P0, PT, R28.reuse, R4, PT ;  /* 0x000000041c00720c */ /* 0x040fe20003f04070 */
[--C-:B------:R-:W-:Y:S01]  /*23b0*/  @!P2 IMAD.IADD R13, R13, 0x1, -R28.reuse ;  /* 0x000000010d0da824 */ /* 0x100fe200078e0a1c */
[C---:B------:R-:W-:Y:S01]  /*23c0*/  ISETP.GT.U32.AND P2, PT, R28.reuse, R7, PT ;  /* 0x000000071c00720c */ /* 0x040fe20003f44070 */
[----:B------:R-:W-:Y:S01]  /*23d0*/  @!P1 IMAD.IADD R5, R5, 0x1, -R28 ;  /* 0x0000000105059824 */ /* 0x000fe200078e0a1c */
[----:B------:R-:W-:-:S07]  /*23e0*/  ISETP.GT.U32.AND P1, PT, R28, R11, PT ;  /* 0x0000000b1c00720c */ /* 0x000fce0003f24070 */
[--C-:B------:R-:W-:Y:S01]  /*23f0*/  @!P5 IMAD.IADD R12, R12, 0x1, -R28.reuse ;  /* 0x000000010c0cd824 */ /* 0x100fe200078e0a1c */
[----:B------:R-:W-:Y:S01]  /*2400*/  ISETP.GT.U32.AND P5, PT, R28, R6, PT ;  /* 0x000000061c00720c */ /* 0x000fe20003fa4070 */
[--C-:B------:R-:W-:Y:S02]  /*2410*/  @!P6 IMAD.IADD R0, R0, 0x1, -R28.reuse ;  /* 0x000000010000e824 */ /* 0x100fe400078e0a1c */
[--C-:B------:R-:W-:Y:S02]  /*2420*/  @!P4 IMAD.IADD R2, R2, 0x1, -R28.reuse ;  /* 0x000000010202c824 */ /* 0x100fe400078e0a1c */
[--C-:B------:R-:W-:Y:S01]  /*2430*/  @!P0 IMAD.IADD R4, R4, 0x1, -R28.reuse ;  /* 0x0000000104048824 */ /* 0x100fe200078e0a1c */
[----:B------:R-:W-:Y:S01]  /*2440*/  STL [R1+0x1bc8], R0 ;  /* 0x001bc80001007387 */ /* 0x000fe20000100800 */
[----:B------:R-:W-:-:S03]  /*2450*/  @!P2 IMAD.IADD R7, R7, 0x1, -R28 ;  /* 0x000000010707a824 */ /* 0x000fc600078e0a1c */
[----:B------:R-:W-:Y:S03]  /*2460*/  STL [R1+0x1bc4], R2 ;  /* 0x001bc40201007387 */ /* 0x000fe60000100800 */
[--C-:B------:R-:W-:Y:S01]  /*2470*/  @!P5 IMAD.IADD R6, R6, 0x1, -R28.reuse ;  /* 0x000000010606d824 */ /* 0x100fe200078e0a1c */
[----:B------:R-:W-:Y:S01]  /*2480*/  STL [R1+0x1bcc], R3 ;  /* 0x001bcc0301007387 */ /* 0x000fe20000100800 */
[----:B------:R-:W-:-:S03]  /*2490*/  @!P1 IMAD.IADD R11, R11, 0x1, -R28 ;  /* 0x000000010b0b9824 */ /* 0x000fc600078e0a1c */
[----:B------:R0:W-:Y:S04]  /*24a0*/  STL [R1+0x1bd0], R4 ;  /* 0x001bd00401007387 */ /* 0x0001e80000100800 */
[----:B------:R1:W-:Y:S04]  /*24b0*/  STL [R1+0x1bd4], R5 ;  /* 0x001bd40501007387 */ /* 0x0003e80000100800 */
[----:B------:R2:W-:Y:S04]  /*24c0*/  STL [R1+0x1bd8], R6 ;  /* 0x001bd80601007387 */ /* 0x0005e80000100800 */
[----:B0-----:R-:W3:Y:S04]  /*24d0*/  LDL R4, [R1+0x1ad4] ;  /* 0x001ad40001047983 */ /* 0x001ee80000100800 */
[----:B-1----:R-:W4:Y:S04]  /*24e0*/  LDL R5, [R1+0x1acc] ;  /* 0x001acc0001057983 */ /* 0x002f280000100800 */
[----:B------:R-:W4:Y:S04]  /*24f0*/  LDL R3, [R1+0x1adc] ;  /* 0x001adc0001037983 */ /* 0x000f280000100800 */
[----:B------:R-:W-:Y:S04]  /*2500*/  STL [R1+0x1bdc], R7 ;  /* 0x001bdc0701007387 */ /* 0x000fe80000100800 */
[----:B------:R0:W-:Y:S01]  /*2510*/  STL [R1+0x1bc0], R11 ;  /* 0x001bc00b01007387 */ /* 0x0001e20000100800 */
[----:B--2---:R-:W-:-:S03]  /*2520*/  LOP3.LUT R6, R24, 0x2000, RZ, 0xc0, !PT ;  /* 0x0000200018067812 */ /* 0x004fc600078ec0ff */
[----:B0-----:R-:W2:Y:S04]  /*2530*/  LDL.LU R11, [R1+0x34] ;  /* 0x00003400010b7983 */ /* 0x001ea80000300800 */
[----:B------:R-:W2:Y:S04]  /*2540*/  LDL R24, [R1+0x1ad8] ;  /* 0x001ad80001187983 */ /* 0x000ea80000100800 */
[----:B------:R-:W2:Y:S01]  /*2550*/  LDL R2, [R1+0x1b60] ;  /* 0x001b600001027983 */ /* 0x000ea20000100800 */
[C---:B------:R-:W-:Y:S02]  /*2560*/  ISETP.GT.U32.AND P4, PT, R28.reuse, R8, PT ;  /* 0x000000081c00720c */ /* 0x040fe40003f84070 */
[----:B------:R-:W-:-:S02]  /*2570*/  ISETP.GT.U32.AND P3, PT, R28, R9, PT ;  /* 0x000000091c00720c */ /* 0x000fc40003f64070 */
[C---:B------:R-:W-:Y:S02]  /*2580*/  ISETP.GT.U32.AND P0, PT, R28.reuse, R10, PT ;  /* 0x0000000a1c00720c */ /* 0x040fe40003f04070 */
[C---:B------:R-:W-:Y:S02]  /*2590*/  ISETP.GT.U32.AND P2, PT, R28.reuse, R14, PT ;  /* 0x0000000e1c00720c */ /* 0x040fe40003f44070 */
[C---:B------:R-:W-:Y:S02]  /*25a0*/  ISETP.GT.U32.AND P5, PT, R28.reuse, R13, PT ;  /* 0x0000000d1c00720c */ /* 0x040fe40003fa4070 */
[C---:B------:R-:W-:Y:S02]  /*25b0*/  ISETP.GT.U32.AND P6, PT, R28.reuse, R12, PT ;  /* 0x0000000c1c00720c */ /* 0x040fe40003fc4070 */
[----:B------:R-:W-:Y:S01]  /*25c0*/  ISETP.GT.U32.AND P1, PT, R28, R18, PT ;  /* 0x000000121c00720c */ /* 0x000fe20003f24070 */
[--C-:B------:R-:W-:Y:S01]  /*25d0*/  @!P4 IMAD.IADD R8, R8, 0x1, -R28.reuse ;  /* 0x000000010808c824 */ /* 0x100fe200078e0a1c */
[C---:B------:R-:W-:Y:S01]  /*25e0*/  ISETP.GT.U32.AND P4, PT, R28.reuse, R15, PT ;  /* 0x0000000f1c00720c */ /* 0x040fe20003f84070 */
[--C-:B------:R-:W-:Y:S01]  /*25f0*/  @!P3 IMAD.IADD R9, R9, 0x1, -R28.reuse ;  /* 0x000000010909b824 */ /* 0x100fe200078e0a1c */
[----:B------:R-:W-:Y:S01]  /*2600*/  ISETP.GT.U32.AND P3, PT, R28, R16, PT ;  /* 0x000000101c00720c */ /* 0x000fe20003f64070 */
[--C-:B------:R-:W-:Y:S01]  /*2610*/  @!P0 IMAD.IADD R10, R10, 0x1, -R28.reuse ;  /* 0x000000010a0a8824 */ /* 0x100fe200078e0a1c */
[----:B------:R-:W-:Y:S01]  /*2620*/  ISETP.GT.U32.AND P0, PT, R28, R17, PT ;  /* 0x000000111c00720c */ /* 0x000fe20003f04070 */
[--C-:B------:R-:W-:Y:S01]  /*2630*/  @!P2 IMAD.IADD R14, R14, 0x1, -R28.reuse ;  /* 0x000000010e0ea824 */ /* 0x100fe200078e0a1c */
[C---:B------:R-:W-:Y:S01]  /*2640*/  ISETP.GT.U32.AND P2, PT, R28.reuse, R21, PT ;  /* 0x000000151c00720c */ /* 0x040fe20003f44070 */
[--C-:B------:R-:W-:Y:S01]  /*2650*/  @!P5 IMAD.IADD R13, R13, 0x1, -R28.reuse ;  /* 0x000000010d0dd824 */ /* 0x100fe200078e0a1c */
[----:B------:R-:W-:Y:S01]  /*2660*/  ISETP.GT.U32.AND P5, PT, R28, R20, PT ;  /* 0x000000141c00720c */ /* 0x000fe20003fa4070 */
[--C-:B------:R-:W-:Y:S01]  /*2670*/  @!P6 IMAD.IADD R12, R12, 0x1, -R28.reuse ;  /* 0x000000010c0ce824 */ /* 0x100fe200078e0a1c */
[----:B------:R-:W0:Y:S03]  /*2680*/  S2R R7, SR_TID.X ;  /* 0x0000000000077919 */ /* 0x000e260000002100 */
[--C-:B------:R-:W-:Y:S01]  /*2690*/  @!P4 IMAD.IADD R15, R15, 0x1, -R28.reuse ;  /* 0x000000010f0fc824 */ /* 0x100fe200078e0a1c */
[----:B------:R-:W-:Y:S01]  /*26a0*/  ISETP.GT.U32.AND P4, PT, R28, R22, PT ;  /* 0x000000161c00720c */ /* 0x000fe20003f84070 */
[--C-:B------:R-:W-:Y:S01]  /*26b0*/  @!P3 IMAD.IADD R16, R16, 0x1, -R28.reuse ;  /* 0x000000011010b824 */ /* 0x100fe200078e0a1c */
[C---:B------:R-:W-:Y:S01]  /*26c0*/  ISETP.GT.U32.AND P3, PT, R28.reuse, R23, PT ;  /* 0x000000171c00720c */ /* 0x040fe20003f64070 */
[--C-:B------:R-:W-:Y:S01]  /*26d0*/  @!P0 IMAD.IADD R17, R17, 0x1, -R28.reuse ;  /* 0x0000000111118824 */ /* 0x100fe200078e0a1c */
[C---:B------:R-:W-:Y:S01]  /*26e0*/  ISETP.GT.U32.AND P0, PT, R28.reuse, R25, PT ;  /* 0x000000191c00720c */ /* 0x040fe20003f04070 */
[----:B------:R-:W2:Y:S01]  /*26f0*/  LDL R0, [R1+0x1b5c] ;  /* 0x001b5c0001007983 */ /* 0x000ea20000100800 */
[----:B------:R-:W-:Y:S01]  /*2700*/  ISETP.GT.U32.AND P6, PT, R28, R19, PT ;  /* 0x000000131c00720c */ /* 0x000fe20003fc4070 */
[--C-:B------:R-:W-:Y:S01]  /*2710*/  @!P1 IMAD.IADD R18, R18, 0x1, -R28.reuse ;  /* 0x0000000112129824 */ /* 0x100fe200078e0a1c */
[C---:B------:R-:W-:Y:S01]  /*2720*/  ISETP.GT.U32.AND P1, PT, R28.reuse, R26, PT ;  /* 0x0000001a1c00720c */ /* 0x040fe20003f24070 */
[--C-:B------:R-:W-:Y:S01]  /*2730*/  @!P2 IMAD.IADD R21, R21, 0x1, -R28.reuse ;  /* 0x000000011515a824 */ /* 0x100fe200078e0a1c */
[----:B------:R-:W-:Y:S01]  /*2740*/  ISETP.GT.U32.AND P2, PT, R28, R15, PT ;  /* 0x0000000f1c00720c */ /* 0x000fe20003f44070 */
[----:B------:R-:W-:-:S02]  /*2750*/  @!P5 IMAD.IADD R20, R20, 0x1, -R28 ;  /* 0x000000011414d824 */ /* 0x000fc400078e0a1c */
[--C-:B------:R-:W-:Y:S01]  /*2760*/  @!P4 IMAD.IADD R22, R22, 0x1, -R28.reuse ;  /* 0x000000011616c824 */ /* 0x100fe200078e0a1c */
[C---:B------:R-:W-:Y:S01]  /*2770*/  ISETP.GT.U32.AND P4, PT, R28.reuse, R16, PT ;  /* 0x000000101c00720c */ /* 0x040fe20003f84070 */
[--C-:B------:R-:W-:Y:S01]  /*2780*/  @!P3 IMAD.IADD R23, R23, 0x1, -R28.reuse ;  /* 0x000000011717b824 */ /* 0x100fe200078e0a1c */
[C---:B------:R-:W-:Y:S01]  /*2790*/  ISETP.GT.U32.AND P3, PT, R28.reuse, R17, PT ;  /* 0x000000111c00720c */ /* 0x040fe20003f64070 */
[--C-:B------:R-:W-:Y:S01]  /*27a0*/  @!P0 IMAD.IADD R25, R25, 0x1, -R28.reuse ;  /* 0x0000000119198824 */ /* 0x100fe200078e0a1c */
[C---:B------:R-:W-:Y:S01]  /*27b0*/  ISETP.GT.U32.AND P5, PT, R28.reuse, R14, PT ;  /* 0x0000000e1c00720c */ /* 0x040fe20003fa4070 */
[--C-:B------:R-:W-:Y:S01]  /*27c0*/  @!P6 IMAD.IADD R19, R19, 0x1, -R28.reuse ;  /* 0x000000011313e824 */ /* 0x100fe200078e0a1c */
[C---:B------:R-:W-:Y:S02]  /*27d0*/  ISETP.GT.U32.AND P0, PT, R28.reuse, R18, PT ;  /* 0x000000121c00720c */ /* 0x040fe40003f04070 */
[----:B------:R-:W-:Y:S01]  /*27e0*/  ISETP.GT.U32.AND P6, PT, R28, R27, PT ;  /* 0x0000001b1c00720c */ /* 0x000fe20003fc4070 */
[--C-:B------:R-:W-:Y:S01]  /*27f0*/  @!P1 IMAD.IADD R26, R26, 0x1, -R28.reuse ;  /* 0x000000011a1a9824 */ /* 0x100fe200078e0a1c */
[----:B------:R-:W-:Y:S01]  /*2800*/  ISETP.GT.U32.AND P1, PT, R28, R19, PT ;  /* 0x000000131c00720c */ /* 0x000fe20003f24070 */
[--C-:B------:R-:W-:Y:S01]  /*2810*/  @!P2 IMAD.IADD R15, R15, 0x1, -R28.reuse ;  /* 0x000000010f0fa824 */ /* 0x100fe200078e0a1c */
[----:B------:R-:W-:Y:S01]  /*2820*/  LOP3.LUT R29, R29, 0x7, RZ, 0xc0, !PT ;  /* 0x000000071d1d7812 */ /* 0x000fe200078ec0ff */
[--C-:B------:R-:W-:Y:S01]  /*2830*/  @!P4 IMAD.IADD R16, R16, 0x1, -R28.reuse ;  /* 0x000000011010c824 */ /* 0x100fe200078e0a1c */
[C---:B------:R-:W-:Y:S01]  /*2840*/  ISETP.GT.U32.AND P2, PT, R28.reuse, R21, PT ;  /* 0x000000151c00720c */ /* 0x040fe20003f44070 */
[--C-:B------:R-:W-:Y:S01]  /*2850*/  @!P3 IMAD.IADD R17, R17, 0x1, -R28.reuse ;  /* 0x000000011111b824 */ /* 0x100fe200078e0a1c */
[----:B------:R-:W-:Y:S01]  /*2860*/  ISETP.GT.U32.AND P4, PT, R28, R22, PT ;  /* 0x000000161c00720c */ /* 0x000fe20003f84070 */
[----:B------:R-:W-:Y:S01]  /*2870*/  @!P5 IMAD.IADD R14, R14, 0x1, -R28 ;  /* 0x000000010e0ed824 */ /* 0x000fe200078e0a1c */
[----:B------:R-:W-:Y:S01]  /*2880*/  ISETP.GT.U32.AND P3, PT, R28, R23, PT ;  /* 0x000000171c00720c */ /* 0x000fe20003f64070 */
[----:B------:R-:W-:-:S02]  /*2890*/  IMAD R29, R29, 0x110, RZ ;  /* 0x000001101d1d7824 */ /* 0x000fc400078e02ff */
[--C-:B------:R-:W-:Y:S01]  /*28a0*/  @!P0 IMAD.IADD R18, R18, 0x1, -R28.reuse ;  /* 0x0000000112128824 */ /* 0x100fe200078e0a1c */
[C---:B------:R-:W-:Y:S01]  /*28b0*/  ISETP.GT.U32.AND P0, PT, R28.reuse, R25, PT ;  /* 0x000000191c00720c */ /* 0x040fe20003f04070 */
[----:B0-----:R-:W-:Y:S01]  /*28c0*/  IMAD.SHL.U32 R7, R7, 0x2, RZ ;  /* 0x0000000207077824 */ /* 0x001fe200078e00ff */
[C---:B------:R-:W-:Y:S01]  /*28d0*/  ISETP.GT.U32.AND P5, PT, R28.reuse, R20, PT ;  /* 0x000000141c00720c */ /* 0x040fe20003fa4070 */
[--C-:B------:R-:W-:Y:S01]  /*28e0*/  @!P6 IMAD.IADD R27, R27, 0x1, -R28.reuse ;  /* 0x000000011b1be824 */ /* 0x100fe200078e0a1c */
[----:B------:R0:W-:Y:S01]  /*28f0*/  STL [R1+0x1bbc], R14 ;  /* 0x001bbc0e01007387 */ /* 0x0001e20000100800 */
[--C-:B------:R-:W-:Y:S01]  /*2900*/  @!P1 IMAD.IADD R19, R19, 0x1, -R28.reuse ;  /* 0x0000000113139824 */ /* 0x100fe200078e0a1c */
[C---:B------:R-:W-:Y:S02]  /*2910*/  ISETP.GT.U32.AND P6, PT, R28.reuse, R26, PT ;  /* 0x0000001a1c00720c */ /* 0x040fe40003fc4070 */
[----:B------:R-:W-:Y:S01]  /*2920*/  ISETP.GT.U32.AND P1, PT, R28, R27, PT ;  /* 0x0000001b1c00720c */ /* 0x000fe20003f24070 */
[----:B------:R-:W-:Y:S01]  /*2930*/  STL [R1+0x1bb8], R15 ;  /* 0x001bb80f01007387 */ /* 0x000fe20000100800 */
[----:B0-----:R-:W-:Y:S01]  /*2940*/  LOP3.LUT R14, R29, 0x30, R7, 0x78, !PT ;  /* 0x000000301d0e7812 */ /* 0x001fe200078e7807 */
[----:B------:R-:W-:-:S02]  /*2950*/  @!P2 IMAD.IADD R21, R21, 0x1, -R28 ;  /* 0x000000011515a824 */ /* 0x000fc400078e0a1c */
[----:B------:R-:W2:Y:S01]  /*2960*/  LDL R7, [R1+0x1b54] ;  /* 0x001b540001077983 */ /* 0x000ea20000100800 */
[--C-:B------:R-:W-:Y:S02]  /*2970*/  @!P4 IMAD.IADD R22, R22, 0x1, -R28.reuse ;  /* 0x000000011616c824 */ /* 0x100fe400078e0a1c */
[--C-:B------:R-:W-:Y:S02]  /*2980*/  @!P3 IMAD.IADD R23, R23, 0x1, -R28.reuse ;  /* 0x000000011717b824 */ /* 0x100fe400078e0a1c */
[--C-:B------:R-:W-:Y:S02]  /*2990*/  @!P0 IMAD.IADD R25, R25, 0x1, -R28.reuse ;  /* 0x0000000119198824 */ /* 0x100fe400078e0a1c */
[--C-:B------:R-:W-:Y:S02]  /*29a0*/  @!P5 IMAD.IADD R20, R20, 0x1, -R28.reuse ;  /* 0x000000011414d824 */ /* 0x100fe400078e0a1c */
[--C-:B------:R-:W-:Y:S02]  /*29b0*/  @!P6 IMAD.IADD R26, R26, 0x1, -R28.reuse ;  /* 0x000000011a1ae824 */ /* 0x100fe400078e0a1c */
[----:B------:R-:W-:Y:S01]  /*29c0*/  @!P1 IMAD.IADD R27, R27, 0x1, -R28 ;  /* 0x000000011b1b9824 */ /* 0x000fe200078e0a1c */
[----:B---3--:R-:W-:-:S02]  /*29d0*/  ISETP.GE.AND P2, PT, R4, RZ, PT ;  /* 0x000000ff0400720c */ /* 0x008fc40003f46270 */
[----:B----4-:R-:W-:Y:S02]  /*29e0*/  ISETP.GE.AND P5, PT, R5, RZ, PT ;  /* 0x000000ff0500720c */ /* 0x010fe40003fa6270 */
[----:B------:R-:W-:Y:S01]  /*29f0*/  ISETP.GE.AND P4, PT, R3, RZ, PT ;  /* 0x000000ff0300720c */ /* 0x000fe20003f86270 */
[----:B--2---:R-:W-:-:S05]  /*2a00*/  IMAD.IADD R29, R6, 0x1, R11 ;  /* 0x00000001061d7824 */ /* 0x004fca00078e020b */
[----:B------:R0:W-:Y:S01]  /*2a10*/  STL [R1+0x1b64], R29 ;  /* 0x001b641d01007387 */ /* 0x0001e20000100800 */
[----:B------:R-:W-:-:S03]  /*2a20*/  ISETP.GE.AND P3, PT, R24, RZ, PT ;  /* 0x000000ff1800720c */ /* 0x000fc60003f66270 */
[----:B------:R-:W2:Y:S01]  /*2a30*/  LDL R11, [R1+0x1b58] ;  /* 0x001b5800010b7983 */ /* 0x000ea20000100800 */
[----:B------:R-:W-:-:S03]  /*2a40*/  ISETP.GE.AND P0, PT, R2, RZ, PT ;  /* 0x000000ff0200720c */ /* 0x000fc60003f06270 */
[----:B------:R-:W3:Y:S04]  /*2a50*/  LDL R4, [R1+0x1b4c] ;  /* 0x001b4c0001047983 */ /* 0x000ee80000100800 */
[----:B------:R-:W4:Y:S04]  /*2a60*/  LDL R14, [R1+0x1b50] ;  /* 0x001b5000010e7983 */ /* 0x000f280000100800 */
[----:B------:R-:W2:Y:S04]  /*2a70*/  LDL.LU R6, [R1+0x20] ;  /* 0x0000200001067983 */ /* 0x000ea80000300800 */
[----:B------:R-:W3:Y:S04]  /*2a80*/  LDL R24, [R1+0x1b48] ;  /* 0x001b480001187983 */ /* 0x000ee80000100800 */
[----:B------:R-:W3:Y:S04]  /*2a90*/  LDL R3, [R1+0x1b44] ;  /* 0x001b440001037983 */ /* 0x000ee80000100800 */
[----:B0-----:R-:W3:Y:S04]  /*2aa0*/  LDL.LU R29, [R1+0x1c] ;  /* 0x00001c00011d7983 */ /* 0x001ee80000300800 */
[----:B------:R-:W4:Y:S04]  /*2ab0*/  LDL R2, [R1+0x1b40] ;  /* 0x001b400001027983 */ /* 0x000f280000100800 */
[----:B------:R-:W4:Y:S04]  /*2ac0*/  LDL.LU R5, [R1+0x18] ;  /* 0x0000180001057983 */ /* 0x000f280000300800 */
[----:B------:R-:W4:Y:S01]  /*2ad0*/  LDL.LU R28, [R1+0x14] ;  /* 0x00001400011c7983 */ /* 0x000f220000300800 */
[----:B------:R-:W-:-:S02]  /*2ae0*/  ISETP.NE.AND P1, PT, RZ, c[0x0][0x178], PT ;  /* 0x00005e00ff007a0c */ /* 0x000fc40003f25270 */
[----:B------:R-:W-:Y:S01]  /*2af0*/  LOP3.LUT R15, RZ, c[0x0][0x178], RZ, 0x33, !PT ;  /* 0x00005e00ff0f7a12 */ /* 0x000fe200078e33ff */
[----:B--2---:R-:W-:Y:S01]  /*2b00*/  @!P5 IMAD.MOV R6, RZ, RZ, -R6 ;  /* 0x000000ffff06d224 */ /* 0x004fe200078e0a06 */
[----:B------:R-:W-:Y:S02]  /*2b10*/  ISETP.GE.AND P5, PT, R0, RZ, PT ;  /* 0x000000ff0000720c */ /* 0x000fe40003fa6270 */
[----:B------:R-:W2:Y:S02]  /*2b20*/  LDL R0, [R1+0x1b3c] ;  /* 0x001b3c0001007983 */ /* 0x000ea40000100800 */
[----:B------:R-:W-:Y:S01]  /*2b30*/  SEL R6, R15, R6, !P1 ;  /* 0x000000060f067207 */ /* 0x000fe20004800000 */
[----:B---3--:R-:W-:Y:S01]  /*2b40*/  @!P2 IMAD.MOV R29, RZ, RZ, -R29 ;  /* 0x000000ffff1da224 */ /* 0x008fe200078e0a1d */
[----:B------:R-:W-:Y:S02]  /*2b50*/  ISETP.GE.AND P2, PT, R7, RZ, PT ;  /* 0x000000ff0700720c */ /* 0x000fe40003f46270 */
[----:B------:R-:W3:Y:S02]  /*2b60*/  LDL.LU R7, [R1+0x1bdc] ;  /* 0x001bdc0001077983 */ /* 0x000ee40000300800 */
[----:B------:R-:W-:Y:S01]  /*2b70*/  SEL R29, R15, R29, !P1 ;  /* 0x0000001d0f1d7207 */ /* 0x000fe20004800000 */
[----:B----4-:R-:W-:Y:S01]  /*2b80*/  @!P4 IMAD.MOV R5, RZ, RZ, -R5 ;  /* 0x000000ffff05c224 */ /* 0x010fe200078e0a05 */
[----:B------:R0:W-:Y:S01]  /*2b90*/  STL [R1+0x24], R6 ;  /* 0x0000240601007387 */ /* 0x0001e20000100800 */
[----:B------:R-:W-:-:S03]  /*2ba0*/  @!P3 IMAD.MOV R28, RZ, RZ, -R28 ;  /* 0x000000ffff1cb224 */ /* 0x000fc600078e0a1c */
[C---:B------:R-:W-:Y:S02]  /*2bb0*/  SEL R5, R15.reuse, R5, !P1 ;  /* 0x000000050f057207 */ /* 0x040fe40004800000 */
[----:B------:R-:W-:Y:S01]  /*2bc0*/  SEL R15, R15, R28, !P1 ;  /* 0x0000001c0f0f7207 */ /* 0x000fe20004800000 */
[----:B0-----:R-:W4:Y:S04]  /*2bd0*/  LDL.LU R6, [R1+0x1bd8] ;  /* 0x001bd80001067983 */ /* 0x001f280000300800 */
[----:B------:R0:W-:Y:S04]  /*2be0*/  STL [R1+0x1b9c], R29 ;  /* 0x001b9c1d01007387 */ /* 0x0001e80000100800 */
[----:B0-----:R-:W2:Y:S04]  /*2bf0*/  LDL R29, [R1+0x1b34] ;  /* 0x001b3400011d7983 */ /* 0x001ea80000100800 */
[----:B------:R0:W-:Y:S04]  /*2c00*/  STL [R1+0x1c], R5 ;  /* 0x00001c0501007387 */ /* 0x0001e80000100800 */
[----:B0-----:R-:W2:Y:S04]  /*2c10*/  LDL.LU R5, [R1+0x1bd4] ;  /* 0x001bd40001057983 */ /* 0x001ea80000300800 */
[----:B------:R-:W2:Y:S04]  /*2c20*/  LDL R28, [R1+0x1b38] ;  /* 0x001b3800011c7983 */ /* 0x000ea80000100800 */
[----:B------:R0:W-:Y:S04]  /*2c30*/  STL [R1+0x18], R15 ;  /* 0x0000180f01007387 */ /* 0x0001e80000100800 */
[----:B0-----:R-:W2:Y:S01]  /*2c40*/  LDL.LU R15, [R1+0x10] ;  /* 0x00001000010f7983 */ /* 0x001ea20000300800 */
[----:B------:R-:W-:-:S02]  /*2c50*/  ISETP.GE.AND P1, PT, R11, RZ, PT ;  /* 0x000000ff0b00720c */ /* 0x000fc40003f26270 */
[----:B------:R-:W-:Y:S01]  /*2c60*/  ISETP.GE.AND P4, PT, R4, RZ, PT ;  /* 0x000000ff0400720c */ /* 0x000fe20003f86270 */
[----:B------:R-:W3:Y:S01]  /*2c70*/  LDL R11, [R1+0x1b30] ;  /* 0x001b3000010b7983 */ /* 0x000ee20000100800 */
[----:B------:R-:W-:-:S03]  /*2c80*/  ISETP.GE.AND P3, PT, R14, RZ, PT ;  /* 0x000000ff0e00720c */ /* 0x000fc60003f66270 */
[----:B------:R-:W3:Y:S04]  /*2c90*/  LDL.LU R4, [R1+0x1bd0] ;  /* 0x001bd00001047983 */ /* 0x000ee80000300800 */
[----:B------:R-:W3:Y:S01]  /*2ca0*/  LDL.LU R14, [R1+0xc] ;  /* 0x00000c00010e7983 */ /* 0x000ee20000300800 */
[----:B--2---:R-:W-:Y:S01]  /*2cb0*/  @!P0 IMAD.MOV R15, RZ, RZ, -R15 ;  /* 0x000000ffff0f8224 */ /* 0x004fe200078e0a0f */
[----:B------:R-:W-:Y:S02]  /*2cc0*/  ISETP.GE.AND P0, PT, R24, RZ, PT ;  /* 0x000000ff1800720c */ /* 0x000fe40003f06270 */
[----:B------:R-:W2:Y:S04]  /*2cd0*/  LDL R24, [R1+0x1b2c] ;  /* 0x001b2c0001187983 */ /* 0x000ea80000100800 */
[----:B------:R0:W-:Y:S04]  /*2ce0*/  STL [R1+0x10], R15 ;  /* 0x0000100f01007387 */ /* 0x0001e80000100800 */
[----:B0-----:R-:W2:Y:S01]  /*2cf0*/  LDL.LU R15, [R1+0x8] ;  /* 0x00000800010f7983 */ /* 0x001ea20000300800 */
[----:B---3--:R-:W-:Y:S01]  /*2d00*/  @!P5 IMAD.MOV R14, RZ, RZ, -R14 ;  /* 0x000000ffff0ed224 */ /* 0x008fe200078e0a0e */
[----:B------:R-:W-:-:S02]  /*2d10*/  ISETP.GE.AND P5, PT, R3, RZ, PT ;  /* 0x000000ff0300720c */ /* 0x000fc40003fa6270 */
[----:B------:R-:W3:Y:S04]  /*2d20*/  LDL.LU R3, [R1+0x4] ;  /* 0x0000040001037983 */ /* 0x000ee80000300800 */
[----:B------:R0:W-:Y:S04]  /*2d30*/  STL [R1+0xc], R14 ;  /* 0x00000c0e01007387 */ /* 0x0001e80000100800 */
[----:B0-----:R-:W4:Y:S01]  /*2d40*/  LDL R14, [R1+0x1b28] ;  /* 0x001b2800010e7983 */ /* 0x001f220000100800 */
[----:B--2---:R-:W-:Y:S01]  /*2d50*/  @!P2 IMAD.MOV R15, RZ, RZ, -R15 ;  /* 0x000000ffff0fa224 */ /* 0x004fe200078e0a0f */
[----:B------:R-:W-:-:S02]  /*2d60*/  ISETP.GE.AND P2, PT, R2, RZ, PT ;  /* 0x000000ff0200720c */ /* 0x000fc40003f46270 */
[----:B------:R-:W2:Y:S01]  /*2d70*/  LDL.LU R2, [R1] ;  /* 0x0000000001027983 */ /* 0x000ea20000300800 */
[----:B---3--:R-:W-:-:S03]  /*2d80*/  @!P1 IMAD.MOV R3, RZ, RZ, -R3 ;  /* 0x000000ffff039224 */ /* 0x008fc600078e0a03 */
[----:B------:R0:W-:Y:S01]  /*2d90*/  STL [R1+0x8], R15 ;  /* 0x0000080f01007387 */ /* 0x0001e20000100800 */
[----:B------:R-:W-:-:S03]  /*2da0*/  ISETP.GE.AND P1, PT, R0, RZ, PT ;  /* 0x000000ff0000720c */ /* 0x000fc60003f26270 */
[----:B0-----:R-:W3:Y:S04]  /*2db0*/  LDL R15, [R1+0x1b24] ;  /* 0x001b2400010f7983 */ /* 0x001ee80000100800 */
[----:B------:R0:W-:Y:S04]  /*2dc0*/  STL [R1+0x4], R3 ;  /* 0x0000040301007387 */ /* 0x0001e80000100800 */
[----:B0-----:R-:W3:Y:S04]  /*2dd0*/  LDL.LU R3, [R1+0x1bcc] ;  /* 0x001bcc0001037983 */ /* 0x001ee80000300800 */
[----:B------:R-:W3:Y:S01]  /*2de0*/  LDL.LU R0, [R1+0x1bc8] ;  /* 0x001bc80001007983 */ /* 0x000ee20000300800 */
[----:B--2---:R-:W-:-:S05]  /*2df0*/  @!P4 IMAD.MOV R2, RZ, RZ, -R2 ;  /* 0x000000ffff02c224 */ /* 0x004fca00078e0a02 */
[----:B------:R0:W-:Y:S04]  /*2e00*/  STL [R1], R2 ;  /* 0x0000000201007387 */ /* 0x0001e80000100800 */
[----:B0-----:R-:W2:Y:S01]  /*2e10*/  LDL.LU R2, [R1+0x1bc4] ;  /* 0x001bc40001027983 */ /* 0x001ea20000300800 */
[----:B------:R-:W-:Y:S01]  /*2e20*/  ISETP.GE.AND P4, PT, R28, RZ, PT ;  /* 0x000000ff1c00720c */ /* 0x000fe20003f86270 */
[----:B---3--:R-:W-:-:S05]  /*2e30*/  @!P3 IMAD.MOV R0, RZ, RZ, -R0 ;  /* 0x000000ffff00b224 */ /* 0x008fca00078e0a00 */
[----:B------:R0:W-:Y:S04]  /*2e40*/  STL [R1+0x1ba4], R0 ;  /* 0x001ba40001007387 */ /* 0x0001e80000100800 */
[----:B------:R-:W3:Y:S04]  /*2e50*/  LDL R28, [R1+0x1b18] ;  /* 0x001b1800011c7983 */ /* 0x000ee80000100800 */
[----:B0-----:R-:W3:Y:S01]  /*2e60*/  LDL R0, [R1+0x1b1c] ;  /* 0x001b1c0001007983 */ /* 0x001ee20000100800 */
[----:B--2---:R-:W-:Y:S01]  /*2e70*/  @!P0 IMAD.MOV R2, RZ, RZ, -R2 ;  /* 0x000000ffff028224 */ /* 0x004fe200078e0a02 */
[----:B------:R-:W-:-:S04]  /*2e80*/  ISETP.GE.AND P0, PT, R11, RZ, PT ;  /* 0x000000ff0b00720c */ /* 0x000fc80003f06270 */
[----:B------:R0:W-:Y:S04]  /*2e90*/  STL [R1+0x1ba8], R2 ;  /* 0x001ba80201007387 */ /* 0x0001e80000100800 */
[----:B------:R-:W2:Y:S04]  /*2ea0*/  LDL R11, [R1+0x1b14] ;  /* 0x001b1400010b7983 */ /* 0x000ea80000100800 */
[----:B0-----:R-:W2:Y:S01]  /*2eb0*/  LDL R2, [R1+0x1b20] ;  /* 0x001b200001027983 */ /* 0x001ea20000100800 */
[----:B------:R-:W-:Y:S01]  /*2ec0*/  ISETP.GE.AND P3, PT, R29, RZ, PT ;  /* 0x000000ff1d00720c */ /* 0x000fe20003f66270 */
[----:B------:R-:W-:Y:S01]  /*2ed0*/  @!P5 IMAD.MOV R3, RZ, RZ, -R3 ;  /* 0x000000ffff03d224 */ /* 0x000fe200078e0a03 */
[----:B------:R-:W-:Y:S01]  /*2ee0*/  ISETP.GE.AND P5, PT, R24, RZ, PT ;  /* 0x000000ff1800720c */ /* 0x000fe20003fa6270 */
[----:B------:R-:W-:Y:S01]  /*2ef0*/  @!P2 IMAD.MOV R4, RZ, RZ, -R4 ;  /* 0x000000ffff04a224 */ /* 0x000fe200078e0a04 */
[----:B------:R-:W2:Y:S01]  /*2f00*/  LDL R29, [R1+0x1b10] ;  /* 0x001b1000011d7983 */ /* 0x000ea20000100800 */
[----:B------:R-:W-:Y:S01]  /*2f10*/  @!P1 IMAD.MOV R5, RZ, RZ, -R5 ;  /* 0x000000ffff059224 */ /* 0x000fe200078e0a05 */
[----:B----4-:R-:W-:Y:S01]  /*2f20*/  ISETP.GE.AND P2, PT, R14, RZ, PT ;  /* 0x000000ff0e00720c */ /* 0x010fe20003f46270 */
[----:B------:R-:W-:Y:S01]  /*2f30*/  @!P4 IMAD.MOV R6, RZ, RZ, -R6 ;  /* 0x000000ffff06c224 */ /* 0x000fe200078e0a06 */
[----:B------:R-:W-:Y:S01]  /*2f40*/  STL [R1+0x1bac], R3 ;  /* 0x001bac0301007387 */ /* 0x000fe20000100800 */
[----:B------:R-:W-:Y:S01]  /*2f50*/  @!P0 IMAD.MOV R8, RZ, RZ, -R8 ;  /* 0x000000ffff088224 */ /* 0x000fe200078e0a08 */
[----:B------:R-:W-:-:S02]  /*2f60*/  ISETP.GE.AND P1, PT, R15, RZ, PT ;  /* 0x000000ff0f00720c */ /* 0x000fc40003f26270 */
[----:B------:R-:W4:Y:S01]  /*2f70*/  LDL R24, [R1+0x1b0c] ;  /* 0x001b0c0001187983 */ /* 0x000f220000100800 */
[----:B------:R-:W-:Y:S01]  /*2f80*/  @!P3 IMAD.MOV R7, RZ, RZ, -R7 ;  /* 0x000000ffff07b224 */ /* 0x000fe200078e0a07 */
[----:B---3--:R-:W-:Y:S01]  /*2f90*/  ISETP.GE.AND P0, PT, R28, RZ, PT ;  /* 0x000000ff1c00720c */ /* 0x008fe20003f06270 */
[----:B------:R-:W-:Y:S01]  /*2fa0*/  @!P5 IMAD.MOV R9, RZ, RZ, -R9 ;  /* 0x000000ffff09d224 */ /* 0x000fe200078e0a09 */
[----:B------:R0:W-:Y:S01]  /*2fb0*/  STL [R1+0x1bb0], R4 ;  /* 0x001bb00401007387 */ /* 0x0001e20000100800 */
[----:B------:R-:W-:-:S03]  /*2fc0*/  ISETP.GE.AND P3, PT, R0, RZ, PT ;  /* 0x000000ff0000720c */ /* 0x000fc60003f66270 */
[----:B------:R-:W3:Y:S04]  /*2fd0*/  LDL R14, [R1+0x1b08] ;  /* 0x001b0800010e7983 */ /* 0x000ee80000100800 */
[----:B------:R-:W4:Y:S04]  /*2fe0*/  LDL R15, [R1+0x1b04] ;  /* 0x001b0400010f7983 */ /* 0x000f280000100800 */
[----:B0-----:R-:W4:Y:S04]  /*2ff0*/  LDL R4, [R1+0x1b00] ;  /* 0x001b000001047983 */ /* 0x001f280000100800 */
[----:B------:R-:W4:Y:S04]  /*3000*/  LDL R3, [R1+0x1afc] ;  /* 0x001afc0001037983 */ /* 0x000f280000100800 */
[----:B------:R-:W4:Y:S04]  /*3010*/  LDL R0, [R1+0x1af4] ;  /* 0x001af40001007983 */ /* 0x000f280000100800 */
[----:B------:R-:W4:Y:S01]  /*3020*/  LDL R28, [R1+0x1aec] ;  /* 0x001aec00011c7983 */ /* 0x000f220000100800 */
[----:B--2---:R-:W-:-:S02]  /*3030*/  ISETP.GE.AND P5, PT, R11, RZ, PT ;  /* 0x000000ff0b00720c */ /* 0x004fc40003fa6270 */
[----:B------:R-:W-:Y:S02]  /*3040*/  ISETP.GE.AND P4, PT, R2, RZ, PT ;  /* 0x000000ff0200720c */ /* 0x000fe40003f86270 */
[----:B------:R-:W2:Y:S04]  /*3050*/  LDL R2, [R1+0x1af8] ;  /* 0x001af80001027983 */ /* 0x000ea80000100800 */
[----:B------:R-:W2:Y:S01]  /*3060*/  LDL.LU R11, [R1+0x1bc0] ;  /* 0x001bc000010b7983 */ /* 0x000ea20000300800 */
[----:B------:R-:W-:Y:S01]  /*3070*/  @!P2 IMAD.MOV R10, RZ, RZ, -R10 ;  /* 0x000000ffff0aa224 */ /* 0x000fe200078e0a0a */
[----:B------:R-:W-:Y:S01]  /*3080*/  ISETP.GE.AND P2, PT, R29, RZ, PT ;  /* 0x000000ff1d00720c */ /* 0x000fe20003f46270 */
[----:B------:R-:W-:Y:S01]  /*3090*/  @!P3 IMAD.MOV R13, RZ, RZ, -R13 ;  /* 0x000000ffff0db224 */ /* 0x000fe200078e0a0d */
[----:B------:R-:W2:Y:S03]  /*30a0*/  LDL R29, [R1+0x1af0] ;  /* 0x001af000011d7983 */ /* 0x000ea60000100800 */
[----:B------:R-:W-:Y:S01]  /*30b0*/  @!P4 IMAD.MOV R12, RZ, RZ, -R12 ;  /* 0x000000ffff0cc224 */ /* 0x000fe200078e0a0c */
[----:B---3--:R-:W-:-:S02]  /*30c0*/  ISETP.GE.AND P4, PT, R14, RZ, PT ;  /* 0x000000ff0e00720c */ /* 0x008fc40003f86270 */
[----:B----4-:R-:W-:Y:S01]  /*30d0*/  ISETP.GE.AND P3, PT, R15, RZ, PT ;  /* 0x000000ff0f00720c */ /* 0x010fe20003f66270 */
[----:B--2---:R-:W-:Y:S01]  /*30e0*/  @!P1 IMAD.MOV R11, RZ, RZ, -R11 ;  /* 0x000000ffff0b9224 */ /* 0x004fe200078e0a0b */
[----:B------:R-:W-:Y:S02]  /*30f0*/  ISETP.GE.AND P1, PT, R24, RZ, PT ;  /* 0x000000ff1800720c */ /* 0x000fe40003f26270 */
[----:B------:R-:W2:Y:S04]  /*3100*/  LDL R24, [R1+0x1ae8] ;  /* 0x001ae80001187983 */ /* 0x000ea80000100800 */
[----:B------:R-:W3:Y:S04]  /*3110*/  LDL.LU R14, [R1+0x1bbc] ;  /* 0x001bbc00010e7983 */ /* 0x000ee80000300800 */
[----:B------:R-:W4:Y:S01]  /*3120*/  LDL.LU R15, [R1+0x1bb8] ;  /* 0x001bb800010f7983 */ /* 0x000f220000300800 */
[----:B------:R-:W-:Y:S01]  /*3130*/  @!P2 IMAD.MOV R16, RZ, RZ, -R16 ;  /* 0x000000ffff10a224 */ /* 0x000fe200078e0a10 */
[----:B------:R-:W-:Y:S01]  /*3140*/  ISETP.GE.AND P2, PT, R2, RZ, PT ;  /* 0x000000ff0200720c */ /* 0x000fe20003f46270 */
[----:B------:R-:W-:Y:S01]  /*3150*/  @!P1 IMAD.MOV R17, RZ, RZ, -R17 ;  /* 0x000000ffff119224 */ /* 0x000fe200078e0a11 */
[----:B------:R-:W-:Y:S01]  /*3160*/  ISETP.GE.AND P1, PT, R0, RZ, PT ;  /* 0x000000ff0000720c */ /* 0x000fe20003f26270 */
[----:B------:R-:W-:Y:S01]  /*3170*/  @!P4 IMAD.MOV R18, RZ, RZ, -R18 ;  /* 0x000000ffff12c224 */ /* 0x000fe200078e0a12 */
[----:B------:R-:W-:Y:S01]  /*3180*/  ISETP.GE.AND P4, PT, R28, RZ, PT ;  /* 0x000000ff1c00720c */ /* 0x000fe20003f86270 */
[----:B------:R-:W-:-:S02]  /*3190*/  IMAD.MOV.U32 R28, RZ, RZ, R21 ;  /* 0x000000ffff1c7224 */ /* 0x000fc400078e0015 */
[----:B------:R-:W-:Y:S01]  /*31a0*/  @!P3 IMAD.MOV R19, RZ, RZ, -R19 ;  /* 0x000000ffff13b224 */ /* 0x000fe200078e0a13 */
[----:B------:R-:W-:Y:S02]  /*31b0*/  ISETP.GE.AND P3, PT, R29, RZ, PT ;  /* 0x000000ff1d00720c */ /* 0x000fe40003f66270 */
[----:B------:R-:W0:Y:S01]  /*31c0*/  S2R R29, SR_TID.X ;  /* 0x00000000001d7919 */ /* 0x000e220000002100 */
[----:B---3--:R-:W-:Y:S01]  /*31d0*/  @!P0 IMAD.MOV R14, RZ, RZ, -R14 ;  /* 0x000000ffff0e8224 */ /* 0x008fe200078e0a0e */
[----:B------:R-:W-:Y:S02]  /*31e0*/  ISETP.GE.AND P0, PT, R4, RZ, PT ;  /* 0x000000ff0400720c */ /* 0x000fe40003f06270 */
[----:B------:R-:W3:Y:S01]  /*31f0*/  LDL.LU R4, [R1+0x10] ;  /* 0x0000100001047983 */ /* 0x000ee20000300800 */
[----:B----4-:R-:W-:Y:S01]  /*3200*/  @!P5 IMAD.MOV R15, RZ, RZ, -R15 ;  /* 0x000000ffff0fd224 */ /* 0x010fe200078e0a0f */
[----:B------:R-:W-:Y:S02]  /*3210*/  ISETP.GE.AND P5, PT, R3, RZ, PT ;  /* 0x000000ff0300720c */ /* 0x000fe40003fa6270 */
[----:B------:R-:W4:Y:S04]  /*3220*/  LDL.LU R3, [R1+0xc] ;  /* 0x00000c0001037983 */ /* 0x000f280000300800 */
[----:B------:R-:W3:Y:S04]  /*3230*/  LDL.LU R2, [R1+0x8] ;  /* 0x0000080001027983 */ /* 0x000ee80000300800 */
[----:B------:R-:W3:Y:S04]  /*3240*/  LDL.LU R0, [R1+0x4] ;  /* 0x0000040001007983 */ /* 0x000ee80000300800 */
[----:B------:R-:W3:Y:S01]  /*3250*/  LDL R21, [R1+0x1ad0] ;  /* 0x001ad00001157983 */ /* 0x000ee20000100800 */
[----:B0-----:R-:W-:Y:S01]  /*3260*/  LOP3.LUT R29, R29, 0x7f, RZ, 0xc0, !PT ;  /* 0x0000007f1d1d7812 */ /* 0x001fe200078ec0ff */
[----:B------:R-:W-:-:S02]  /*3270*/  @!P5 IMAD.MOV R28, RZ, RZ, -R28 ;  /* 0x000000ffff1cd224 */ /* 0x000fc400078e0a1c */
[----:B------:R-:W-:Y:S01]  /*3280*/  @!P0 IMAD.MOV R20, RZ, RZ, -R20 ;  /* 0x000000ffff148224 */ /* 0x000fe200078e0a14 */
[----:B--2---:R-:W-:Y:S02]  /*3290*/  ISETP.GE.AND P0, PT, R24, RZ, PT ;  /* 0x000000ff1800720c */ /* 0x004fe40003f06270 */
[----:B------:R-:W2:Y:S01]  /*32a0*/  LDL.LU R24, [R1+0x1bb4] ;  /* 0x001bb40001187983 */ /* 0x000ea20000300800 */
[----:B---3--:R-:W-:Y:S01]  /*32b0*/  ISETP.GE.AND P5, PT, R21, RZ, PT ;  /* 0x000000ff1500720c */ /* 0x008fe20003fa6270 */
[----:B------:R-:W-:-:S05]  /*32c0*/  IMAD R21, R29, c[0x0][0x18c], RZ ;  /* 0x000063001d157a24 */ /* 0x000fca00078e02ff */
[----:B------:R-:W-:-:S05]  /*32d0*/  LEA R21, P6, R21, c[0x0][0x168], 0x1 ;  /* 0x00005a0015157a11 */ /* 0x000fca00078c08ff */
[----:B------:R0:W-:Y:S04]  /*32e0*/  STL [R1+0x1b88], R21 ;  /* 0x001b881501007387 */ /* 0x0001e80000100800 */
[----:B0-----:R-:W3:Y:S01]  /*32f0*/  LDL.LU R21, [R1] ;  /* 0x0000000001157983 */ /* 0x001ee20000300800 */
[----:B------:R-:W-:Y:S01]  /*3300*/  @!P2 IMAD.MOV R22, RZ, RZ, -R22 ;  /* 0x000000ffff16a224 */ /* 0x000fe200078e0a16 */
[----:B------:R-:W-:Y:S02]  /*3310*/  ISETP.NE.AND P2, PT, RZ, c[0x0][0x17c], PT ;  /* 0x00005f00ff007a0c */ /* 0x000fe40003f45270 */
[----:B------:R-:W-:-:S04]  /*3320*/  LOP3.LUT R29, RZ, c[0x0][0x17c], RZ, 0x33, !PT ;  /* 0x00005f00ff1d7a12 */ /* 0x000fc800078e33ff */
[C---:B------:R-:W-:Y:S02]  /*3330*/  SEL R4, R29.reuse, R4, !P2 ;  /* 0x000000041d047207 */ /* 0x040fe40005000000 */
[C---:B----4-:R-:W-:Y:S02]  /*3340*/  SEL R3, R29.reuse, R3, !P2 ;  /* 0x000000031d037207 */ /* 0x050fe40005000000 */
[C---:B------:R-:W-:Y:S01]  /*3350*/  SEL R2, R29.reuse, R2, !P2 ;  /* 0x000000021d027207 */ /* 0x040fe20005000000 */
[----:B------:R0:W-:Y:S01]  /*3360*/  STL [R1+0x14], R4 ;  /* 0x0000140401007387 */ /* 0x0001e20000100800 */
[----:B------:R-:W-:-:S03]  /*3370*/  SEL R0, R29, R0, !P2 ;  /* 0x000000001d007207 */ /* 0x000fc60005000000 */
[----:B0-----:R-:W4:Y:S04]  /*3380*/  LDL.LU R4, [R1+0x1bb0] ;  /* 0x001bb00001047983 */ /* 0x001f280000300800 */
[----:B------:R0:W-:Y:S04]  /*3390*/  STL [R1+0x10], R3 ;  /* 0x0000100301007387 */ /* 0x0001e80000100800 */
[----:B0-----:R-:W2:Y:S04]  /*33a0*/  LDL.LU R3, [R1+0x1bac] ;  /* 0x001bac0001037983 */ /* 0x001ea80000300800 */
[----:B------:R0:W-:Y:S04]  /*33b0*/  STL [R1+0xc], R2 ;  /* 0x00000c0201007387 */ /* 0x0001e80000100800 */
[----:B0-----:R-:W2:Y:S04]  /*33c0*/  LDL.LU R2, [R1+0x1ba8] ;  /* 0x001ba80001027983 */ /* 0x001ea80000300800 */
[----:B------:R0:W-:Y:S04]  /*33d0*/  STL [R1+0x8], R0 ;  /* 0x0000080001007387 */ /* 0x0001e80000100800 */
[----:B0-----:R-:W2:Y:S01]  /*33e0*/  LDL.LU R0, [R1+0x1ba4] ;  /* 0x001ba40001007983 */ /* 0x001ea20000300800 */
[----:B---3--:R-:W-:-:S03]  /*33f0*/  SEL R21, R29, R21, !P2 ;  /* 0x000000151d157207 */ /* 0x008fc60005000000 */
[----:B------:R-:W3:Y:S04]  /*3400*/  LDL.LU R29, [R1+0x24] ;  /* 0x00002400011d7983 */ /* 0x000ee80000300800 */
[----:B---3--:R0:W-:Y:S04]  /*3410*/  STL [R1+0x1ba0], R29 ;  /* 0x001ba01d01007387 */ /* 0x0081e80000100800 */
[----:B------:R2:W-:Y:S01]  /*3420*/  STL [R1+0x4], R21 ;  /* 0x0000041501007387 */ /* 0x0005e20000100800 */
[----:B0-----:R-:W-:-:S04]  /*3430*/  LOP3.LUT R29, RZ, c[0x0][0x17c], RZ, 0x33, !PT ;  /* 0x00005f00ff1d7a12 */ /* 0x001fc800078e33ff */
[----:B--2---:R-:W-:-:S05]  /*3440*/  SEL R21, R29, R0, !P2 ;  /* 0x000000001d157207 */ /* 0x004fca0005000000 */
[----:B------:R0:W-:Y:S04]  /*3450*/  STL [R1+0x1b8c], R21 ;  /* 0x001b8c1501007387 */ /* 0x0001e80000100800 */
[----:B0-----:R-:W2:Y:S04]  /*3460*/  LDL.LU R21, [R1+0xc] ;  /* 0x00000c0001157983 */ /* 0x001ea80000300800 */
[----:B--2---:R0:W-:Y:S04]  /*3470*/  STL [R1+0x1b90], R21 ;  /* 0x001b901501007387 */ /* 0x0041e80000100800 */
[----:B0-----:R-:W2:Y:S01]  /*3480*/  LDL.LU R21, [R1+0x10] ;  /* 0x0000100001157983 */ /* 0x001ea20000300800 */
[----:B------:R-:W-:-:S02]  /*3490*/  @!P1 IMAD.MOV R23, RZ, RZ, -R23 ;  /* 0x000000ffff179224 */ /* 0x000fc400078e0a17 */
[----:B------:R-:W-:Y:S01]  /*34a0*/  @!P4 IMAD.MOV R25, RZ, RZ, -R25 ;  /* 0x000000ffff19c224 */ /* 0x000fe200078e0a19 */
[----:B--2---:R0:W-:Y:S04]  /*34b0*/  STL [R1+0x1b94], R21 ;  /* 0x001b941501007387 */ /* 0x0041e80000100800 */
[----:B0-----:R-:W2:Y:S01]  /*34c0*/  LDL.LU R21, [R1+0x14] ;  /* 0x0000140001157983 */ /* 0x001ea20000300800 */
[----:B------:R-:W-:Y:S02]  /*34d0*/  @!P3 IMAD.MOV R26, RZ, RZ, -R26 ;  /* 0x000000ffff1ab224 */ /* 0x000fe400078e0a1a */
[----:B------:R-:W-:Y:S02]  /*34e0*/  @!P0 IMAD.MOV R27, RZ, RZ, -R27 ;  /* 0x000000ffff1b8224 */ /* 0x000fe400078e0a1b */
[----:B------:R-:W-:Y:S01]  /*34f0*/  @!P5 IMAD.MOV R24, RZ, RZ, -R24 ;  /* 0x000000ffff18d224 */ /* 0x000fe200078e0a18 */
[----:B------:R-:W-:-:S02]  /*3500*/  SEL R2, R29, R2, !P2 ;  /* 0x000000021d027207 */ /* 0x000fc40005000000 */
[C---:B------:R-:W-:Y:S02]  /*3510*/  SEL R3, R29.reuse, R3, !P2 ;  /* 0x000000031d037207 */ /* 0x040fe40005000000 */
[C---:B----4-:R-:W-:Y:S02]  /*3520*/  SEL R4, R29.reuse, R4, !P2 ;  /* 0x000000041d047207 */ /* 0x050fe40005000000 */
[C---:B------:R-:W-:Y:S02]  /*3530*/  SEL R5, R29.reuse, R5, !P2 ;  /* 0x000000051d057207 */ /* 0x040fe40005000000 */
[C---:B------:R-:W-:Y:S02]  /*3540*/  SEL R6, R29.reuse, R6, !P2 ;  /* 0x000000061d067207 */ /* 0x040fe40005000000 */
[C---:B------:R-:W-:Y:S02]  /*3550*/  SEL R7, R29.reuse, R7, !P2 ;  /* 0x000000071d077207 */ /* 0x040fe40005000000 */
[----:B------:R-:W-:-:S02]  /*3560*/  SEL R8, R29, R8, !P2 ;  /* 0x000000081d087207 */ /* 0x000fc40005000000 */
[C---:B------:R-:W-:Y:S02]  /*3570*/  SEL R9, R29.reuse, R9, !P2 ;  /* 0x000000091d097207 */ /* 0x040fe40005000000 */
[C---:B------:R-:W-:Y:S02]  /*3580*/  SEL R10, R29.reuse, R10, !P2 ;  /* 0x0000000a1d0a7207 */ /* 0x040fe40005000000 */
        /* <DEDUP_REMOVED lines=16> */
[----:B------:R-:W-:Y:S01]  /*3690*/  SEL R24, R29, R24, !P2 ;  /* 0x000000181d187207 */ /* 0x000fe20005000000 */
[----:B--2---:R0:W-:Y:S04]  /*36a0*/  STL [R1+0x1b98], R21 ;  /* 0x001b981501007387 */ /* 0x0041e80000100800 */
[----:B0-----:R-:W2:Y:S04]  /*36b0*/  LDL.LU R21, [R1+0x1c] ;  /* 0x00001c0001157983 */ /* 0x001ea80000300800 */
[----:B------:R-:W3:Y:S04]  /*36c0*/  LDL.LU R29, [R1+0x1ba0] ;  /* 0x001ba000011d7983 */ /* 0x000ee80000300800 */
[----:B------:R-:W0:Y:S02]  /*36d0*/  S2R R0, SR_TID.X ;  /* 0x0000000000007919 */ /* 0x000e240000002100 */
[----:B0-----:R-:W-:-:S05]  /*36e0*/  LOP3.LUT R0, R0, 0x7f, RZ, 0xc0, !PT ;  /* 0x0000007f00007812 */ /* 0x001fca00078ec0ff */
[----:B------:R-:W-:-:S05]  /*36f0*/  IMAD R0, R0, c[0x0][0x18c], RZ ;  /* 0x0000630000007a24 */ /* 0x000fca00078e02ff */
[----:B------:R-:W-:-:S05]  /*3700*/  LEA.HI.X.SX32 R0, R0, c[0x0][0x16c], 0x1, P6 ;  /* 0x00005b0000007a11 */ /* 0x000fca00030f0eff */
[----:B------:R0:W-:Y:S04]  /*3710*/  STL [R1+0x1b84], R0 ;  /* 0x001b840001007387 */ /* 0x0001e80000100800 */
[----:B0-----:R-:W4:Y:S01]  /*3720*/  LDL.LU R0, [R1+0x4] ;  /* 0x0000040001007983 */ /* 0x001f220000300800 */
[----:B---3--:R-:W-:-:S05]  /*3730*/  IMAD R29, R29, c[0x0][0x184], RZ ;  /* 0x000061001d1d7a24 */ /* 0x008fca00078e02ff */
[----:B------:R0:W-:Y:S04]  /*3740*/  STL [R1+0x24], R29 ;  /* 0x0000241d01007387 */ /* 0x0001e80000100800 */
[----:B0-----:R-:W3:Y:S01]  /*3750*/  LDL.LU R29, [R1+0x1b9c] ;  /* 0x001b9c00011d7983 */ /* 0x001ee20000300800 */
[----:B--2---:R-:W-:Y:S02]  /*3760*/  IMAD R21, R21, c[0x0][0x184], RZ ;  /* 0x0000610015157a24 */ /* 0x004fe400078e02ff */
[----:B---3--:R-:W-:-:S05]  /*3770*/  IMAD R29, R29, c[0x0][0x184], RZ ;  /* 0x000061001d1d7a24 */ /* 0x008fca00078e02ff */
[----:B------:R0:W-:Y:S04]  /*3780*/  STL [R1+0x1b68], R29 ;  /* 0x001b681d01007387 */ /* 0x0001e80000100800 */
[----:B0-----:R-:W2:Y:S04]  /*3790*/  LDL.LU R29, [R1+0x18] ;  /* 0x00001800011d7983 */ /* 0x001ea80000300800 */
[----:B------:R0:W-:Y:S04]  /*37a0*/  STL [R1+0x1c], R21 ;  /* 0x00001c1501007387 */ /* 0x0001e80000100800 */
[----:B0-----:R-:W3:Y:S01]  /*37b0*/  LDL.LU R21, [R1+0x1b98] ;  /* 0x001b980001157983 */ /* 0x001ee20000300800 */
[----:B--2---:R-:W-:-:S05]  /*37c0*/  IMAD R29, R29, c[0x0][0x184], RZ ;  /* 0x000061001d1d7a24 */ /* 0x004fca00078e02ff */
[----:B------:R0:W-:Y:S01]  /*37d0*/  STL [R1+0x1b6c], R29 ;  /* 0x001b6c1d01007387 */ /* 0x0001e20000100800 */
[----:B---3--:R-:W-:-:S03]  /*37e0*/  IMAD R21, R21, c[0x0][0x190], RZ ;  /* 0x0000640015157a24 */ /* 0x008fc600078e02ff */
[----:B0-----:R-:W2:Y:S04]  /*37f0*/  LDL.LU R29, [R1+0x8] ;  /* 0x00000800011d7983 */ /* 0x001ea80000300800 */
[----:B------:R0:W-:Y:S04]  /*3800*/  STL [R1+0x14], R21 ;  /* 0x0000141501007387 */ /* 0x0001e80000100800 */
[----:B0-----:R-:W3:Y:S02]  /*3810*/  LDL.LU R21, [R1+0x1b94] ;  /* 0x001b940001157983 */ /* 0x001ee40000300800 */
[----:B---3--:R-:W-:-:S05]  /*3820*/  IMAD R21, R21, c[0x0][0x190], RZ ;  /* 0x0000640015157a24 */ /* 0x008fca00078e02ff */
[----:B------:R0:W-:Y:S04]  /*3830*/  STL [R1+0x10], R21 ;  /* 0x0000101501007387 */ /* 0x0001e80000100800 */
[----:B0-----:R-:W3:Y:S02]  /*3840*/  LDL.LU R21, [R1+0x1b90] ;  /* 0x001b900001157983 */ /* 0x001ee40000300800 */
[----:B---3--:R-:W-:-:S05]  /*3850*/  IMAD R21, R21, c[0x0][0x190], RZ ;  /* 0x0000640015157a24 */ /* 0x008fca00078e02ff */
[----:B------:R0:W-:Y:S04]  /*3860*/  STL [R1+0xc], R21 ;  /* 0x00000c1501007387 */ /* 0x0001e80000100800 */
[----:B0-----:R-:W3:Y:S01]  /*3870*/  LDL.LU R21, [R1+0x1b8c] ;  /* 0x001b8c0001157983 */ /* 0x001ee20000300800 */
[----:B--2---:R-:W-:Y:S02]  /*3880*/  IMAD R29, R29, c[0x0][0x190], RZ ;  /* 0x000064001d1d7a24 */ /* 0x004fe400078e02ff */
[----:B----4-:R-:W-:Y:S02]  /*3890*/  IMAD R0, R0, c[0x0][0x190], RZ ;  /* 0x0000640000007a24 */ /* 0x010fe400078e02ff */
[----:B------:R-:W-:Y:S01]  /*38a0*/  IMAD R4, R4, c[0x0][0x190], RZ ;  /* 0x0000640004047a24 */ /* 0x000fe200078e02ff */
[----:B------:R3:W-:Y:S01]  /*38b0*/  STL [R1+0x8], R29 ;  /* 0x0000081d01007387 */ /* 0x0007e20000100800 */
[----:B------:R-:W-:-:S02]  /*38c0*/  IMAD R5, R5, c[0x0][0x190], RZ ;  /* 0x0000640005057a24 */ /* 0x000fc400078e02ff */
[----:B------:R-:W-:Y:S02]  /*38d0*/  IMAD R6, R6, c[0x0][0x190], RZ ;  /* 0x0000640006067a24 */ /* 0x000fe400078e02ff */
[----:B------:R-:W-:Y:S02]  /*38e0*/  IMAD R7, R7, c[0x0][0x190], RZ ;  /* 0x0000640007077a24 */ /* 0x000fe400078e02ff */
[----:B------:R-:W-:Y:S02]  /*38f0*/  IMAD R8, R8, c[0x0][0x190], RZ ;  /* 0x0000640008087a24 */ /* 0x000fe400078e02ff */
[----:B---3--:R-:W-:Y:S02]  /*3900*/  IMAD R29, R21, c[0x0][0x190], RZ ;  /* 0x00006400151d7a24 */ /* 0x008fe400078e02ff */
[----:B------:R-:W2:Y:S04]  /*3910*/  LDL.LU R21, [R1+0x1b88] ;  /* 0x001b880001157983 */ /* 0x000ea80000300800 */
[----:B------:R-:W-:Y:S04]  /*3920*/  STL [R1+0x4], R0 ;  /* 0x0000040001007387 */ /* 0x000fe80000100800 */
[----:B------:R0:W-:Y:S04]  /*3930*/  STL [R1+0x1b80], R4 ;  /* 0x001b800401007387 */ /* 0x0001e80000100800 */
[----:B0-----:R-:W2:Y:S04]  /*3940*/  LDL.LU R4, [R1+0x14] ;  /* 0x0000140001047983 */ /* 0x001ea80000300800 */
[----:B------:R0:W-:Y:S04]  /*3950*/  STL [R1+0x1b7c], R5 ;  /* 0x001b7c0501007387 */ /* 0x0001e80000100800 */
[----:B0-----:R-:W3:Y:S04]  /*3960*/  LDL.LU R5, [R1+0x10] ;  /* 0x0000100001057983 */ /* 0x001ee80000300800 */
[----:B------:R0:W-:Y:S04]  /*3970*/  STL [R1+0x1b78], R6 ;  /* 0x001b780601007387 */ /* 0x0001e80000100800 */
[----:B0-----:R-:W4:Y:S04]  /*3980*/  LDL.LU R6, [R1+0xc] ;  /* 0x00000c0001067983 */ /* 0x001f280000300800 */
[----:B------:R0:W-:Y:S04]  /*3990*/  STL [R1+0x1b74], R7 ;  /* 0x001b740701007387 */ /* 0x0001e80000100800 */
[----:B0-----:R-:W4:Y:S04]  /*39a0*/  LDL.LU R7, [R1+0x8] ;  /* 0x0000080001077983 */ /* 0x001f280000300800 */
[----:B------:R0:W-:Y:S04]  /*39b0*/  STL [R1+0x1b70], R8 ;  /* 0x001b700801007387 */ /* 0x0001e80000100800 */
[----:B0-----:R-:W4:Y:S01]  /*39c0*/  LDL.LU R8, [R1+0x4] ;  /* 0x0000040001087983 */ /* 0x001f220000300800 */
[----:B------:R-:W-:Y:S01]  /*39d0*/  IMAD R2, R2, c[0x0][0x190], RZ ;  /* 0x0000640002027a24 */ /* 0x000fe200078e02ff */
[----:B--2---:R-:W-:-:S05]  /*39e0*/  LEA R0, P6, R4, R21, 0x1 ;  /* 0x0000001504007211 */ /* 0x004fca00078c08ff */
[----:B------:R3:W-:Y:S02]  /*39f0*/  STL [R1+0x1a94], R0 ;  /* 0x001a940001007387 */ /* 0x0007e40000100800 */
[----:B---3--:R-:W-:-:S05]  /*3a00*/  LEA R0, P5, R5, R21, 0x1 ;  /* 0x0000001505007211 */ /* 0x008fca00078a08ff */
[----:B------:R4:W-:Y:S02]  /*3a10*/  STL [R1+0x1a98], R0 ;  /* 0x001a980001007387 */ /* 0x0009e40000100800 */
[----:B----4-:R-:W-:-:S05]  /*3a20*/  LEA R0, P4, R6, R21, 0x1 ;  /* 0x0000001506007211 */ /* 0x010fca00078808ff */
[----:B------:R0:W-:Y:S02]  /*3a30*/  STL [R1+0x1a9c], R0 ;  /* 0x001a9c0001007387 */ /* 0x0001e40000100800 */
[----:B0-----:R-:W-:-:S05]  /*3a40*/  LEA R0, P3, R7, R21, 0x1 ;  /* 0x0000001507007211 */ /* 0x001fca00078608ff */
[----:B------:R0:W-:Y:S02]  /*3a50*/  STL [R1+0x1aa0], R0 ;  /* 0x001aa00001007387 */ /* 0x0001e40000100800 */
[----:B0-----:R-:W-:-:S05]  /*3a60*/  LEA R0, P2, R8, R21, 0x1 ;  /* 0x0000001508007211 */ /* 0x001fca00078408ff */
[----:B------:R0:W-:Y:S02]  /*3a70*/  STL [R1+0x1aa4], R0 ;  /* 0x001aa40001007387 */ /* 0x0001e40000100800 */
[----:B0-----:R-:W-:-:S05]  /*3a80*/  LEA R0, P0, R29, R21, 0x1 ;  /* 0x000000151d007211 */ /* 0x001fca00078008ff */
[----:B------:R0:W-:Y:S02]  /*3a90*/  STL [R1+0x1aa8], R0 ;  /* 0x001aa80001007387 */ /* 0x0001e40000100800 */
[----:B0-----:R-:W-:-:S05]  /*3aa0*/  LEA R0, P1, R2, R21, 0x1 ;  /* 0x0000001502007211 */ /* 0x001fca00078208ff */
[----:B------:R0:W-:Y:S04]  /*3ab0*/  STL [R1+0x1aac], R0 ;  /* 0x001aac0001007387 */ /* 0x0001e80000100800 */
[----:B0-----:R-:W2:Y:S01]  /*3ac0*/  LDL.LU R0, [R1+0x1b84] ;  /* 0x001b840001007983 */ /* 0x001ea20000300800 */
[----:B------:R-:W-:Y:S01]  /*3ad0*/  IMAD R3, R3, c[0x0][0x190], RZ ;  /* 0x0000640003037a24 */ /* 0x000fe200078e02ff */
[----:B--2---:R-:W-:-:S05]  /*3ae0*/  LEA.HI.X.SX32 R4, R4, R0, 0x1, P6 ;  /* 0x0000000004047211 */ /* 0x004fca00030f0eff */
[----:B------:R0:W-:Y:S02]  /*3af0*/  STL [R1+0x1a8c], R4 ;  /* 0x001a8c0401007387 */ /* 0x0001e40000100800 */
[----:B0-----:R-:W-:-:S05]  /*3b00*/  LEA R4, P6, R3, R21, 0x1 ;  /* 0x0000001503047211 */ /* 0x001fca00078c08ff */
[----:B------:R0:W-:Y:S04]  /*3b10*/  STL [R1+0x1a90], R4 ;  /* 0x001a900401007387 */ /* 0x0001e80000100800 */
[----:B0-----:R-:W2:Y:S01]  /*3b20*/  LDL.LU R4, [R1+0x1b80] ;  /* 0x001b800001047983 */ /* 0x001ea20000300800 */
[----:B------:R-:W-:-:S05]  /*3b30*/  LEA.HI.X.SX32 R5, R5, R0, 0x1, P5 ;  /* 0x0000000005057211 */ /* 0x000fca00028f0eff */
[----:B------:R2:W-:Y:S02]  /*3b40*/  STL [R1+0x1a84], R5 ;  /* 0x001a840501007387 */ /* 0x0005e40000100800 */
[----:B--2---:R-:W-:-:S05]  /*3b50*/  LEA R5, P5, R4, R21, 0x1 ;  /* 0x0000001504057211 */ /* 0x004fca00078a08ff */
        /* <DEDUP_REMOVED lines=18> */
[----:B------:R2:W-:Y:S01]  /*3c80*/  STL [R1+0x1a64], R29 ;  /* 0x001a641d01007387 */ /* 0x0005e20000100800 */
[-C--:B------:R-:W-:Y:S01]  /*3c90*/  LEA.HI.X.SX32 R2, R2, R0.reuse, 0x1, P1 ;  /* 0x0000000002027211 */ /* 0x080fe200008f0eff */
[----:B------:R-:W-:Y:S02]  /*3ca0*/  IMAD R9, R9, c[0x0][0x190], RZ ;  /* 0x0000640009097a24 */ /* 0x000fe400078e02ff */
[----:B------:R-:W-:Y:S02]  /*3cb0*/  IMAD R10, R10, c[0x0][0x190], RZ ;  /* 0x000064000a0a7a24 */ /* 0x000fe400078e02ff */
[----:B------:R-:W-:Y:S01]  /*3cc0*/  IMAD R11, R11, c[0x0][0x190], RZ ;  /* 0x000064000b0b7a24 */ /* 0x000fe200078e02ff */
[----:B------:R-:W-:Y:S01]  /*3cd0*/  LEA.HI.X.SX32 R4, R4, R0, 0x1, P5 ;  /* 0x0000000004047211 */ /* 0x000fe200028f0eff */
[----:B------:R-:W-:Y:S02]  /*3ce0*/  IMAD R12, R12, c[0x0][0x190], RZ ;  /* 0x000064000c0c7a24 */ /* 0x000fe400078e02ff */
[----:B------:R-:W-:-:S02]  /*3cf0*/  IMAD R13, R13, c[0x0][0x190], RZ ;  /* 0x000064000d0d7a24 */ /* 0x000fc400078e02ff */
[----:B------:R-:W-:Y:S02]  /*3d00*/  IMAD R14, R14, c[0x0][0x190], RZ ;  /* 0x000064000e0e7a24 */ /* 0x000fe400078e02ff */
[----:B------:R-:W-:Y:S02]  /*3d10*/  IMAD R15, R15, c[0x0][0x190], RZ ;  /* 0x000064000f0f7a24 */ /* 0x000fe400078e02ff */
[----:B------:R-:W-:Y:S02]  /*3d20*/  IMAD R16, R16, c[0x0][0x190], RZ ;  /* 0x0000640010107a24 */ /* 0x000fe400078e02ff */
[----:B------:R-:W-:Y:S02]  /*3d30*/  IMAD R17, R17, c[0x0][0x190], RZ ;  /* 0x0000640011117a24 */ /* 0x000fe400078e02ff */
[----:B------:R-:W-:Y:S02]  /*3d40*/  IMAD R18, R18, c[0x0][0x190], RZ ;  /* 0x0000640012127a24 */ /* 0x000fe400078e02ff */
[----:B------:R-:W-:Y:S01]  /*3d50*/  IMAD R19, R19, c[0x0][0x190], RZ ;  /* 0x0000640013137a24 */ /* 0x000fe200078e02ff */
[----:B--2---:R-:W-:-:S05]  /*3d60*/  LEA R29, P0, R8, R21, 0x1 ;  /* 0x00000015081d7211 */ /* 0x004fca00078008ff */
[----:B------:R0:W-:Y:S04]  /*3d70*/  STL [R1+0x1a68], R29 ;  /* 0x001a681d01007387 */ /* 0x0001e80000100800 */
[----:B0-----:R-:W2:Y:S04]  /*3d80*/  LDL.LU R29, [R1+0x1b6c] ;  /* 0x001b6c00011d7983 */ /* 0x001ea80000300800 */
[----:B------:R0:W-:Y:S02]  /*3d90*/  STL [R1+0x1a5c], R2 ;  /* 0x001a5c0201007387 */ /* 0x0001e40000100800 */
[----:B0-----:R-:W-:-:S05]  /*3da0*/  LEA R2, P1, R9, R21, 0x1 ;  /* 0x0000001509027211 */ /* 0x001fca00078208ff */
[----:B------:R0:W-:Y:S02]  /*3db0*/  STL [R1+0x1a60], R2 ;  /* 0x001a600201007387 */ /* 0x0001e40000100800 */
[----:B0-----:R-:W-:-:S05]  /*3dc0*/  LEA.HI.X.SX32 R2, R3, R0, 0x1, P6 ;  /* 0x0000000003027211 */ /* 0x001fca00030f0eff */
[----:B------:R0:W-:Y:S02]  /*3dd0*/  STL [R1+0x1a54], R2 ;  /* 0x001a540201007387 */ /* 0x0001e40000100800 */
[----:B0-----:R-:W-:-:S05]  /*3de0*/  LEA R2, P6, R10, R21, 0x1 ;  /* 0x000000150a027211 */ /* 0x001fca00078c08ff */
[----:B------:R0:W-:Y:S04]  /*3df0*/  STL [R1+0x1a58], R2 ;  /* 0x001a580201007387 */ /* 0x0001e80000100800 */
[----:B------:R1:W-:Y:S01]  /*3e00*/  STL [R1+0x1a4c], R4 ;  /* 0x001a4c0401007387 */ /* 0x0003e20000100800 */
[----:B0-----:R-:W-:Y:S02]  /*3e10*/  LEA R2, P5, R11, R21, 0x1 ;  /* 0x000000150b027211 */ /* 0x001fe400078a08ff */
[----:B-1----:R-:W-:-:S03]  /*3e20*/  LEA.HI.X.SX32 R4, R5, R0, 0x1, P4 ;  /* 0x0000000005047211 */ /* 0x002fc600020f0eff */
[----:B------:R0:W-:Y:S01]  /*3e30*/  STL [R1+0x1a50], R2 ;  /* 0x001a500201007387 */ /* 0x0001e20000100800 */
[----:B------:R-:W-:-:S03]  /*3e40*/  LEA R5, P4, R12, R21, 0x1 ;  /* 0x000000150c057211 */ /* 0x000fc600078808ff */
[----:B------:R1:W-:Y:S01]  /*3e50*/  STL [R1+0x1a44], R4 ;  /* 0x001a440401007387 */ /* 0x0003e20000100800 */
[----:B0-----:R-:W-:-:S03]  /*3e60*/  LEA.HI.X.SX32 R2, R6, R0, 0x1, P3 ;  /* 0x0000000006027211 */ /* 0x001fc600018f0eff */
[----:B------:R0:W-:Y:S01]  /*3e70*/  STL [R1+0x1a48], R5 ;  /* 0x001a480501007387 */ /* 0x0001e20000100800 */
[----:B-1----:R-:W-:-:S03]  /*3e80*/  LEA R4, P3, R13, R21, 0x1 ;  /* 0x000000150d047211 */ /* 0x002fc600078608ff */
[----:B------:R1:W-:Y:S01]  /*3e90*/  STL [R1+0x1a3c], R2 ;  /* 0x001a3c0201007387 */ /* 0x0003e20000100800 */
[----:B0-----:R-:W-:-:S03]  /*3ea0*/  LEA.HI.X.SX32 R5, R7, R0, 0x1, P2 ;  /* 0x0000000007057211 */ /* 0x001fc600010f0eff */
[----:B------:R0:W-:Y:S01]  /*3eb0*/  STL [R1+0x1a40], R4 ;  /* 0x001a400401007387 */ /* 0x0001e20000100800 */
[----:B-1----:R-:W-:-:S03]  /*3ec0*/  LEA R2, P2, R14, R21, 0x1 ;  /* 0x000000150e027211 */ /* 0x002fc600078408ff */
[----:B------:R1:W-:Y:S04]  /*3ed0*/  STL [R1+0x1a34], R5 ;  /* 0x001a340501007387 */ /* 0x0003e80000100800 */
[----:B------:R-:W3:Y:S01]  /*3ee0*/  LDL.LU R6, [R1+0x1c] ;  /* 0x00001c0001067983 */ /* 0x000ee20000300800 */
[----:B0-----:R-:W-:-:S03]  /*3ef0*/  LEA.HI.X.SX32 R4, R8, R0, 0x1, P0 ;  /* 0x0000000008047211 */ /* 0x001fc600000f0eff */
[----:B------:R0:W-:Y:S01]  /*3f00*/  STL [R1+0x1a38], R2 ;  /* 0x001a380201007387 */ /* 0x0001e20000100800 */
[----:B-1----:R-:W-:-:S03]  /*3f10*/  LEA.HI.X.SX32 R5, R9, R0, 0x1, P1 ;  /* 0x0000000009057211 */ /* 0x002fc600008f0eff */
[----:B------:R1:W-:Y:S01]  /*3f20*/  STL [R1+0x1a2c], R4 ;  /* 0x001a2c0401007387 */ /* 0x0003e20000100800 */
[-C--:B0-----:R-:W-:Y:S02]  /*3f30*/  LEA R2, P0, R15, R21.reuse, 0x1 ;  /* 0x000000150f027211 */ /* 0x081fe400078008ff */
[----:B-1----:R-:W-:-:S03]  /*3f40*/  LEA R4, P1, R16, R21, 0x1 ;  /* 0x0000001510047211 */ /* 0x002fc600078208ff */
[----:B------:R0:W-:Y:S04]  /*3f50*/  STL [R1+0x1a30], R2 ;  /* 0x001a300201007387 */ /* 0x0001e80000100800 */
[----:B------:R1:W-:Y:S04]  /*3f60*/  STL [R1+0x1a24], R5 ;  /* 0x001a240501007387 */ /* 0x0003e80000100800 */
[----:B------:R4:W-:Y:S01]  /*3f70*/  STL [R1+0x1a28], R4 ;  /* 0x001a280401007387 */ /* 0x0009e20000100800 */
[----:B0-----:R-:W-:Y:S02]  /*3f80*/  LEA.HI.X.SX32 R2, R10, R0, 0x1, P6 ;  /* 0x000000000a027211 */ /* 0x001fe400030f0eff */
[----:B-1----:R-:W-:-:S03]  /*3f90*/  LEA R5, P6, R17, R21, 0x1 ;  /* 0x0000001511057211 */ /* 0x002fc600078c08ff */
[----:B------:R0:W-:Y:S01]  /*3fa0*/  STL [R1+0x1a1c], R2 ;  /* 0x001a1c0201007387 */ /* 0x0001e20000100800 */
[----:B----4-:R-:W-:-:S03]  /*3fb0*/  LEA.HI.X.SX32 R4, R11, R0, 0x1, P5 ;  /* 0x000000000b047211 */ /* 0x010fc600028f0eff */
[----:B------:R1:W-:Y:S01]  /*3fc0*/  STL [R1+0x1a20], R5 ;  /* 0x001a200501007387 */ /* 0x0003e20000100800 */
[----:B------:R-:W-:-:S03]  /*3fd0*/  IMAD R20, R20, c[0x0][0x190], RZ ;  /* 0x0000640014147a24 */ /* 0x000fc600078e02ff */
[----:B------:R4:W-:Y:S01]  /*3fe0*/  STL [R1+0x1a14], R4 ;  /* 0x001a140401007387 */ /* 0x0009e20000100800 */
[----:B0-----:R-:W-:Y:S02]  /*3ff0*/  LEA R2, P5, R18, R21, 0x1 ;  /* 0x0000001512027211 */ /* 0x001fe400078a08ff */
[----:B-1----:R-:W-:-:S03]  /*4000*/  LEA.HI.X.SX32 R5, R12, R0, 0x1, P4 ;  /* 0x000000000c057211 */ /* 0x002fc600020f0eff */
[----:B------:R0:W-:Y:S01]  /*4010*/  STL [R1+0x1a18], R2 ;  /* 0x001a180201007387 */ /* 0x0001e20000100800 */
[----:B----4-:R-:W-:-:S03]  /*4020*/  LEA R4, P4, R19, R21, 0x1 ;  /* 0x0000001513047211 */ /* 0x010fc600078808ff */
[----:B------:R1:W-:Y:S01]  /*4030*/  STL [R1+0x1a0c], R5 ;  /* 0x001a0c0501007387 */ /* 0x0003e20000100800 */
[----:B------:R-:W-:Y:S02]  /*4040*/  IMAD R28, R28, c[0x0][0x190], RZ ;  /* 0x000064001c1c7a24 */ /* 0x000fe400078e02ff */
[----:B------:R-:W-:Y:S01]  /*4050*/  IMAD R22, R22, c[0x0][0x190], RZ ;  /* 0x0000640016167a24 */ /* 0x000fe200078e02ff */
[----:B0-----:R-:W-:Y:S02]  /*4060*/  LEA.HI.X.SX32 R2, R13, R0, 0x1, P3 ;  /* 0x000000000d027211 */ /* 0x001fe400018f0eff */
[----:B------:R-:W-:Y:S01]  /*4070*/  LEA R7, P3, R20, R21, 0x1 ;  /* 0x0000001514077211 */ /* 0x000fe200078608ff */
[----:B-1----:R-:W4:Y:S04]  /*4080*/  LDL.LU R5, [R1+0x24] ;  /* 0x0000240001057983 */ /* 0x002f280000300800 */
[----:B------:R0:W-:Y:S01]  /*4090*/  STL [R1+0x1a10], R4 ;  /* 0x001a100401007387 */ /* 0x0001e20000100800 */
[----:B------:R-:W-:-:S03]  /*40a0*/  IMAD R23, R23, c[0x0][0x190], RZ ;  /* 0x0000640017177a24 */ /* 0x000fc600078e02ff */
        /* <DEDUP_REMOVED lines=8> */
[----:B------:R1:W-:Y:S01]  /*4130*/  STL [R1+0x19f4], R7 ;  /* 0x0019f40701007387 */ /* 0x0003e20000100800 */
[----:B------:R-:W-:-:S03]  /*4140*/  IMAD R25, R25, c[0x0][0x190], RZ ;  /* 0x0000640019197a24 */ /* 0x000fc600078e02ff */
[----:B------:R1:W-:Y:S01]  /*4150*/  STL [R1+0x19f8], R4 ;  /* 0x0019f80401007387 */ /* 0x0003e20000100800 */
[----:B0-----:R-:W-:Y:S01]  /*4160*/  LEA.HI.X.SX32 R2, R16, R0, 0x1, P1 ;  /* 0x0000000010027211 */ /* 0x001fe200008f0eff */
[----:B------:R-:W-:Y:S01]  /*4170*/  IMAD R26, R26, c[0x0][0x190], RZ ;  /* 0x000064001a1a7a24 */ /* 0x000fe200078e02ff */
[----:B-1----:R-:W-:-:S03]  /*4180*/  LEA R7, P1, R23, R21, 0x1 ;  /* 0x0000001517077211 */ /* 0x002fc600078208ff */
[----:B------:R0:W-:Y:S01]  /*4190*/  STL [R1+0x19ec], R2 ;  /* 0x0019ec0201007387 */ /* 0x0001e20000100800 */
[----:B------:R-:W-:-:S03]  /*41a0*/  LEA.HI.X.SX32 R4, R17, R0, 0x1, P6 ;  /* 0x0000000011047211 */ /* 0x000fc600030f0eff */
[----:B------:R1:W-:Y:S01]  /*41b0*/  STL [R1+0x19f0], R7 ;  /* 0x0019f00701007387 */ /* 0x0003e20000100800 */
[----:B------:R-:W-:-:S03]  /*41c0*/  IMAD R27, R27, c[0x0][0x190], RZ ;  /* 0x000064001b1b7a24 */ /* 0x000fc600078e02ff */
[----:B------:R1:W-:Y:S01]  /*41d0*/  STL [R1+0x19e4], R4 ;  /* 0x0019e40401007387 */ /* 0x0003e20000100800 */
[----:B0-----:R-:W-:Y:S02]  /*41e0*/  LEA R2, P6, R25, R21, 0x1 ;  /* 0x0000001519027211 */ /* 0x001fe400078c08ff */
[----:B-1----:R-:W-:-:S03]  /*41f0*/  LEA.HI.X.SX32 R7, R18, R0, 0x1, P5 ;  /* 0x0000000012077211 */ /* 0x002fc600028f0eff */
[----:B------:R0:W-:Y:S01]  /*4200*/  STL [R1+0x19e8], R2 ;  /* 0x0019e80201007387 */ /* 0x0001e20000100800 */
[----:B------:R-:W-:-:S03]  /*4210*/  LEA R4, P5, R26, R21, 0x1 ;  /* 0x000000151a047211 */ /* 0x000fc600078a08ff */
[----:B------:R1:W-:Y:S01]  /*4220*/  STL [R1+0x19dc], R7 ;  /* 0x0019dc0701007387 */ /* 0x0003e20000100800 */
[----:B------:R-:W-:-:S03]  /*4230*/  IMAD R24, R24, c[0x0][0x190], RZ ;  /* 0x0000640018187a24 */ /* 0x000fc600078e02ff */
[----:B------:R1:W-:Y:S01]  /*4240*/  STL [R1+0x19e0], R4 ;  /* 0x0019e00401007387 */ /* 0x0003e20000100800 */
[----:B0-----:R-:W-:Y:S02]  /*4250*/  LEA.HI.X.SX32 R2, R19, R0, 0x1, P4 ;  /* 0x0000000013027211 */ /* 0x001fe400020f0eff */
[----:B-1----:R-:W-:-:S03]  /*4260*/  LEA R7, P4, R27, R21, 0x1 ;  /* 0x000000151b077211 */ /* 0x002fc600078808ff */
[----:B------:R-:W-:Y:S01]  /*4270*/  STL [R1+0x19d4], R2 ;  /* 0x0019d40201007387 */ /* 0x000fe20000100800 */
[----:B------:R-:W-:-:S03]  /*4280*/  LEA.HI.X.SX32 R4, R20, R0, 0x1, P3 ;  /* 0x0000000014047211 */ /* 0x000fc600018f0eff */
[----:B------:R0:W-:Y:S04]  /*4290*/  STL [R1+0x19d8], R7 ;  /* 0x0019d80701007387 */ /* 0x0001e80000100800 */
[----:B------:R1:W-:Y:S01]  /*42a0*/  STL [R1+0x19d0], R4 ;  /* 0x0019d00401007387 */ /* 0x0003e20000100800 */
[----:B0-----:R-:W-:Y:S02]  /*42b0*/  LEA.HI.X.SX32 R7, R28, R0, 0x1, P2 ;  /* 0x000000001c077211 */ /* 0x001fe400010f0eff */
[----:B-1----:R-:W-:Y:S01]  /*42c0*/  LEA R4, P2, R24, R21, 0x1 ;  /* 0x0000001518047211 */ /* 0x002fe200078408ff */
[----:B------:R-:W-:Y:S01]  /*42d0*/  IMAD.MOV.U32 R21, RZ, RZ, R3 ;  /* 0x000000ffff157224 */ /* 0x000fe200078e0003 */
[----:B--2---:R-:W-:-:S05]  /*42e0*/  LEA R2, P3, R29, c[0x0][0x160], 0x1 ;  /* 0x000058001d027a11 */ /* 0x004fca00078608ff */
[----:B------:R-:W-:Y:S04]  /*42f0*/  STL [R1+0x358], R2 ;  /* 0x0003580201007387 */ /* 0x000fe80000100800 */
[----:B------:R-:W-:Y:S04]  /*4300*/  STL [R1+0x19cc], R7 ;  /* 0x0019cc0701007387 */ /* 0x000fe80000100800 */
[----:B------:R0:W-:Y:S01]  /*4310*/  STL [R1+0x19c8], R4 ;  /* 0x0019c80401007387 */ /* 0x0001e20000100800 */
[----:B------:R-:W-:Y:S02]  /*4320*/  LEA.HI.X.SX32 R21, R29, c[0x0][0x164], 0x1, P3 ;  /* 0x000059001d157a11 */ /* 0x000fe400018f0eff */
[----:B0-----:R-:W-:-:S05]  /*4330*/  LEA.HI.X.SX32 R4, R22, R0, 0x1, P0 ;  /* 0x0000000016047211 */ /* 0x001fca00000f0eff */
[----:B------:R0:W-:Y:S04]  /*4340*/  STL [R1+0x19c4], R4 ;  /* 0x0019c40401007387 */ /* 0x0001e80000100800 */
[----:B------:R-:W2:Y:S01]  /*4350*/  LDL.LU R29, [R1+0x1b68] ;  /* 0x001b6800011d7983 */ /* 0x000ea20000300800 */
[--C-:B------:R-:W-:Y:S02]  /*4360*/  IMAD.MOV.U32 R20, RZ, RZ, R2.reuse ;  /* 0x000000ffff147224 */ /* 0x100fe400078e0002 */
[----:B------:R-:W-:Y:S02]  /*4370*/  IMAD.MOV.U32 R20, RZ, RZ, R2 ;  /* 0x000000ffff147224 */ /* 0x000fe400078e0002 */
[----:B------:R-:W-:Y:S01]  /*4380*/  IMAD.MOV.U32 R2, RZ, RZ, c[0x0][0x188] ;  /* 0x00006200ff027624 */ /* 0x000fe200078e00ff */
[----:B------:R-:W-:-:S02]  /*4390*/  LEA.HI.X.SX32 R7, R23, R0, 0x1, P1 ;  /* 0x0000000017077211 */ /* 0x000fc400008f0eff */
[-C--:B------:R-:W-:Y:S01]  /*43a0*/  LEA.HI.X.SX32 R3, R25, R0.reuse, 0x1, P6 ;  /* 0x0000000019037211 */ /* 0x080fe200030f0eff */
[----:B0-----:R-:W-:Y:S01]  /*43b0*/  IMAD R4, R2, 0x7f, RZ ;  /* 0x0000007f02047824 */ /* 0x001fe200078e02ff */
[-C--:B------:R-:W-:Y:S01]  /*43c0*/  LEA.HI.X.SX32 R2, R26, R0.reuse, 0x1, P5 ;  /* 0x000000001a027211 */ /* 0x080fe200028f0eff */
[----:B------:R0:W-:Y:S04]  /*43d0*/  STL [R1+0x19c0], R7 ;  /* 0x0019c00701007387 */ /* 0x0001e80000100800 */
[----:B------:R-:W-:Y:S04]  /*43e0*/  STL [R1+0x19bc], R3 ;  /* 0x0019bc0301007387 */ /* 0x000fe80000100800 */
[----:B------:R-:W-:Y:S01]  /*43f0*/  STL [R1+0x35c], R21 ;  /* 0x00035c1501007387 */ /* 0x000fe20000100800 */
[----:B0-----:R-:W-:-:S03]  /*4400*/  LEA.HI.X.SX32 R7, R27, R0, 0x1, P4 ;  /* 0x000000001b077211 */ /* 0x001fc600020f0eff */
[----:B------:R0:W-:Y:S01]  /*4410*/  STL [R1+0x19b8], R2 ;  /* 0x0019b80201007387 */ /* 0x0001e20000100800 */
[----:B------:R-:W-:-:S03]  /*4420*/  LEA.HI.X.SX32 R0, R24, R0, 0x1, P2 ;  /* 0x0000000018007211 */ /* 0x000fc600010f0eff */
[----:B------:R-:W-:Y:S01]  /*4430*/  STL [R1+0x19b4], R7 ;  /* 0x0019b40701007387 */ /* 0x000fe20000100800 */
[----:B0-----:R-:W-:-:S03]  /*4440*/  IMAD.WIDE R2, R4, 0x2, R20 ;  /* 0x0000000204027825 */ /* 0x001fc600078e0214 */
[----:B------:R0:W-:Y:S04]  /*4450*/  STL [R1+0x9d0], R0 ;  /* 0x0009d00001007387 */ /* 0x0001e80000100800 */
[----:B------:R-:W-:Y:S01]  /*4460*/  STL [R1+0x9d8], R2 ;  /* 0x0009d80201007387 */ /* 0x000fe20000100800 */
[----:B------:R-:W-:-:S03]  /*4470*/  IMAD.MOV.U32 R12, RZ, RZ, c[0x0][0x188] ;  /* 0x00006200ff0c7624 */ /* 0x000fc600078e00ff */
[----:B------:R1:W-:Y:S01]  /*4480*/  STL [R1+0x9d4], R3 ;  /* 0x0009d40301007387 */ /* 0x0003e20000100800 */
[----:B0-----:R-:W-:Y:S01]  /*4490*/  IMAD R0, R12, 0x7e, RZ ;  /* 0x0000007e0c007824 */ /* 0x001fe200078e02ff */
[----:B---3--:R-:W-:-:S04]  /*44a0*/  LEA R18, P0, R6, c[0x0][0x160], 0x1 ;  /* 0x0000580006127a11 */ /* 0x008fc800078008ff */
[----:B------:R-:W-:-:S05]  /*44b0*/  LEA.HI.X.SX32 R19, R6, c[0x0][0x164], 0x1, P0 ;  /* 0x0000590006137a11 */ /* 0x000fca00000f0eff */
[----:B-1----:R-:W-:Y:S01]  /*44c0*/  IMAD.WIDE R2, R4, 0x2, R18 ;  /* 0x0000000204027825 */ /* 0x002fe200078e0212 */
[----:B------:R-:W-:Y:S03]  /*44d0*/  STL.64 [R1+0x360], R18 ;  /* 0x0003601201007387 */ /* 0x000fe60000100a00 */
[----:B------:R-:W-:Y:S01]  /*44e0*/  IMAD R8, R12, 0x7d, RZ ;  /* 0x0000007d0c087824 */ /* 0x000fe200078e02ff */
[----:B----4-:R-:W-:-:S04]  /*44f0*/  LEA R14, P1, R5, c[0x0][0x160], 0x1 ;  /* 0x00005800050e7a11 */ /* 0x010fc800078208ff */
[----:B------:R-:W-:Y:S02]  /*4500*/  LEA.HI.X.SX32 R15, R5, c[0x0][0x164], 0x1, P1 ;  /* 0x00005900050f7a11 */ /* 0x000fe400008f0eff */
[----:B--2---:R-:W-:-:S04]  /*4510*/  LEA R16, P2, R29, c[0x0][0x160], 0x1 ;  /* 0x000058001d107a11 */ /* 0x004fc800078408ff */
[----:B------:R-:W-:Y:S02]  /*4520*/  LEA.HI.X.SX32 R17, R29, c[0x0][0x164], 0x1, P2 ;  /* 0x000059001d117a11 */ /* 0x000fe400010f0eff */
[----:B------:R0:W5:Y:S03]  /*4530*/  LDL.LU R29, [R1+0x1b64] ;  /* 0x001b6400011d7983 */ /* 0x0001660000300800 */
[C---:B------:R-:W-:Y:S01]  /*4540*/  IMAD.WIDE R6, R4.reuse, 0x2, R16 ;  /* 0x0000000204067825 */ /* 0x040fe200078e0210 */
[----:B------:R-:W-:Y:S03]  /*4550*/  STL.64 [R1+0x370], R14 ;  /* 0x0003700e01007387 */ /* 0x000fe60000100a00 */
[----:B------:R-:W-:Y:S01]  /*4560*/  IMAD.WIDE R4, R4, 0x2, R14 ;  /* 0x0000000204047825 */ /* 0x000fe200078e020e */
[----:B------:R-:W-:Y:S04]  /*4570*/  STL.64 [R1+0x368], R16 ;  /* 0x0003681001007387 */ /* 0x000fe80000100a00 */
[----:B------:R-:W-:Y:S04]  /*4580*/  STL [R1+0x9e0], R2 ;  /* 0x0009e00201007387 */ /* 0x000fe80000100800 */
[----:B------:R1:W-:Y:S04]  /*4590*/  STL [R1+0x9dc], R3 ;  /* 0x0009dc0301007387 */ /* 0x0003e80000100800 */
[----:B------:R-:W-:Y:S04]  /*45a0*/  STL [R1+0x19b0], R6 ;  /* 0x0019b00601007387 */ /* 0x000fe80000100800 */
[----:B------:R2:W-:Y:S01]  /*45b0*/  STL [R1+0x1998], R7 ;  /* 0x0019980701007387 */ /* 0x0005e20000100800 */
[----:B-1----:R-:W-:-:S03]  /*45c0*/  IMAD.WIDE R2, R0, 0x2, R20 ;  /* 0x0000000200027825 */ /* 0x002fc600078e0214 */
[----:B------:R-:W-:Y:S04]  /*45d0*/  STL [R1+0x19ac], R4 ;  /* 0x0019ac0401007387 */ /* 0x000fe80000100800 */
[----:B------:R1:W-:Y:S01]  /*45e0*/  STL [R1+0x19a4], R5 ;  /* 0x0019a40501007387 */ /* 0x0003e20000100800 */
[----:B--2---:R-:W-:-:S03]  /*45f0*/  IMAD.WIDE R6, R0, 0x2, R16 ;  /* 0x0000000200067825 */ /* 0x004fc600078e0210 */
[----:B------:R-:W-:Y:S01]  /*4600*/  STL [R1+0x19a8], R2 ;  /* 0x0019a80201007387 */ /* 0x000fe20000100800 */
[----:B-1----:R-:W-:-:S03]  /*4610*/  IMAD.WIDE R4, R0, 0x2, R18 ;  /* 0x0000000200047825 */ /* 0x002fc600078e0212 */
[----:B------:R1:W-:Y:S04]  /*4620*/  STL [R1+0x199c], R3 ;  /* 0x00199c0301007387 */ /* 0x0003e80000100800 */
[----:B------:R-:W-:Y:S04]  /*4630*/  STL [R1+0x19a0], R4 ;  /* 0x0019a00401007387 */ /* 0x000fe80000100800 */
[----:B------:R2:W-:Y:S01]  /*4640*/  STL [R1+0x1990], R5 ;  /* 0x0019900501007387 */ /* 0x0005e20000100800 */
[----:B-1----:R-:W-:-:S03]  /*4650*/  IMAD.WIDE R2, R0, 0x2, R14 ;  /* 0x0000000200027825 */ /* 0x002fc600078e020e */
[----:B------:R-:W-:Y:S04]  /*4660*/  STL [R1+0x1994], R6 ;  /* 0x0019940601007387 */ /* 0x000fe80000100800 */
[----:B------:R1:W-:Y:S01]  /*4670*/  STL [R1+0x1978], R7 ;  /* 0x0019780701007387 */ /* 0x0003e20000100800 */
[----:B--2---:R-:W-:-:S03]  /*4680*/  IMAD.WIDE R4, R8, 0x2, R20 ;  /* 0x0000000208047825 */ /* 0x004fc600078e0214 */
[----:B------:R-:W-:Y:S04]  /*4690*/  STL [R1+0x198c], R2 ;  /* 0x00198c0201007387 */ /* 0x000fe80000100800 */
[----:B------:R2:W-:Y:S01]  /*46a0*/  STL [R1+0x1984], R3 ;  /* 0x0019840301007387 */ /* 0x0005e20000100800 */
[----:B-1----:R-:W-:-:S03]  /*46b0*/  IMAD.WIDE R6, R8, 0x2, R16 ;  /* 0x0000000208067825 */ /* 0x002fc600078e0210 */
[----:B------:R-:W-:Y:S01]  /*46c0*/  STL [R1+0x1988], R4 ;  /* 0x0019880401007387 */ /* 0x000fe20000100800 */
[----:B------:R-:W-:Y:S02]  /*46d0*/  IMAD R0, R12, 0x7c, RZ ;  /* 0x0000007c0c007824 */ /* 0x000fe400078e02ff */
[C---:B--2---:R-:W-:Y:S01]  /*46e0*/  IMAD.WIDE R2, R8.reuse, 0x2, R18 ;  /* 0x0000000208027825 */ /* 0x044fe200078e0212 */
        /* <DEDUP_REMOVED lines=256> */
[----:B------:R-:W-:Y:S02]  /*56f0*/  IMAD R0, R12, 0x68, RZ ;  /* 0x000000680c007824 */ /* 0x000fe400078e02ff */
[C---:B-1----:R-:W-:Y:S01]  /*5700*/  IMAD.WIDE R6, R8.reuse, 0x2, R16 ;  /* 0x0000000208067825 */ /* 0x042fe200078e0210 */
[----:B------:R-:W-:Y:S03]  /*5710*/  STL [R1+0x1708], R4 ;  /* 0x0017080401007387 */ /* 0x000fe60000100800 */
        /* <DEDUP_REMOVED lines=10> */
[----:B------:R-:W-:-:S03]  /*57c0*/  IMAD R8, R12, 0x67, RZ ;  /* 0x000000670c087824 */ /* 0x000fc600078e02ff */
[----:B------:R-:W-:Y:S01]  /*57d0*/  STL [R1+0x16e8], R2 ;  /* 0x0016e80201007387 */ /* 0x000fe20000100800 */
[----:B-1----:R-:W-:-:S03]  /*57e0*/  IMAD.WIDE R6, R0, 0x2, R14 ;  /* 0x0000000200067825 */ /* 0x002fc600078e020e */
[----:B------:R1:W-:Y:S01]  /*57f0*/  STL [R1+0x16dc], R3 ;  /* 0x0016dc0301007387 */ /* 0x0003e20000100800 */
[----:B--2---:R-:W-:-:S05]  /*5800*/  IMAD.WIDE R4, R0, 0x2, R18 ;  /* 0x0000000200047825 */ /* 0x004fca00078e0212 */
        /* <DEDUP_REMOVED lines=10> */
[----:B------:R-:W-:-:S03]  /*58b0*/  IMAD R0, R12, 0x66, RZ ;  /* 0x000000660c007824 */ /* 0x000fc600078e02ff */
[----:B------:R2:W-:Y:S01]  /*58c0*/  STL [R1+0x9f8], R5 ;  /* 0x0009f80501007387 */ /* 0x0005e20000100800 */
[----:B-1----:R-:W-:-:S03]  /*58d0*/  IMAD.WIDE R6, R8, 0x2, R14 ;  /* 0x0000000208067825 */ /* 0x002fc600078e020e */
[----:B------:R-:W-:Y:S01]  /*58e0*/  STL [R1+0xa04], R2 ;  /* 0x000a040201007387 */ /* 0x000fe20000100800 */
[----:B--2---:R-:W-:-:S03]  /*58f0*/  IMAD.WIDE R4, R8, 0x2, R16 ;  /* 0x0000000208047825 */ /* 0x004fc600078e0210 */
[----:B------:R1:W-:Y:S01]  /*5900*/  STL [R1+0xa00], R3 ;  /* 0x000a000301007387 */ /* 0x0003e20000100800 */
[----:B------:R-:W-:-:S03]  /*5910*/  IMAD.WIDE R8, R0, 0x2, R20 ;  /* 0x0000000200087825 */ /* 0x000fc600078e0214 */
[----:B------:R-:W-:Y:S04]  /*5920*/  STL [R1+0xa0c], R4 ;  /* 0x000a0c0401007387 */ /* 0x000fe80000100800 */
[----:B------:R2:W-:Y:S01]  /*5930*/  STL [R1+0xa08], R5 ;  /* 0x000a080501007387 */ /* 0x0005e20000100800 */
[----:B-1----:R-:W-:-:S03]  /*5940*/  IMAD.WIDE R2, R0, 0x2, R18 ;  /* 0x0000000200027825 */ /* 0x002fc600078e0212 */
[----:B------:R-:W-:Y:S01]  /*5950*/  STL [R1+0xa14], R6 ;  /* 0x000a140601007387 */ /* 0x000fe20000100800 */
[----:B------:R-:W-:-:S03]  /*5960*/  IMAD R10, R12, 0x65, RZ ;  /* 0x000000650c0a7824 */ /* 0x000fc600078e02ff */
[----:B------:R1:W-:Y:S01]  /*5970*/  STL [R1+0xa10], R7 ;  /* 0x000a100701007387 */ /* 0x0003e20000100800 */
[----:B--2---:R-:W-:-:S03]  /*5980*/  IMAD.WIDE R4, R0, 0x2, R16 ;  /* 0x0000000200047825 */ /* 0x004fc600078e0210 */
        /* <DEDUP_REMOVED lines=475> */
[----:B------:R-:W-:-:S03]  /*7740*/  IMAD.SHL.U32 R0, R12, 0x40, RZ ;  /* 0x000000400c007824 */ /* 0x000fc600078e00ff */
        /* <DEDUP_REMOVED lines=810> */
[----:B------:R2:W-:Y:S04]  /*a9f0*/  STL [R1+0x167c], R8 ;  /* 0x00167c0801007387 */ /* 0x0005e80000100800 */
[----:B------:R-:W-:Y:S01]  /*aa00*/  STL [R1+0x1678], R9 ;  /* 0x0016780901007387 */ /* 0x000fe20000100800 */
[----:B-1----:R-:W-:-:S03]  /*aa10*/  IMAD.WIDE R6, R10, 0x2, R14 ;  /* 0x000000020a067825 */ /* 0x002fc600078e020e */
[----:B------:R-:W-:Y:S01]  /*aa20*/  STL [R1+0x1684], R2 ;  /* 0x0016840201007387 */ /* 0x000fe20000100800 */
[----:B--2---:R-:W-:-:S03]  /*aa30*/  IMAD.SHL.U32 R8, R12, 0x2, RZ ;  /* 0x000000020c087824 */ /* 0x004fc600078e00ff */
        /* <DEDUP_REMOVED lines=11> */
[----:B------:R-:W-:-:S03]  /*aaf0*/  IMAD.WIDE R8, R8, 0x2, R14 ;  /* 0x0000000208087825 */ /* 0x000fc600078e020e */
[----:B------:R1:W-:Y:S01]  /*ab00*/  STL [R1+0x16a0], R5 ;  /* 0x0016a00501007387 */ /* 0x0003e20000100800 */
[----:B--2---:R-:W-:-:S03]  /*ab10*/  IMAD.WIDE R2, R12, 0x2, R20 ;  /* 0x000000020c027825 */ /* 0x004fc600078e0214 */
[----:B------:R-:W-:Y:S04]  /*ab20*/  STL [R1+0x16ac], R6 ;  /* 0x0016ac0601007387 */ /* 0x000fe80000100800 */
[----:B------:R2:W-:Y:S01]  /*ab30*/  STL [R1+0x16a8], R7 ;  /* 0x0016a80701007387 */ /* 0x0005e20000100800 */
[----:B-1----:R-:W-:-:S03]  /*ab40*/  IMAD.WIDE R4, R12, 0x2, R18 ;  /* 0x000000020c047825 */ /* 0x002fc600078e0212 */
[----:B------:R-:W-:Y:S04]  /*ab50*/  STL [R1+0x16b4], R8 ;  /* 0x0016b40801007387 */ /* 0x000fe80000100800 */
[----:B------:R-:W-:Y:S01]  /*ab60*/  STL [R1+0x16b0], R9 ;  /* 0x0016b00901007387 */ /* 0x000fe20000100800 */
[----:B--2---:R-:W-:-:S03]  /*ab70*/  IMAD.WIDE R6, R12, 0x2, R16 ;  /* 0x000000020c067825 */ /* 0x004fc600078e0210 */
[----:B------:R-:W-:Y:S04]  /*ab80*/  STL [R1+0x16bc], R2 ;  /* 0x0016bc0201007387 */ /* 0x000fe80000100800 */
[----:B------:R1:W-:Y:S04]  /*ab90*/  STL [R1+0x16b8], R3 ;  /* 0x0016b80301007387 */ /* 0x0003e80000100800 */
[----:B------:R-:W-:Y:S04]  /*aba0*/  STL [R1+0x16c4], R4 ;  /* 0x0016c40401007387 */ /* 0x000fe80000100800 */
[----:B------:R-:W-:Y:S01]  /*abb0*/  STL [R1+0x16c0], R5 ;  /* 0x0016c00501007387 */ /* 0x000fe20000100800 */
[----:B-1----:R-:W-:-:S03]  /*abc0*/  IMAD.WIDE R2, R12, 0x2, R14 ;  /* 0x000000020c027825 */ /* 0x002fc600078e020e */
[----:B------:R-:W-:Y:S04]  /*abd0*/  STL [R1+0x16cc], R6 ;  /* 0x0016cc0601007387 */ /* 0x000fe80000100800 */
[----:B------:R-:W-:Y:S04]  /*abe0*/  STL [R1+0x16c8], R7 ;  /* 0x0016c80701007387 */ /* 0x000fe80000100800 */
[----:B------:R1:W-:Y:S04]  /*abf0*/  STL [R1+0x16d4], R2 ;  /* 0x0016d40201007387 */ /* 0x0003e80000100800 */
[----:B------:R2:W-:Y:S04]  /*ac00*/  STL [R1+0x16d0], R3 ;  /* 0x0016d00301007387 */ /* 0x0005e80000100800 */
[----:B------:R-:W-:Y:S04]  /*ac10*/  STL [R1+0x9cc], RZ ;  /* 0x0009ccff01007387 */ /* 0x000fe80000100800 */
[----:B------:R-:W-:Y:S04]  /*ac20*/  STL [R1+0x400], RZ ;  /* 0x000400ff01007387 */ /* 0x000fe80000100800 */
[----:B------:R-:W-:Y:S04]  /*ac30*/  STL [R1+0x404], RZ ;  /* 0x000404ff01007387 */ /* 0x000fe80000100800 */
[----:B------:R-:W-:Y:S04]  /*ac40*/  STL [R1+0x408], RZ ;  /* 0x000408ff01007387 */ /* 0x000fe80000100800 */
[----:B------:R-:W-:Y:S04]  /*ac50*/  STL [R1+0x40c], RZ ;  /* 0x00040cff01007387 */ /* 0x000fe80000100800 */
[----:B------:R-:W-:Y:S04]  /*ac60*/  STL [R1+0x3f0], RZ ;  /* 0x0003f0ff01007387 */ /* 0x000fe80000100800 */
[----:B------:R-:W-:Y:S04]  /*ac70*/  STL [R1+0x3f4], RZ ;  /* 0x0003f4ff01007387 */ /* 0x000fe80000100800 */
[----:B------:R-:W3:Y:S04]  /*ac80*/  S2R R11, SR_TID.X ;  /* 0x00000000000b7919 */ /* 0x000ee80000002100 */
[----:B------:R-:W-:Y:S04]  /*ac90*/  STL [R1+0x3f8], RZ ;  /* 0x0003f8ff01007387 */ /* 0x000fe80000100800 */
        /* <DEDUP_REMOVED lines=19> */
[----:B------:R-:W-:Y:S01]  /*add0*/  STL [R1+0x3a8], RZ ;  /* 0x0003a8ff01007387 */ /* 0x000fe20000100800 */
[----:B---3--:R-:W-:-:S03]  /*ade0*/  LOP3.LUT R11, R11, 0x7f, RZ, 0xc0, !PT ;  /* 0x0000007f0b0b7812 */ /* 0x008fc600078ec0ff */
[----:B------:R-:W-:Y:S04]  /*adf0*/  STL [R1+0x3ac], RZ ;  /* 0x0003acff01007387 */ /* 0x000fe80000100800 */
[----:B------:R-:W-:Y:S04]  /*ae00*/  STL [R1+0x390], RZ ;  /* 0x000390ff01007387 */ /* 0x000fe80000100800 */
[----:B------:R-:W-:Y:S04]  /*ae10*/  STL [R1+0x394], RZ ;  /* 0x000394ff01007387 */ /* 0x000fe80000100800 */
[----:B------:R-:W-:Y:S04]  /*ae20*/  STL [R1+0x398], RZ ;  /* 0x000398ff01007387 */ /* 0x000fe80000100800 */
[----:B------:R-:W-:Y:S01]  /*ae30*/  STL [R1+0x39c], RZ ;  /* 0x00039cff01007387 */ /* 0x000fe20000100800 */
[----:B------:R-:W-:-:S03]  /*ae40*/  IMAD.SHL.U32 R28, R11, 0x2, RZ ;  /* 0x000000020b1c7824 */ /* 0x000fc600078e00ff */
[----:B------:R-:W-:Y:S04]  /*ae50*/  STL [R1+0x380], RZ ;  /* 0x000380ff01007387 */ /* 0x000fe80000100800 */
[----:B------:R-:W-:Y:S04]  /*ae60*/  STL [R1+0x384], RZ ;  /* 0x000384ff01007387 */ /* 0x000fe80000100800 */
[----:B------:R-:W-:Y:S04]  /*ae70*/  STL [R1+0x388], RZ ;  /* 0x000388ff01007387 */ /* 0x000fe80000100800 */
[----:B------:R-:W-:Y:S04]  /*ae80*/  STL [R1+0x38c], RZ ;  /* 0x00038cff01007387 */ /* 0x000fe80000100800 */
[----:B------:R-:W2:Y:S04]  /*ae90*/  LDL.LU R11, [R1+0x3c] ;  /* 0x00003c00010b7983 */ /* 0x000ea80000300800 */
        /* <DEDUP_REMOVED lines=27> */
[----:B-1----:R-:W-:-:S03]  /*b050*/  IMAD.SHL.U32 R2, R12, 0x80, RZ ;  /* 0x000000800c027824 */ /* 0x002fc600078e00ff */
[----:B------:R-:W1:Y:S01]  /*b060*/  S2R R12, SR_TID.X ;  /* 0x00000000000c7919 */ /* 0x000e620000002100 */
[----:B------:R-:W-:Y:S01]  /*b070*/  ULDC UR4, c[0x0][0x18c] ;  /* 0x0000630000047ab9 */ /* 0x000fe20000000800 */
[----:B------:R-:W-:Y:S01]  /*b080*/  SHF.R.S32.HI R0, RZ, 0x1f, R2 ;  /* 0x0000001fff007819 */ /* 0x000fe20000011402 */
[----:B------:R-:W-:-:S03]  /*b090*/  USHF.L.U32 UR4, UR4, 0x7, URZ ;  /* 0x0000000704047899 */ /* 0x000fc6000800063f */
[----:B------:R-:W-:Y:S02]  /*b0a0*/  SHF.L.U64.HI R0, R2, 0x1, R0 ;  /* 0x0000000102007819 */ /* 0x000fe40000010200 */
[C---:B------:R-:W-:Y:S01]  /*b0b0*/  LOP3.LUT R2, R28.reuse, 0x20, RZ, 0x3c, !PT ;  /* 0x000000201c027812 */ /* 0x040fe200078e3cff */
[----:B------:R-:W-:Y:S01]  /*b0c0*/  USHF.R.S32.HI UR5, URZ, 0x1f, UR4 ;  /* 0x0000001f3f057899 */ /* 0x000fe20008011404 */
[C---:B------:R-:W-:Y:S02]  /*b0d0*/  LOP3.LUT R2, R28.reuse, 0x40, RZ, 0x3c, !PT ;  /* 0x000000401c027812 */ /* 0x040fe400078e3cff */
[C---:B------:R-:W-:Y:S02]  /*b0e0*/  LOP3.LUT R2, R28.reuse, 0x50, RZ, 0x3c, !PT ;  /* 0x000000501c027812 */ /* 0x040fe400078e3cff */
[----:B------:R-:W-:Y:S01]  /*b0f0*/  LOP3.LUT R4, R28, 0x60, RZ, 0x3c, !PT ;  /* 0x000000601c047812 */ /* 0x000fe200078e3cff */
[----:B------:R-:W-:Y:S02]  /*b100*/  USHF.L.U32 UR8, UR4, 0x1, URZ ;  /* 0x0000000104087899 */ /* 0x000fe4000800063f */
[----:B------:R-:W-:Y:S01]  /*b110*/  USHF.L.U64.HI UR5, UR4, 0x1, UR5 ;  /* 0x0000000104057899 */ /* 0x000fe20008010205 */
[----:B--2---:R-:W-:-:S05]  /*b120*/  SHF.R.S32.HI R3, RZ, 0x7, R11 ;  /* 0x00000007ff037819 */ /* 0x004fca000001140b */
[----:B------:R2:W-:Y:S04]  /*b130*/  STL [R1+0x1ae0], R3 ;  /* 0x001ae00301007387 */ /* 0x0005e80000100800 */
[----:B------:R0:W-:Y:S04]  /*b140*/  STL [R1+0x2ec], RZ ;  /* 0x0002ecff01007387 */ /* 0x0001e80000100800 */
        /* <DEDUP_REMOVED lines=63> */
[----:B------:R0:W-:Y:S01]  /*b540*/  STL [R1+0x23c], RZ ;  /* 0x00023cff01007387 */ /* 0x0001e20000100800 */
[C---:B-1----:R-:W-:Y:S01]  /*b550*/  LOP3.LUT R11, R12.reuse, 0x7, RZ, 0xc0, !PT ;  /* 0x000000070c0b7812 */ /* 0x042fe200078ec0ff */
[----:B------:R-:W-:-:S04]  /*b560*/  IMAD.SHL.U32 R12, R12, 0x2, RZ ;  /* 0x000000020c0c7824 */ /* 0x000fc800078e00ff */
[----:B------:R-:W-:Y:S01]  /*b570*/  IMAD R11, R11, 0x110, RZ ;  /* 0x000001100b0b7824 */ /* 0x000fe200078e02ff */
[----:B--2---:R-:W-:-:S04]  /*b580*/  LOP3.LUT R3, R28, 0x10, RZ, 0x3c, !PT ;  /* 0x000000101c037812 */ /* 0x004fc800078e3cff */
[----:B------:R-:W-:Y:S02]  /*b590*/  LOP3.LUT R11, R11, 0x30, R12, 0x78, !PT ;  /* 0x000000300b0b7812 */ /* 0x000fe400078e780c */
[C---:B------:R-:W-:Y:S02]  /*b5a0*/  LOP3.LUT R3, R28.reuse, 0x30, RZ, 0x3c, !PT ;  /* 0x000000301c037812 */ /* 0x040fe400078e3cff */
[----:B------:R-:W-:Y:S02]  /*b5b0*/  LOP3.LUT R3, R28, 0x70, RZ, 0x3c, !PT ;  /* 0x000000701c037812 */ /* 0x000fe400078e3cff */
[----:B0-----:R-:W-:-:S06]  /*b5c0*/  LOP3.LUT R2, R11, 0x40, RZ, 0x3c, !PT ;  /* 0x000000400b027812 */ /* 0x001fcc00078e3cff */
.L_x_2:
[----:B0-----:R-:W2:Y:S04]  /*b5d0*/  LDL.64 R2, [R1+0x370] ;  /* 0x0003700001027983 */ /* 0x001ea80000100a00 */
[----:B--2---:R0:W-:Y:S04]  /*b5e0*/  STL [R1+0x3758], R3 ;  /* 0x0037580301007387 */ /* 0x0041e80000100800 */
[----:B0-----:R-:W2:Y:S01]  /*b5f0*/  LDL R3, [R1+0x9cc] ;  /* 0x0009cc0001037983 */ /* 0x001ea20000100800 */
[----:B-----5:R-:W-:-:S03]  /*b600*/  IMAD.MOV.U32 R13, RZ, RZ, c[0x0][0x180] ;  /* 0x00006000ff0d7624 */ /* 0x020fc600078e00ff */
[----:B------:R-:W-:Y:S04]  /*b610*/  STL [R1+0x305c], R27 ;  /* 0x00305c1b01007387 */ /* 0x000fe80000100800 */
        /* <DEDUP_REMOVED lines=73> */
[----:B------:R-:W-:Y:S01]  /*bab0*/  STL [R1+0x3200], R27 ;  /* 0x0032001b01007387 */ /* 0x000fe20000100800 */
[----:B--2---:R-:W-:-:S03]  /*bac0*/  IMAD R13, R3, -0x80, R13 ;  /* 0xffffff80030d7824 */ /* 0x004fc600078e020d */
        /* <DEDUP_REMOVED lines=170> */
[----:B------:R0:W-:Y:S04]  /*c570*/  STL [R1+0x3754], R27 ;  /* 0x0037541b01007387 */ /* 0x0001e80000100800 */
        /* <DEDUP_REMOVED lines=224> */
[----:B-----5:R-:W-:Y:S04]  /*d380*/  STL [R1+0x2e98], R29 ;  /* 0x002e981d01007387 */ /* 0x020fe80000100800 */
[----:B------:R-:W-:Y:S04]  /*d390*/  STL [R1+0x2f18], R29 ;  /* 0x002f181d01007387 */ /* 0x000fe80000100800 */
[----:B------:R-:W-:Y:S04]  /*d3a0*/  STL [R1+0x1ee8], R0 ;  /* 0x001ee80001007387 */ /* 0x000fe80000100800 */
[----:B------:R-:W-:Y:S04]  /*d3b0*/  STL [R1+0x2f1c], R0 ;  /* 0x002f1c0001007387 */ /* 0x000fe80000100800 */
[----:B------:R-:W2:Y:S01]  /*d3c0*/  LDL.LU R3, [R1+0x3758] ;  /* 0x0037580001037983 */ /* 0x000ea20000300800 */
[----:B------:R-:W-:-:S02]  /*d3d0*/  ISETP.GT.AND P0, PT, R13, RZ, PT ;  /* 0x000000ff0d00720c */ /* 0x000fc40003f04270 */
[----:B0-----:R-:W-:Y:S02]  /*d3e0*/  PRMT R27, RZ, 0x7610, R27 ;  /* 0x00007610ff1b7816 */ /* 0x001fe4000000001b */
[----:B-1----:R-:W-:Y:S02]  /*d3f0*/  PRMT R26, RZ, 0x7610, R26 ;  /* 0x00007610ff1a7816 */ /* 0x002fe4000000001a */
[----:B------:R-:W-:-:S07]  /*d400*/  ISETP.GT.AND P1, PT, R13, 0x1, PT ;  /* 0x000000010d00780c */ /* 0x000fce0003f24270 */
[----:B--2---:R-:W2:Y:S04]  /*d410*/  @P0 LDG.E.U16 R27, [R2.64] ;  /* 0x00000006021b0981 */ /* 0x004ea8000c1e1500 */
[----:B--2---:R0:W-:Y:S04]  /*d420*/  STL [R1+0x9b8], R27 ;  /* 0x0009b81b01007387 */ /* 0x0041e80000100800 */
[----:B0-----:R-:W2:Y:S04]  /*d430*/  LDL.LU R27, [R1+0x3754] ;  /* 0x00375400011b7983 */ /* 0x001ea80000300800 */
[----:B------:R-:W3:Y:S01]  /*d440*/  LDL.64 R2, [R1+0x368] ;  /* 0x0003680001027983 */ /* 0x000ee20000100a00 */
[----:B--2---:R-:W-:-:S03]  /*d450*/  PRMT R27, RZ, 0x7610, R27 ;  /* 0x00007610ff1b7816 */ /* 0x004fc6000000001b */
[----:B---3--:R-:W2:Y:S04]  /*d460*/  @P0 LDG.E.U16 R26, [R2.64] ;  /* 0x00000006021a0981 */ /* 0x008ea8000c1e1500 */
        /* <DEDUP_REMOVED lines=12> */
[----:B------:R-:W3:Y:S04]  /*d530*/  LDL R2, [R1+0x16d0] ;  /* 0x0016d00001027983 */ /* 0x000ee80000100800 */
[----:B------:R-:W3:Y:S01]  /*d540*/  LDL R3, [R1+0x16d4] ;  /* 0x0016d40001037983 */ /* 0x000ee20000100800 */
[----:B------:R-:W-:-:S02]  /*d550*/  ISETP.GT.AND P0, PT, R13, 0x2, PT ;  /* 0x000000020d00780c */ /* 0x000fc40003f04270 */
[----:B--2---:R-:W-:Y:S02]  /*d560*/  PRMT R26, RZ, 0x7610, R26 ;  /* 0x00007610ff1a7816 */ /* 0x004fe4000000001a */
[----:B---3--:R-:W-:-:S04]  /*d570*/  @P1 LOP3.LUT R3, R3, R2, RZ, 0x3c, !PT ;  /* 0x0000000203031212 */ /* 0x008fc800078e3cff */
[----:B------:R-:W-:-:S04]  /*d580*/  @P1 LOP3.LUT R2, R3, R2, RZ, 0x3c, !PT ;  /* 0x0000000203021212 */ /* 0x000fc800078e3cff */
[----:B------:R-:W-:-:S05]  /*d590*/  @P1 LOP3.LUT R3, R3, R2, RZ, 0x3c, !PT ;  /* 0x0000000203031212 */ /* 0x000fca00078e3cff */
[----:B------:R-:W2:Y:S04]  /*d5a0*/  @P1 LDG.E.U16 R27, [R2.64] ;  /* 0x00000006021b1981 */ /* 0x000ea8000c1e1500 */
[----:B--2---:R0:W-:Y:S04]  /*d5b0*/  STL [R1+0x9a8], R27 ;  /* 0x0009a81b01007387 */ /* 0x0041e80000100800 */
[----:B0-----:R-:W2:Y:S04]  /*d5c0*/  LDL.LU R27, [R1+0x3744] ;  /* 0x00374400011b7983 */ /* 0x001ea80000300800 */
[----:B------:R-:W3:Y:S04]  /*d5d0*/  LDL R2, [R1+0x16c8] ;  /* 0x0016c80001027983 */ /* 0x000ee80000100800 */
[----:B------:R-:W3:Y:S01]  /*d5e0*/  LDL R3, [R1+0x16cc] ;  /* 0x0016cc0001037983 */ /* 0x000ee20000100800 */
[----:B--2---:R-:W-:-:S02]  /*d5f0*/  PRMT R27, RZ, 0x7610, R27 ;  /* 0x00007610ff1b7816 */ /* 0x004fc4000000001b */
        /* <DEDUP_REMOVED lines=1062> */
[----:B------:R-:W-:-:S02]  /*11860*/  PRMT R0, RZ, 0x7610, R0 ;  /* 0x00007610ff007816 */ /* 0x000fc40000000000 */
[----:B------:R-:W-:Y:S02]  /*11870*/  ISETP.GT.AND P1, PT, R13, 0x1f, PT ;  /* 0x0000001f0d00780c */ /* 0x000fe40003f24270 */
        /* <DEDUP_REMOVED lines=17> */
[----:B------:R-:W3:Y:S02]  /*11990*/  LDL R3, [R1+0x1324] ;  /* 0x0013240001037983 */ /* 0x000ee40000100800 */
[----:B---3--:R-:W-:-:S04]  /*119a0*/  @P0 LOP3.LUT R3, R3, R2, RZ, 0x3c, !PT ;  /* 0x0000000203030212 */ /* 0x008fc800078e3cff */
[----:B------:R-:W-:-:S04]  /*119b0*/  @P0 LOP3.LUT R2, R3, R2, RZ, 0x3c, !PT ;  /* 0x0000000203020212 */ /* 0x000fc800078e3cff */
[----:B------:R-:W-:-:S05]  /*119c0*/  @P0 LOP3.LUT R3, R3, R2, RZ, 0x3c, !PT ;  /* 0x0000000203030212 */ /* 0x000fca00078e3cff */
[----:B------:R-:W3:Y:S04]  /*119d0*/  @P0 LDG.E.U16 R27, [R2.64] ;  /* 0x00000006021b0981 */ /* 0x000ee8000c1e1500 */
[----:B---3--:R0:W-:Y:S04]  /*119e0*/  STL [R1+0x7b4], R27 ;  /* 0x0007b41b01007387 */ /* 0x0081e80000100800 */
[----:B0-----:R-:W3:Y:S04]  /*119f0*/  LDL.LU R27, [R1+0x356c] ;  /* 0x00356c00011b7983 */ /* 0x001ee80000300800 */
[----:B------:R-:W4:Y:S04]  /*11a00*/  LDL R2, [R1+0x1318] ;  /* 0x0013180001027983 */ /* 0x000f280000100800 */
[----:B------:R-:W4:Y:S01]  /*11a10*/  LDL R3, [R1+0x131c] ;  /* 0x00131c0001037983 */ /* 0x000f220000100800 */
[----:B--2---:R-:W-:-:S02]  /*11a20*/  PRMT R26, RZ, 0x7610, R26 ;  /* 0x00007610ff1a7816 */ /* 0x004fc4000000001a */
[----:B----4-:R-:W-:-:S04]  /*11a30*/  @P0 LOP3.LUT R3, R3, R2, RZ, 0x3c, !PT ;  /* 0x0000000203030212 */ /* 0x010fc800078e3cff */
[----:B------:R-:W-:-:S04]  /*11a40*/  @P0 LOP3.LUT R2, R3, R2, RZ, 0x3c, !PT ;  /* 0x0000000203020212 */ /* 0x000fc800078e3cff */
[----:B------:R-:W-:-:S05]  /*11a50*/  @P0 LOP3.LUT R3, R3, R2, RZ, 0x3c, !PT ;  /* 0x0000000203030212 */ /* 0x000fca00078e3cff */
[----:B------:R0:W2:Y:S04]  /*11a60*/  @P0 LDG.E.U16 R0, [R2.64] ;  /* 0x0000000602000981 */ /* 0x0000a8000c1e1500 */
[----:B0-----:R-:W4:Y:S04]  /*11a70*/  LDL R2, [R1+0x1310] ;  /* 0x0013100001027983 */ /* 0x001f280000100800 */
[----:B------:R-:W4:Y:S01]  /*11a80*/  LDL R3, [R1+0x1314] ;  /* 0x0013140001037983 */ /* 0x000f220000100800 */
[----:B---3--:R-:W-:Y:S02]  /*11a90*/  PRMT R27, RZ, 0x7610, R27 ;  /* 0x00007610ff1b7816 */ /* 0x008fe4000000001b */
[----:B------:R-:W-:Y:S01]  /*11aa0*/  ISETP.GT.AND P0, PT, R13, 0x20, PT ;  /* 0x000000200d00780c */ /* 0x000fe20003f04270 */
[----:B--2---:R-:W-:Y:S01]  /*11ab0*/  STL [R1+0x2f20], R0 ;  /* 0x002f200001007387 */ /* 0x004fe20000100800 */
[----:B----4-:R-:W-:-:S04]  /*11ac0*/  @P1 LOP3.LUT R3, R3, R2, RZ, 0x3c, !PT ;  /* 0x0000000203031212 */ /* 0x010fc800078e3cff */
        /* <DEDUP_REMOVED lines=257> */
[----:B------:R-:W-:Y:S02]  /*12ae0*/  ISETP.GT.AND P1, PT, R13, 0x27, PT ;  /* 0x000000270d00780c */ /* 0x000fe40003f24270 */
[----:B---3--:R-:W-:Y:S02]  /*12af0*/  PRMT R27, RZ, 0x7610, R27 ;  /* 0x00007610ff1b7816 */ /* 0x008fe4000000001b */
[----:B----4-:R-:W-:-:S04]  /*12b00*/  @P0 LOP3.LUT R3, R3, R2, RZ, 0x3c, !PT ;  /* 0x0000000203030212 */ /* 0x010fc800078e3cff */
[----:B------:R-:W-:-:S04]  /*12b10*/  @P0 LOP3.LUT R2, R3, R2, RZ, 0x3c, !PT ;  /* 0x0000000203020212 */ /* 0x000fc800078e3cff */
[----:B------:R-:W-:-:S05]  /*12b20*/  @P0 LOP3.LUT R3, R3, R2, RZ, 0x3c, !PT ;  /* 0x0000000203030212 */ /* 0x000fca00078e3cff */
[----:B------:R0:W2:Y:S04]  /*12b30*/  @P0 LDG.E.U16 R29, [R2.64] ;  /* 0x00000006021d0981 */ /* 0x0000a8000c1e1500 */
[----:B0-----:R-:W3:Y:S04]  /*12b40*/  LDL R2, [R1+0x1228] ;  /* 0x0012280001027983 */ /* 0x001ee80000100800 */
[----:B------:R-:W3:Y:S04]  /*12b50*/  LDL R3, [R1+0x122c] ;  /* 0x00122c0001037983 */ /* 0x000ee80000100800 */
[----:B--2---:R-:W-:Y:S01]  /*12b60*/  STL [R1+0x2f24], R29 ;  /* 0x002f241d01007387 */ /* 0x004fe20000100800 */
        /* <DEDUP_REMOVED lines=33> */
[----:B0-----:R-:W2:Y:S01]  /*12d80*/  LDL.LU R26, [R1+0x34ec] ;  /* 0x0034ec00011a7983 */ /* 0x001ea20000300800 */
[----:B------:R-:W3:Y:S02]  /*12d90*/  LDL R2, [R1+0x1208] ;  /* 0x0012080001027983 */ /* 0x000ee40000100800 */
[----:B------:R-:W3:Y:S01]  /*12da0*/  LDL R3, [R1+0x120c] ;  /* 0x00120c0001037983 */ /* 0x000ee20000100800 */
[----:B--2---:R-:W-:-:S02]  /*12db0*/  PRMT R26, RZ, 0x7610, R26 ;  /* 0x00007610ff1a7816 */ /* 0x004fc4000000001a */
        /* <DEDUP_REMOVED lines=2274> */
[----:B------:R-:W-:-:S02]  /*1bbe0*/  PRMT R29, RZ, 0x7610, R29 ;  /* 0x00007610ff1d7816 */ /* 0x000fc4000000001d */
[----:B---3--:R-:W-:-:S04]  /*1bbf0*/  @P0 LOP3.LUT R3, R3, R2, RZ, 0x3c, !PT ;  /* 0x0000000203030212 */ /* 0x008fc800078e3cff */
[----:B------:R-:W-:-:S04]  /*1bc00*/  @P0 LOP3.LUT R2, R3, R2, RZ, 0x3c, !PT ;  /* 0x0000000203020212 */ /* 0x000fc800078e3cff */
[----:B------:R-:W-:-:S05]  /*1bc10*/  @P0 LOP3.LUT R3, R3, R2, RZ, 0x3c, !PT ;  /* 0x0000000203030212 */ /* 0x000fca00078e3cff */
[----:B------:R-:W3:Y:S04]  /*1bc20*/  @P0 LDG.E.U16 R27, [R2.64] ;  /* 0x00000006021b0981 */ /* 0x000ee8000c1e1500 */
[----:B---3--:R0:W-:Y:S04]  /*1bc30*/  STL [R1+0x114], R27 ;  /* 0x0001141b01007387 */ /* 0x0081e80000100800 */
[----:B0-----:R-:W3:Y:S01]  /*1bc40*/  LDL.LU R27, [R1+0x3110] ;  /* 0x00311000011b7983 */ /* 0x001ee20000300800 */
[----:B------:R-:W4:Y:S02]  /*1bc50*/  LDL R2, [R1+0xa50] ;  /* 0x000a500001027983 */ /* 0x000f240000100800 */
[----:B------:R-:W4:Y:S01]  /*1bc60*/  LDL R3, [R1+0xa54] ;  /* 0x000a540001037983 */ /* 0x000f220000100800 */
[----:B------:R-:W-:-:S02]  /*1bc70*/  PRMT R0, RZ, 0x7610, R0 ;  /* 0x00007610ff007816 */ /* 0x000fc40000000000 */
[----:B----4-:R-:W-:-:S04]  /*1bc80*/  @P1 LOP3.LUT R3, R3, R2, RZ, 0x3c, !PT ;  /* 0x0000000203031212 */ /* 0x010fc800078e3cff */
[----:B------:R-:W-:-:S04]  /*1bc90*/  @P1 LOP3.LUT R2, R3, R2, RZ, 0x3c, !PT ;  /* 0x0000000203021212 */ /* 0x000fc800078e3cff */
[----:B------:R-:W-:-:S05]  /*1bca0*/  @P1 LOP3.LUT R3, R3, R2, RZ, 0x3c, !PT ;  /* 0x0000000203031212 */ /* 0x000fca00078e3cff */
[----:B------:R0:W4:Y:S04]  /*1bcb0*/  @P1 LDG.E.U16 R29, [R2.64] ;  /* 0x00000006021d1981 */ /* 0x000128000c1e1500 */
[----:B0-----:R-:W3:Y:S04]  /*1bcc0*/  LDL R2, [R1+0xa48] ;  /* 0x000a480001027983 */ /* 0x001ee80000100800 */
[----:B------:R-:W3:Y:S01]  /*1bcd0*/  LDL R3, [R1+0xa4c] ;  /* 0x000a4c0001037983 */ /* 0x000ee20000100800 */
[----:B--2---:R-:W-:Y:S02]  /*1bce0*/  PRMT R26, RZ, 0x7610, R26 ;  /* 0x00007610ff1a7816 */ /* 0x004fe4000000001a */
[----:B------:R-:W-:Y:S01]  /*1bcf0*/  ISETP.GT.AND P0, PT, R13, 0x66, PT ;  /* 0x000000660d00780c */ /* 0x000fe20003f04270 */
[----:B----4-:R-:W-:Y:S01]  /*1bd00*/  STL [R1+0x2f58], R29 ;  /* 0x002f581d01007387 */ /* 0x010fe20000100800 */
[----:B---3--:R-:W-:-:S04]  /*1bd10*/  @P1 LOP3.LUT R3, R3, R2, RZ, 0x3c, !PT ;  /* 0x0000000203031212 */ /* 0x008fc800078e3cff */
[----:B------:R-:W-:-:S04]  /*1bd20*/  @P1 LOP3.LUT R2, R3, R2, RZ, 0x3c, !PT ;  /* 0x0000000203021212 */ /* 0x000fc800078e3cff */
[----:B------:R-:W-:-:S05]  /*1bd30*/  @P1 LOP3.LUT R3, R3, R2, RZ, 0x3c, !PT ;  /* 0x0000000203031212 */ /* 0x000fca00078e3cff */
[----:B------:R0:W2:Y:S04]  /*1bd40*/  @P1 LDG.E.U16 R0, [R2.64] ;  /* 0x0000000602001981 */ /* 0x0000a8000c1e1500 */
[----:B0-----:R-:W3:Y:S04]  /*1bd50*/  LDL R2, [R1+0xa40] ;  /* 0x000a400001027983 */ /* 0x001ee80000100800 */
[----:B------:R-:W3:Y:S01]  /*1bd60*/  LDL R3, [R1+0xa44] ;  /* 0x000a440001037983 */ /* 0x000ee20000100800 */
[----:B------:R-:W-:-:S03]  /*1bd70*/  PRMT R27, RZ, 0x7610, R27 ;  /* 0x00007610ff1b7816 */ /* 0x000fc6000000001b */
[----:B--2---:R-:W-:Y:S01]  /*1bd80*/  STL [R1+0x2f5c], R0 ;  /* 0x002f5c0001007387 */ /* 0x004fe20000100800 */
[----:B---3--:R-:W-:-:S04]  /*1bd90*/  @P1 LOP3.LUT R3, R3, R2, RZ, 0x3c, !PT ;  /* 0x0000000203031212 */ /* 0x008fc800078e3cff */
[----:B------:R-:W-:-:S04]  /*1bda0*/  @P1 LOP3.LUT R2, R3, R2, RZ, 0x3c, !PT ;  /* 0x0000000203021212 */ /* 0x000fc800078e3cff */
[----:B------:R-:W-:-:S05]  /*1bdb0*/  @P1 LOP3.LUT R3, R3, R2, RZ, 0x3c, !PT ;  /* 0x0000000203031212 */ /* 0x000fca00078e3cff */
[----:B------:R-:W2:Y:S04]  /*1bdc0*/  @P1 LDG.E.U16 R26, [R2.64] ;  /* 0x00000006021a1981 */ /* 0x000ea8000c1e1500 */
[----:B--2---:R0:W-:Y:S04]  /*1bdd0*/  STL [R1+0x108], R26 ;  /* 0x0001081a01007387 */ /* 0x0041e80000100800 */
[----:B0-----:R-:W2:Y:S01]  /*1bde0*/  LDL.LU R26, [R1+0x310c] ;  /* 0x00310c00011a7983 */ /* 0x001ea20000300800 */
[----:B------:R-:W3:Y:S02]  /*1bdf0*/  LDL R2, [R1+0xa38] ;  /* 0x000a380001027983 */ /* 0x000ee40000100800 */
[----:B------:R-:W3:Y:S02]  /*1be00*/  LDL R3, [R1+0xa3c] ;  /* 0x000a3c0001037983 */ /* 0x000ee40000100800 */
        /* <DEDUP_REMOVED lines=8> */
[----:B---3--:R-:W-:-:S02]  /*1be90*/  PRMT R27, RZ, 0x7610, R27 ;  /* 0x00007610ff1b7816 */ /* 0x008fc4000000001b */
[----:B----4-:R-:W-:-:S04]  /*1bea0*/  @P0 LOP3.LUT R3, R3, R2, RZ, 0x3c, !PT ;  /* 0x0000000203030212 */ /* 0x010fc800078e3cff */
        /* <DEDUP_REMOVED lines=25> */
[----:B------:R-:W-:-:S02]  /*1c040*/  ISETP.GT.AND P1, PT, R13, 0x67, PT ;  /* 0x000000670d00780c */ /* 0x000fc40003f24270 */
[----:B---3--:R-:W-:Y:S02]  /*1c050*/  PRMT R27, RZ, 0x7610, R27 ;  /* 0x00007610ff1b7816 */ /* 0x008fe4000000001b */
        /* <DEDUP_REMOVED lines=368> */
[----:B--2---:R-:W-:-:S02]  /*1d760*/  PRMT R26, RZ, 0x7610, R26 ;  /* 0x00007610ff1a7816 */ /* 0x004fc4000000001a */
[----:B------:R-:W-:Y:S02]  /*1d770*/  ISETP.GT.AND P1, PT, R13, 0x71, PT ;  /* 0x000000710d00780c */ /* 0x000fe40003f24270 */
[----:B----4-:R-:W-:-:S04]  /*1d780*/  @P0 LOP3.LUT R3, R3, R2, RZ, 0x3c, !PT ;  /* 0x0000000203030212 */ /* 0x010fc800078e3cff */
[----:B------:R-:W-:-:S04]  /*1d790*/  @P0 LOP3.LUT R2, R3, R2, RZ, 0x3c, !PT ;  /* 0x0000000203020212 */ /* 0x000fc800078e3cff */
[----:B------:R-:W-:-:S05]  /*1d7a0*/  @P0 LOP3.LUT R3, R3, R2, RZ, 0x3c, !PT ;  /* 0x0000000203030212 */ /* 0x000fca00078e3cff */
[----:B------:R-:W2:Y:S04]  /*1d7b0*/  @P0 LDG.E.U16 R26, [R2.64] ;  /* 0x00000006021a0981 */ /* 0x000ea8000c1e1500 */
[----:B--2---:R0:W-:Y:S04]  /*1d7c0*/  STL [R1+0x74], R26 ;  /* 0x0000741a01007387 */ /* 0x0041e80000100800 */
[----:B0-----:R-:W2:Y:S01]  /*1d7d0*/  LDL.LU R26, [R1+0x3058] ;  /* 0x00305800011a7983 */ /* 0x001ea20000300800 */
[----:B------:R-:W4:Y:S02]  /*1d7e0*/  LDL R2, [R1+0x17e4] ;  /* 0x0017e40001027983 */ /* 0x000f240000100800 */
[----:B------:R-:W4:Y:S01]  /*1d7f0*/  LDL R3, [R1+0x17ec] ;  /* 0x0017ec0001037983 */ /* 0x000f220000100800 */
[----:B------:R-:W-:-:S02]  /*1d800*/  PRMT R25, RZ, 0x7610, R25 ;  /* 0x00007610ff197816 */ /* 0x000fc40000000019 */
[----:B----4-:R-:W-:-:S04]  /*1d810*/  @P1 LOP3.LUT R3, R3, R2, RZ, 0x3c, !PT ;  /* 0x0000000203031212 */ /* 0x010fc800078e3cff */
[----:B------:R-:W-:-:S04]  /*1d820*/  @P1 LOP3.LUT R2, R3, R2, RZ, 0x3c, !PT ;  /* 0x0000000203021212 */ /* 0x000fc800078e3cff */
[----:B------:R-:W-:-:S05]  /*1d830*/  @P1 LOP3.LUT R3, R3, R2, RZ, 0x3c, !PT ;  /* 0x0000000203031212 */ /* 0x000fca00078e3cff */
[----:B------:R-:W4:Y:S04]  /*1d840*/  @P1 LDG.E.U16 R25, [R2.64] ;  /* 0x0000000602191981 */ /* 0x000f28000c1e1500 */
[----:B----4-:R0:W-:Y:S04]  /*1d850*/  STL [R1+0x70], R25 ;  /* 0x0000701901007387 */ /* 0x0101e80000100800 */
[----:B0-----:R-:W4:Y:S01]  /*1d860*/  LDL.LU R25, [R1+0x3054] ;  /* 0x0030540001197983 */ /* 0x001f220000300800 */
[----:B------:R-:W2:Y:S02]  /*1d870*/  LDL R2, [R1+0x17d8] ;  /* 0x0017d80001027983 */ /* 0x000ea40000100800 */
[----:B------:R-:W2:Y:S01]  /*1d880*/  LDL R3, [R1+0x17f4] ;  /* 0x0017f40001037983 */ /* 0x000ea20000100800 */
[----:B------:R-:W-:-:S02]  /*1d890*/  PRMT R15, RZ, 0x7610, R15 ;  /* 0x00007610ff0f7816 */ /* 0x000fc4000000000f */
[----:B--2---:R-:W-:-:S04]  /*1d8a0*/  @P1 LOP3.LUT R3, R3, R2, RZ, 0x3c, !PT ;  /* 0x0000000203031212 */ /* 0x004fc800078e3cff */
[----:B------:R-:W-:-:S04]  /*1d8b0*/  @P1 LOP3.LUT R2, R3, R2, RZ, 0x3c, !PT ;  /* 0x0000000203021212 */ /* 0x000fc800078e3cff */
[----:B------:R-:W-:-:S05]  /*1d8c0*/  @P1 LOP3.LUT R3, R3, R2, RZ, 0x3c, !PT ;  /* 0x0000000203031212 */ /* 0x000fca00078e3cff */
[----:B------:R-:W2:Y:S04]  /*1d8d0*/  @P1 LDG.E.U16 R15, [R2.64] ;  /* 0x00000006020f1981 */ /* 0x000ea8000c1e1500 */
[----:B--2---:R0:W-:Y:S04]  /*1d8e0*/  STL [R1+0x68], R15 ;  /* 0x0000680f01007387 */ /* 0x0041e80000100800 */
[----:B0-----:R-:W2:Y:S01]  /*1d8f0*/  LDL.LU R15, [R1+0x3050] ;  /* 0x00305000010f7983 */ /* 0x001ea20000300800 */
        /* <DEDUP_REMOVED lines=12> */
[----:B------:R-:W-:Y:S02]  /*1d9c0*/  ISETP.GT.AND P0, PT, R13, 0x72, PT ;  /* 0x000000720d00780c */ /* 0x000fe40003f04270 */
        /* <DEDUP_REMOVED lines=169> */
[----:B------:R0:W2:Y:S04]  /*1e460*/  @P1 LDG.E.U16 R29, [R2.64] ;  /* 0x00000006021d1981 */ /* 0x0000a8000c1e1500 */
[----:B0-----:R-:W3:Y:S04]  /*1e470*/  LDL R2, [R1+0x18b8] ;  /* 0x0018b80001027983 */ /* 0x001ee80000100800 */
[----:B------:R-:W3:Y:S01]  /*1e480*/  LDL R3, [R1+0x18d4] ;  /* 0x0018d40001037983 */ /* 0x000ee20000100800 */
[----:B------:R-:W-:-:S03]  /*1e490*/  PRMT R27, RZ, 0x7610, R27 ;  /* 0x00007610ff1b7816 */ /* 0x000fc6000000001b */
[----:B--2---:R0:W-:Y:S01]  /*1e4a0*/  STL [R1], R29 ;  /* 0x0000001d01007387 */ /* 0x0041e20000100800 */
[----:B------:R-:W-:-:S03]  /*1e4b0*/  PRMT R26, RZ, 0x7610, R26 ;  /* 0x00007610ff1a7816 */ /* 0x000fc6000000001a */
[----:B0-----:R-:W2:Y:S01]  /*1e4c0*/  LDL R29, [R1+0x18a0] ;  /* 0x0018a000011d7983 */ /* 0x001ea20000100800 */
[----:B---3--:R-:W-:-:S04]  /*1e4d0*/  @P1 LOP3.LUT R3, R3, R2, RZ, 0x3c, !PT ;  /* 0x0000000203031212 */ /* 0x008fc800078e3cff */
[----:B------:R-:W-:-:S04]  /*1e4e0*/  @P1 LOP3.LUT R2, R3, R2, RZ, 0x3c, !PT ;  /* 0x0000000203021212 */ /* 0x000fc800078e3cff */
[----:B------:R-:W-:-:S05]  /*1e4f0*/  @P1 LOP3.LUT R3, R3, R2, RZ, 0x3c, !PT ;  /* 0x0000000203031212 */ /* 0x000fca00078e3cff */
[----:B------:R0:W3:Y:S04]  /*1e500*/  @P1 LDG.E.U16 R27, [R2.64] ;  /* 0x00000006021b1981 */ /* 0x0000e8000c1e1500 */
[----:B0-----:R-:W2:Y:S04]  /*1e510*/  LDL R2, [R1+0x18d0] ;  /* 0x0018d00001027983 */ /* 0x001ea80000100800 */
[----:B------:R-:W2:Y:S04]  /*1e520*/  LDL R3, [R1+0x18e0] ;  /* 0x0018e00001037983 */ /* 0x000ea80000100800 */
[----:B---3--:R0:W-:Y:S01]  /*1e530*/  STL [R1+0x2fe0], R27 ;  /* 0x002fe01b01007387 */ /* 0x0081e20000100800 */
[----:B----4-:R-:W-:-:S03]  /*1e540*/  PRMT R25, RZ, 0x7610, R25 ;  /* 0x00007610ff197816 */ /* 0x010fc60000000019 */
[----:B0-----:R-:W3:Y:S01]  /*1e550*/  LDL R27, [R1+0x1890] ;  /* 0x00189000011b7983 */ /* 0x001ee20000100800 */
[----:B--2---:R-:W-:-:S04]  /*1e560*/  @P1 LOP3.LUT R3, R3, R2, RZ, 0x3c, !PT ;  /* 0x0000000203031212 */ /* 0x004fc800078e3cff */
[----:B------:R-:W-:-:S04]  /*1e570*/  @P1 LOP3.LUT R2, R3, R2, RZ, 0x3c, !PT ;  /* 0x0000000203021212 */ /* 0x000fc800078e3cff */
[----:B------:R-:W-:-:S05]  /*1e580*/  @P1 LOP3.LUT R3, R3, R2, RZ, 0x3c, !PT ;  /* 0x0000000203031212 */ /* 0x000fca00078e3cff */
[----:B------:R0:W2:Y:S04]  /*1e590*/  @P1 LDG.E.U16 R26, [R2.64] ;  /* 0x00000006021a1981 */ /* 0x0000a8000c1e1500 */
[----:B0-----:R-:W4:Y:S04]  /*1e5a0*/  LDL R2, [R1+0x18dc] ;  /* 0x0018dc0001027983 */ /* 0x001f280000100800 */
[----:B------:R-:W4:Y:S04]  /*1e5b0*/  LDL R3, [R1+0x18e8] ;  /* 0x0018e80001037983 */ /* 0x000f280000100800 */
[----:B--2---:R0:W-:Y:S01]  /*1e5c0*/  STL [R1+0x2fe4], R26 ;  /* 0x002fe41a01007387 */ /* 0x0041e20000100800 */
[----:B------:R-:W-:-:S02]  /*1e5d0*/  PRMT R5, RZ, 0x7610, R5 ;  /* 0x00007610ff057816 */ /* 0x000fc40000000005 */
[----:B------:R-:W-:Y:S01]  /*1e5e0*/  PRMT R15, RZ, 0x7610, R15 ;  /* 0x00007610ff0f7816 */ /* 0x000fe2000000000f */
[----:B0-----:R-:W2:Y:S01]  /*1e5f0*/  LDL R26, [R1+0x18ac] ;  /* 0x0018ac00011a7983 */ /* 0x001ea20000100800 */
[----:B----4-:R-:W-:-:S04]  /*1e600*/  @P1 LOP3.LUT R3, R3, R2, RZ, 0x3c, !PT ;  /* 0x0000000203031212 */ /* 0x010fc800078e3cff */
[----:B------:R-:W-:-:S04]  /*1e610*/  @P1 LOP3.LUT R2, R3, R2, RZ, 0x3c, !PT ;  /* 0x0000000203021212 */ /* 0x000fc800078e3cff */
[----:B------:R-:W-:-:S05]  /*1e620*/  @P1 LOP3.LUT R3, R3, R2, RZ, 0x3c, !PT ;  /* 0x0000000203031212 */ /* 0x000fca00078e3cff */
[----:B------:R0:W4:Y:S04]  /*1e630*/  @P1 LDG.E.U16 R25, [R2.64] ;  /* 0x0000000602191981 */ /* 0x000128000c1e1500 */
[----:B0-----:R-:W2:Y:S04]  /*1e640*/  LDL R2, [R1+0x1878] ;  /* 0x0018780001027983 */ /* 0x001ea80000100800 */
[----:B------:R-:W2:Y:S02]  /*1e650*/  LDL R3, [R1+0x1894] ;  /* 0x0018940001037983 */ /* 0x000ea40000100800 */
[----:B--2---:R-:W-:-:S04]  /*1e660*/  @P0 LOP3.LUT R3, R3, R2, RZ, 0x3c, !PT ;  /* 0x0000000203030212 */ /* 0x004fc800078e3cff */
[----:B------:R-:W-:-:S04]  /*1e670*/  @P0 LOP3.LUT R2, R3, R2, RZ, 0x3c, !PT ;  /* 0x0000000203020212 */ /* 0x000fc800078e3cff */
[----:B------:R-:W-:-:S05]  /*1e680*/  @P0 LOP3.LUT R3, R3, R2, RZ, 0x3c, !PT ;  /* 0x0000000203030212 */ /* 0x000fca00078e3cff */
[----:B------:R0:W2:Y:S04]  /*1e690*/  @P0 LDG.E.U16 R5, [R2.64] ;  /* 0x0000000602050981 */ /* 0x0000a8000c1e1500 */
[----:B----4-:R-:W-:Y:S01]  /*1e6a0*/  STL [R1+0x2fe8], R25 ;  /* 0x002fe81901007387 */ /* 0x010fe20000100800 */
[----:B0-----:R-:W-:Y:S02]  /*1e6b0*/  @P0 IMAD.MOV.U32 R2, RZ, RZ, R29 ;  /* 0x000000ffff020224 */ /* 0x001fe400078e001d */
[----:B---3--:R-:W-:-:S05]  /*1e6c0*/  @P0 IMAD.MOV.U32 R3, RZ, RZ, R27 ;  /* 0x000000ffff030224 */ /* 0x008fca00078e001b */
[----:B------:R0:W3:Y:S04]  /*1e6d0*/  @P0 LDG.E.U16 R15, [R2.64] ;  /* 0x00000006020f0981 */ /* 0x0000e8000c1e1500 */
[----:B--2---:R1:W-:Y:S04]  /*1e6e0*/  STL [R1+0xc4], R5 ;  /* 0x0000c40501007387 */ /* 0x0043e80000100800 */
[----:B-1----:R-:W2:Y:S01]  /*1e6f0*/  LDL.LU R5, [R1+0x3004] ;  /* 0x0030040001057983 */ /* 0x002ea20000300800 */
[----:B0-----:R-:W4:Y:S02]  /*1e700*/  LDL R2, [R1+0x189c] ;  /* 0x00189c0001027983 */ /* 0x001f240000100800 */
[----:B------:R-:W4:Y:S01]  /*1e710*/  LDL R3, [R1+0x18a8] ;  /* 0x0018a80001037983 */ /* 0x000f220000100800 */
[----:B------:R-:W-:Y:S01]  /*1e720*/  PRMT R4, RZ, 0x7610, R4 ;  /* 0x00007610ff047816 */ /* 0x000fe20000000004 */
[----:B------:R-:W2:Y:S04]  /*1e730*/  LDL R29, [R1+0x18ec] ;  /* 0x0018ec00011d7983 */ /* 0x000ea80000100800 */
[----:B------:R-:W2:Y:S01]  /*1e740*/  LDL R27, [R1+0x18d8] ;  /* 0x0018d800011b7983 */ /* 0x000ea20000100800 */
[----:B----4-:R-:W-:-:S04]  /*1e750*/  @P0 LOP3.LUT R3, R3, R2, RZ, 0x3c, !PT ;  /* 0x0000000203030212 */ /* 0x010fc800078e3cff */
[----:B------:R-:W-:-:S04]  /*1e760*/  @P0 LOP3.LUT R2, R3, R2, RZ, 0x3c, !PT ;  /* 0x0000000203020212 */ /* 0x000fc800078e3cff */
[----:B------:R-:W-:-:S05]  /*1e770*/  @P0 LOP3.LUT R3, R3, R2, RZ, 0x3c, !PT ;  /* 0x0000000203030212 */ /* 0x000fca00078e3cff */
[----:B------:R-:W4:Y:S04]  /*1e780*/  @P0 LDG.E.U16 R4, [R2.64] ;  /* 0x0000000602040981 */ /* 0x000f28000c1e1500 */
[----:B---3--:R0:W-:Y:S04]  /*1e790*/  STL [R1+0xbc], R15 ;  /* 0x0000bc0f01007387 */ /* 0x0081e80000100800 */
[----:B0-----:R-:W3:Y:S01]  /*1e7a0*/  LDL R15, [R1+0x18f4] ;  /* 0x0018f400010f7983 */ /* 0x001ee20000100800 */
[----:B------:R-:W-:-:S03]  /*1e7b0*/  ISETP.GT.AND P1, PT, R13, 0x77, PT ;  /* 0x000000770d00780c */ /* 0x000fc60003f24270 */
[----:B----4-:R0:W-:Y:S04]  /*1e7c0*/  STL [R1+0xb4], R4 ;  /* 0x0000b40401007387 */ /* 0x0101e80000100800 */
[----:B0-----:R-:W4:Y:S01]  /*1e7d0*/  LDL.LU R4, [R1+0x3000] ;  /* 0x0030000001047983 */ /* 0x001f220000300800 */
[----:B------:R-:W2:Y:S01]  /*1e7e0*/  LDL R3, [R1+0x18a4] ;  /* 0x0018a40001037983 */ /* 0x000ea20000100800 */
[----:B------:R-:W-:-:S04]  /*1e7f0*/  PRMT R25, RZ, 0x7610, R25 ;  /* 0x00007610ff197816 */ /* 0x000fc80000000019 */
[----:B------:R-:W-:Y:S01]  /*1e800*/  @P1 IMAD.MOV.U32 R2, RZ, RZ, R26 ;  /* 0x000000ffff021224 */ /* 0x000fe200078e001a */
[----:B------:R-:W-:Y:S01]  /*1e810*/  PRMT R28, RZ, 0x7610, R28 ;  /* 0x00007610ff1c7816 */ /* 0x000fe2000000001c */
[----:B------:R-:W3:Y:S04]  /*1e820*/  LDL R26, [R1+0x18f0] ;  /* 0x0018f000011a7983 */ /* 0x000ee80000100800 */
[----:B--2---:R0:W2:Y:S04]  /*1e830*/  @P1 LDG.E.U16 R25, [R2.64] ;  /* 0x0000000602191981 */ /* 0x0040a8000c1e1500 */
[----:B0-----:R-:W2:Y:S04]  /*1e840*/  LDL R2, [R1+0x1898] ;  /* 0x0018980001027983 */ /* 0x001ea80000100800 */
[----:B------:R-:W2:Y:S02]  /*1e850*/  LDL R3, [R1+0x18b4] ;  /* 0x0018b40001037983 */ /* 0x000ea40000100800 */
[----:B--2---:R-:W-:-:S04]  /*1e860*/  @P1 LOP3.LUT R3, R3, R2, RZ, 0x3c, !PT ;  /* 0x0000000203031212 */ /* 0x004fc800078e3cff */
[----:B------:R-:W-:-:S04]  /*1e870*/  @P1 LOP3.LUT R2, R3, R2, RZ, 0x3c, !PT ;  /* 0x0000000203021212 */ /* 0x000fc800078e3cff */
[----:B------:R-:W-:-:S05]  /*1e880*/  @P1 LOP3.LUT R3, R3, R2, RZ, 0x3c, !PT ;  /* 0x0000000203031212 */ /* 0x000fca00078e3cff */
[----:B------:R-:W2:Y:S04]  /*1e890*/  @P1 LDG.E.U16 R28, [R2.64] ;  /* 0x00000006021c1981 */ /* 0x000ea8000c1e1500 */
[----:B------:R0:W-:Y:S04]  /*1e8a0*/  STL [R1+0xac], R25 ;  /* 0x0000ac1901007387 */ /* 0x0001e80000100800 */
[----:B0-----:R-:W3:Y:S01]  /*1e8b0*/  LDL R25, [R1+0x1900] ;  /* 0x0019000001197983 */ /* 0x001ee20000100800 */
[----:B------:R-:W-:-:S03]  /*1e8c0*/  ISETP.GT.AND P0, PT, R13, 0x79, PT ;  /* 0x000000790d00780c */ /* 0x000fc60003f04270 */
[----:B--2---:R-:W-:Y:S01]  /*1e8d0*/  STL [R1+0xa4], R28 ;  /* 0x0000a41c01007387 */ /* 0x004fe20000100800 */
[----:B------:R-:W2:Y:S01]  /*1e8e0*/  LDL R3, [R1+0x18e4] ;  /* 0x0018e40001037983 */ /* 0x000ea20000100800 */
[----:B------:R-:W-:-:S08]  /*1e8f0*/  PRMT R24, RZ, 0x7610, R24 ;  /* 0x00007610ff187816 */ /* 0x000fd00000000018 */
[----:B------:R-:W-:Y:S01]  /*1e900*/  @P0 IMAD.MOV.U32 R2, RZ, RZ, R29 ;  /* 0x000000ffff020224 */ /* 0x000fe200078e001d */
[----:B------:R-:W-:-:S04]  /*1e910*/  PRMT R23, RZ, 0x7610, R23 ;  /* 0x00007610ff177816 */ /* 0x000fc80000000017 */
[----:B--2---:R3:W2:Y:S02]  /*1e920*/  @P0 LDG.E.U16 R24, [R2.64] ;  /* 0x0000000602180981 */ /* 0x0046a4000c1e1500 */
[----:B---3--:R-:W-:Y:S02]  /*1e930*/  @P0 IMAD.MOV.U32 R2, RZ, RZ, R15 ;  /* 0x000000ffff020224 */ /* 0x008fe400078e000f */
[----:B------:R-:W-:-:S05]  /*1e940*/  @P0 IMAD.MOV.U32 R3, RZ, RZ, R27 ;  /* 0x000000ffff030224 */ /* 0x000fca00078e001b */
[----:B------:R0:W3:Y:S01]  /*1e950*/  @P0 LDG.E.U16 R23, [R2.64] ;  /* 0x0000000602170981 */ /* 0x0000e2000c1e1500 */
[----:B------:R-:W-:Y:S01]  /*1e960*/  PRMT R22, RZ, 0x7610, R22 ;  /* 0x00007610ff167816 */ /* 0x000fe20000000016 */
[----:B0-----:R-:W-:Y:S02]  /*1e970*/  @P0 IMAD.MOV.U32 R2, RZ, RZ, R25 ;  /* 0x000000ffff020224 */ /* 0x001fe400078e0019 */
[----:B------:R-:W-:-:S05]  /*1e980*/  @P0 IMAD.MOV.U32 R3, RZ, RZ, R26 ;  /* 0x000000ffff030224 */ /* 0x000fca00078e001a */
[----:B------:R0:W4:Y:S04]  /*1e990*/  @P0 LDG.E.U16 R22, [R2.64] ;  /* 0x0000000602160981 */ /* 0x000128000c1e1500 */
[----:B--2---:R1:W-:Y:S01]  /*1e9a0*/  STL [R1+0x2fbc], R24 ;  /* 0x002fbc1801007387 */ /* 0x0043e20000100800 */
[----:B------:R-:W2:Y:S02]  /*1e9b0*/  LDL R29, [R1+0x18b0] ;  /* 0x0018b000011d7983 */ /* 0x000ea40000100800 */
[----:B------:R-:W2:Y:S01]  /*1e9c0*/  LDL R15, [R1+0x18c0] ;  /* 0x0018c000010f7983 */ /* 0x000ea20000100800 */
[----:B---3--:R3:W-:Y:S01]  /*1e9d0*/  STL [R1+0x2fc0], R23 ;  /* 0x002fc01701007387 */ /* 0x0087e20000100800 */
[----:B0-----:R-:W2:Y:S01]  /*1e9e0*/  LDL R3, [R1+0x18fc] ;  /* 0x0018fc0001037983 */ /* 0x001ea20000100800 */
[----:B------:R-:W-:Y:S01]  /*1e9f0*/  PRMT R21, RZ, 0x7610, R21 ;  /* 0x00007610ff157816 */ /* 0x000fe20000000015 */
[----:B------:R-:W2:Y:S01]  /*1ea00*/  LDL R27, [R1+0x18bc] ;  /* 0x0018bc00011b7983 */ /* 0x000ea20000100800 */
[----:B------:R-:W2:Y:S04]  /*1ea10*/  LDL R26, [R1+0x18c8] ;  /* 0x0018c800011a7983 */ /* 0x000ea80000100800 */
[----:B------:R-:W2:Y:S04]  /*1ea20*/  LDL R25, [R1+0x1904] ;  /* 0x0019040001197983 */ /* 0x000ea80000100800 */
[----:B-1----:R-:W2:Y:S04]  /*1ea30*/  LDL R24, [R1+0x190c] ;  /* 0x00190c0001187983 */ /* 0x002ea80000100800 */
[----:B---3--:R-:W3:Y:S01]  /*1ea40*/  LDL R23, [R1+0x1908] ;  /* 0x0019080001177983 */ /* 0x008ee20000100800 */
[----:B------:R-:W-:Y:S01]  /*1ea50*/  PRMT R14, RZ, 0x7610, R14 ;  /* 0x00007610ff0e7816 */ /* 0x000fe2000000000e */
[----:B---3--:R-:W-:-:S05]  /*1ea60*/  @P0 IMAD.MOV.U32 R2, RZ, RZ, R23 ;  /* 0x000000ffff020224 */ /* 0x008fca00078e0017 */
[----:B--2---:R0:W2:Y:S01]  /*1ea70*/  @P0 LDG.E.U16 R21, [R2.64] ;  /* 0x0000000602150981 */ /* 0x0040a2000c1e1500 */
[----:B------:R-:W-:-:S03]  /*1ea80*/  ISETP.GT.AND P0, PT, R13, 0x7a, PT ;  /* 0x0000007a0d00780c */ /* 0x000fc60003f04270 */
[----:B----4-:R1:W-:Y:S01]  /*1ea90*/  STL [R1+0x2fc4], R22 ;  /* 0x002fc41601007387 */ /* 0x0103e20000100800 */
[----:B------:R-:W3:Y:S02]  /*1eaa0*/  LDL R23, [R1+0x18f8] ;  /* 0x0018f80001177983 */ /* 0x000ee40000100800 */
[----:B0-----:R-:W-:Y:S02]  /*1eab0*/  @P1 IMAD.MOV.U32 R2, RZ, RZ, R15 ;  /* 0x000000ffff021224 */ /* 0x001fe400078e000f */
[----:B------:R-:W-:Y:S01]  /*1eac0*/  @P1 IMAD.MOV.U32 R3, RZ, RZ, R29 ;  /* 0x000000ffff031224 */ /* 0x000fe200078e001d */
[----:B-1----:R-:W4:Y:S04]  /*1ead0*/  LDL R22, [R1+0x1914] ;  /* 0x0019140001167983 */ /* 0x002f280000100800 */
[----:B------:R0:W3:Y:S01]  /*1eae0*/  @P1 LDG.E.U16 R14, [R2.64] ;  /* 0x00000006020e1981 */ /* 0x0000e2000c1e1500 */
[----:B------:R-:W-:Y:S01]  /*1eaf0*/  PRMT R20, RZ, 0x7610, R20 ;  /* 0x00007610ff147816 */ /* 0x000fe20000000014 */
[----:B0-----:R-:W-:-:S02]  /*1eb00*/  @P1 IMAD.MOV.U32 R2, RZ, RZ, R26 ;  /* 0x000000ffff021224 */ /* 0x001fc400078e001a */
[----:B------:R-:W-:Y:S01]  /*1eb10*/  @P1 IMAD.MOV.U32 R3, RZ, RZ, R27 ;  /* 0x000000ffff031224 */ /* 0x000fe200078e001b */
[----:B--2---:R0:W-:Y:S01]  /*1eb20*/  STL [R1+0x2fc8], R21 ;  /* 0x002fc81501007387 */ /* 0x0041e20000100800 */
[----:B------:R-:W2:Y:S01]  /*1eb30*/  LDL R15, [R1+0x1910] ;  /* 0x00191000010f7983 */ /* 0x000ea20000100800 */
[----:B0-----:R-:W-:-:S06]  /*1eb40*/  PRMT R21, RZ, 0x7610, R21 ;  /* 0x00007610ff157816 */ /* 0x001fcc0000000015 */
[----:B------:R0:W2:Y:S02]  /*1eb50*/  @P1 LDG.E.U16 R21, [R2.64] ;  /* 0x0000000602151981 */ /* 0x0000a4000c1e1500 */
[----:B0-----:R-:W-:Y:S02]  /*1eb60*/  @P0 IMAD.MOV.U32 R2, RZ, RZ, R24 ;  /* 0x000000ffff020224 */ /* 0x001fe400078e0018 */
[----:B------:R-:W-:-:S05]  /*1eb70*/  @P0 IMAD.MOV.U32 R3, RZ, RZ, R25 ;  /* 0x000000ffff030224 */ /* 0x000fca00078e0019 */
[----:B------:R4:W2:Y:S04]  /*1eb80*/  @P0 LDG.E.U16 R20, [R2.64] ;  /* 0x0000000602140981 */ /* 0x0008a8000c1e1500 */
[----:B---3--:R0:W-:Y:S01]  /*1eb90*/  STL [R1+0x8c], R14 ;  /* 0x00008c0e01007387 */ /* 0x0081e20000100800 */
[----:B------:R-:W3:Y:S02]  /*1eba0*/  LDL R26, [R1+0x191c] ;  /* 0x00191c00011a7983 */ /* 0x000ee40000100800 */
[----:B------:R-:W3:Y:S01]  /*1ebb0*/  LDL R25, [R1+0x1928] ;  /* 0x0019280001197983 */ /* 0x000ee20000100800 */
[----:B0-----:R-:W3:Y:S01]  /*1ebc0*/  LDL R14, [R1+0x1920] ;  /* 0x00192000010e7983 */ /* 0x001ee20000100800 */
[----:B------:R-:W-:Y:S01]  /*1ebd0*/  PRMT R19, RZ, 0x7610, R19 ;  /* 0x00007610ff137816 */ /* 0x000fe20000000013 */
[----:B----4-:R-:W-:-:S02]  /*1ebe0*/  @P0 IMAD.MOV.U32 R2, RZ, RZ, R22 ;  /* 0x000000ffff020224 */ /* 0x010fc400078e0016 */
[----:B------:R-:W-:-:S05]  /*1ebf0*/  @P0 IMAD.MOV.U32 R3, RZ, RZ, R23 ;  /* 0x000000ffff030224 */ /* 0x000fca00078e0017 */
[----:B------:R0:W4:Y:S04]  /*1ec00*/  @P0 LDG.E.U16 R19, [R2.64] ;  /* 0x0000000602130981 */ /* 0x000128000c1e1500 */
[----:B--2---:R-:W-:Y:S01]  /*1ec10*/  STL [R1+0x2f94], R20 ;  /* 0x002f941401007387 */ /* 0x004fe20000100800 */
[----:B------:R-:W2:Y:S02]  /*1ec20*/  LDL R23, [R1+0x1924] ;  /* 0x0019240001177983 */ /* 0x000ea40000100800 */
[----:B------:R-:W2:Y:S01]  /*1ec30*/  LDL R22, [R1+0x192c] ;  /* 0x00192c0001167983 */ /* 0x000ea20000100800 */
[----:B------:R-:W-:Y:S01]  /*1ec40*/  PRMT R18, RZ, 0x7610, R18 ;  /* 0x00007610ff127816 */ /* 0x000fe20000000012 */
[----:B0-----:R-:W-:Y:S01]  /*1ec50*/  @P0 IMAD.MOV.U32 R3, RZ, RZ, R15 ;  /* 0x000000ffff030224 */ /* 0x001fe200078e000f */
[----:B------:R-:W-:-:S02]  /*1ec60*/  ISETP.GT.AND P1, PT, R13, 0x7b, PT ;  /* 0x0000007b0d00780c */ /* 0x000fc40003f24270 */
[----:B------:R-:W-:Y:S01]  /*1ec70*/  PRMT R17, RZ, 0x7610, R17 ;  /* 0x00007610ff117816 */ /* 0x000fe20000000011 */
[----:B---3--:R-:W-:-:S05]  /*1ec80*/  @P0 IMAD.MOV.U32 R2, RZ, RZ, R14 ;  /* 0x000000ffff020224 */ /* 0x008fca00078e000e */
[----:B------:R0:W3:Y:S02]  /*1ec90*/  @P0 LDG.E.U16 R18, [R2.64] ;  /* 0x0000000602120981 */ /* 0x0000e4000c1e1500 */
[----:B0-----:R-:W-:Y:S02]  /*1eca0*/  @P0 IMAD.MOV.U32 R2, RZ, RZ, R25 ;  /* 0x000000ffff020224 */ /* 0x001fe400078e0019 */
[----:B------:R-:W-:-:S05]  /*1ecb0*/  @P0 IMAD.MOV.U32 R3, RZ, RZ, R26 ;  /* 0x000000ffff030224 */ /* 0x000fca00078e001a */
[----:B------:R2:W3:Y:S01]  /*1ecc0*/  @P0 LDG.E.U16 R17, [R2.64] ;  /* 0x0000000602110981 */ /* 0x0004e2000c1e1500 */
[----:B------:R-:W-:-:S03]  /*1ecd0*/  PRMT R16, RZ, 0x7610, R16 ;  /* 0x00007610ff107816 */ /* 0x000fc60000000010 */
[----:B----4-:R-:W-:Y:S01]  /*1ece0*/  STL [R1+0x2f98], R19 ;  /* 0x002f981301007387 */ /* 0x010fe20000100800 */
[----:B------:R-:W4:Y:S02]  /*1ecf0*/  LDL R24, [R1+0x1918] ;  /* 0x0019180001187983 */ /* 0x000f240000100800 */
[----:B------:R0:W-:Y:S02]  /*1ed00*/  STL [R1+0x84], R21 ;  /* 0x0000841501007387 */ /* 0x0001e40000100800 */
[----:B------:R-:W4:Y:S01]  /*1ed10*/  LDL R15, [R1+0x1930] ;  /* 0x00193000010f7983 */ /* 0x000f220000100800 */
[----:B------:R-:W4:Y:S04]  /*1ed20*/  LDL R14, [R1+0x1940] ;  /* 0x00194000010e7983 */ /* 0x000f280000100800 */
[----:B0-----:R-:W4:Y:S01]  /*1ed30*/  LDL R21, [R1+0x1934] ;  /* 0x0019340001157983 */ /* 0x001f220000100800 */
[----:B--2---:R-:W-:-:S02]  /*1ed40*/  @P1 IMAD.MOV.U32 R3, RZ, RZ, R23 ;  /* 0x000000ffff031224 */ /* 0x004fc400078e0017 */
[----:B------:R-:W-:-:S05]  /*1ed50*/  @P1 IMAD.MOV.U32 R2, RZ, RZ, R22 ;  /* 0x000000ffff021224 */ /* 0x000fca00078e0016 */
[----:B------:R4:W2:Y:S04]  /*1ed60*/  @P1 LDG.E.U16 R16, [R2.64] ;  /* 0x0000000602101981 */ /* 0x0008a8000c1e1500 */
[----:B---3--:R-:W-:Y:S01]  /*1ed70*/  STL [R1+0x2f9c], R18 ;  /* 0x002f9c1201007387 */ /* 0x008fe20000100800 */
[----:B------:R-:W-:-:S03]  /*1ed80*/  PRMT R12, RZ, 0x7610, R12 ;  /* 0x00007610ff0c7816 */ /* 0x000fc6000000000c */
[----:B------:R0:W-:Y:S01]  /*1ed90*/  STL [R1+0x2fa0], R17 ;  /* 0x002fa01101007387 */ /* 0x0001e20000100800 */
[----:B------:R-:W3:Y:S02]  /*1eda0*/  LDL R23, [R1+0x193c] ;  /* 0x00193c0001177983 */ /* 0x000ee40000100800 */
[----:B------:R-:W3:Y:S02]  /*1edb0*/  LDL R22, [R1+0x1948] ;  /* 0x0019480001167983 */ /* 0x000ee40000100800 */
[----:B----4-:R-:W-:Y:S02]  /*1edc0*/  @P1 IMAD.MOV.U32 R3, RZ, RZ, R24 ;  /* 0x000000ffff031224 */ /* 0x010fe400078e0018 */
[----:B------:R-:W-:-:S05]  /*1edd0*/  @P1 IMAD.MOV.U32 R2, RZ, RZ, R21 ;  /* 0x000000ffff021224 */ /* 0x000fca00078e0015 */
[----:B------:R1:W4:Y:S04]  /*1ede0*/  @P1 LDG.E.U16 R12, [R2.64] ;  /* 0x00000006020c1981 */ /* 0x000328000c1e1500 */
[----:B--2---:R-:W-:Y:S01]  /*1edf0*/  STL [R1+0x2f80], R16 ;  /* 0x002f801001007387 */ /* 0x004fe20000100800 */
[----:B------:R-:W2:Y:S02]  /*1ee00*/  LDL R21, [R1+0x1944] ;  /* 0x0019440001157983 */ /* 0x000ea40000100800 */
[----:B0-----:R-:W2:Y:S01]  /*1ee10*/  LDL R17, [R1+0x194c] ;  /* 0x00194c0001117983 */ /* 0x001ea20000100800 */
[----:B------:R-:W-:Y:S01]  /*1ee20*/  PRMT R11, RZ, 0x7610, R11 ;  /* 0x00007610ff0b7816 */ /* 0x000fe2000000000b */
[----:B-1----:R-:W-:Y:S02]  /*1ee30*/  @P1 IMAD.MOV.U32 R2, RZ, RZ, R14 ;  /* 0x000000ffff021224 */ /* 0x002fe400078e000e */
[----:B------:R-:W-:Y:S01]  /*1ee40*/  @P1 IMAD.MOV.U32 R3, RZ, RZ, R15 ;  /* 0x000000ffff031224 */ /* 0x000fe200078e000f */
[----:B------:R-:W-:-:S02]  /*1ee50*/  ISETP.GT.AND P0, PT, R13, 0x7c, PT ;  /* 0x0000007c0d00780c */ /* 0x000fc40003f04270 */
[----:B------:R-:W-:Y:S02]  /*1ee60*/  PRMT R10, RZ, 0x7610, R10 ;  /* 0x00007610ff0a7816 */ /* 0x000fe4000000000a */
[----:B------:R3:W2:Y:S01]  /*1ee70*/  @P1 LDG.E.U16 R11, [R2.64] ;  /* 0x00000006020b1981 */ /* 0x0006a2000c1e1500 */
[----:B------:R-:W-:Y:S01]  /*1ee80*/  PRMT R9, RZ, 0x7610, R9 ;  /* 0x00007610ff097816 */ /* 0x000fe20000000009 */
[----:B---3--:R-:W-:Y:S02]  /*1ee90*/  @P1 IMAD.MOV.U32 R3, RZ, RZ, R23 ;  /* 0x000000ffff031224 */ /* 0x008fe400078e0017 */
[----:B------:R-:W-:-:S05]  /*1eea0*/  @P1 IMAD.MOV.U32 R2, RZ, RZ, R22 ;  /* 0x000000ffff021224 */ /* 0x000fca00078e0016 */
[----:B------:R2:W3:Y:S04]  /*1eeb0*/  @P1 LDG.E.U16 R10, [R2.64] ;  /* 0x00000006020a1981 */ /* 0x0004e8000c1e1500 */
[----:B----4-:R0:W-:Y:S01]  /*1eec0*/  STL [R1+0x2f84], R12 ;  /* 0x002f840c01007387 */ /* 0x0101e20000100800 */
[----:B------:R-:W4:Y:S02]  /*1eed0*/  LDL R18, [R1+0x1938] ;  /* 0x0019380001127983 */ /* 0x000f240000100800 */
[----:B------:R-:W4:Y:S02]  /*1eee0*/  LDL R15, [R1+0x1950] ;  /* 0x00195000010f7983 */ /* 0x000f240000100800 */
[----:B------:R-:W4:Y:S01]  /*1eef0*/  LDL R14, [R1+0x1960] ;  /* 0x00196000010e7983 */ /* 0x000f220000100800 */
[----:B0-----:R-:W4:Y:S01]  /*1ef00*/  LDL R12, [R1+0x1954] ;  /* 0x00195400010c7983 */ /* 0x001f220000100800 */
[----:B--2---:R-:W-:-:S02]  /*1ef10*/  @P0 IMAD.MOV.U32 R3, RZ, RZ, R21 ;  /* 0x000000ffff030224 */ /* 0x004fc400078e0015 */
[----:B------:R-:W-:-:S05]  /*1ef20*/  @P0 IMAD.MOV.U32 R2, RZ, RZ, R17 ;  /* 0x000000ffff020224 */ /* 0x000fca00078e0011 */
[----:B------:R4:W2:Y:S04]  /*1ef30*/  @P0 LDG.E.U16 R9, [R2.64] ;  /* 0x0000000602090981 */ /* 0x0008a8000c1e1500 */
[----:B------:R-:W-:Y:S01]  /*1ef40*/  STL [R1+0x2f88], R11 ;  /* 0x002f880b01007387 */ /* 0x000fe20000100800 */
[----:B------:R-:W-:-:S03]  /*1ef50*/  PRMT R8, RZ, 0x7610, R8 ;  /* 0x00007610ff087816 */ /* 0x000fc60000000008 */
[----:B---3--:R-:W-:Y:S01]  /*1ef60*/  STL [R1+0x2f8c], R10 ;  /* 0x002f8c0a01007387 */ /* 0x008fe20000100800 */
[----:B------:R-:W3:Y:S02]  /*1ef70*/  LDL R21, [R1+0x195c] ;  /* 0x00195c0001157983 */ /* 0x000ee40000100800 */
[----:B------:R-:W3:Y:S02]  /*1ef80*/  LDL R17, [R1+0x1968] ;  /* 0x0019680001117983 */ /* 0x000ee40000100800 */
[----:B----4-:R-:W-:Y:S02]  /*1ef90*/  @P0 IMAD.MOV.U32 R3, RZ, RZ, R18 ;  /* 0x000000ffff030224 */ /* 0x010fe400078e0012 */
[----:B------:R-:W-:-:S05]  /*1efa0*/  @P0 IMAD.MOV.U32 R2, RZ, RZ, R12 ;  /* 0x000000ffff020224 */ /* 0x000fca00078e000c */
[----:B------:R0:W4:Y:S04]  /*1efb0*/  @P0 LDG.E.U16 R8, [R2.64] ;  /* 0x0000000602080981 */ /* 0x000128000c1e1500 */
[----:B--2---:R1:W-:Y:S01]  /*1efc0*/  STL [R1+0x2f6c], R9 ;  /* 0x002f6c0901007387 */ /* 0x0043e20000100800 */
[----:B------:R-:W2:Y:S03]  /*1efd0*/  LDL R12, [R1+0x1964] ;  /* 0x00196400010c7983 */ /* 0x000ea60000100800 */
[----:B-1----:R-:W2:Y:S01]  /*1efe0*/  LDL R9, [R1+0x196c] ;  /* 0x00196c0001097983 */ /* 0x002ea20000100800 */
[----:B------:R-:W-:Y:S01]  /*1eff0*/  PRMT R7, RZ, 0x7610, R7 ;  /* 0x00007610ff077816 */ /* 0x000fe20000000007 */
[----:B0-----:R-:W-:-:S02]  /*1f000*/  @P0 IMAD.MOV.U32 R2, RZ, RZ, R14 ;  /* 0x000000ffff020224 */ /* 0x001fc400078e000e */
[----:B------:R-:W-:Y:S01]  /*1f010*/  @P0 IMAD.MOV.U32 R3, RZ, RZ, R15 ;  /* 0x000000ffff030224 */ /* 0x000fe200078e000f */
[----:B------:R-:W-:Y:S02]  /*1f020*/  ISETP.GT.AND P1, PT, R13, 0x7d, PT ;  /* 0x0000007d0d00780c */ /* 0x000fe40003f24270 */
[----:B------:R-:W-:Y:S02]  /*1f030*/  PRMT R6, RZ, 0x7610, R6 ;  /* 0x00007610ff067816 */ /* 0x000fe40000000006 */
[----:B------:R3:W2:Y:S02]  /*1f040*/  @P0 LDG.E.U16 R7, [R2.64] ;  /* 0x0000000602070981 */ /* 0x0006a4000c1e1500 */
[----:B---3--:R-:W-:Y:S02]  /*1f050*/  @P0 IMAD.MOV.U32 R2, RZ, RZ, R17 ;  /* 0x000000ffff020224 */ /* 0x008fe400078e0011 */
[----:B------:R-:W-:-:S05]  /*1f060*/  @P0 IMAD.MOV.U32 R3, RZ, RZ, R21 ;  /* 0x000000ffff030224 */ /* 0x000fca00078e0015 */
[----:B------:R2:W3:Y:S01]  /*1f070*/  @P0 LDG.E.U16 R6, [R2.64] ;  /* 0x0000000602060981 */ /* 0x0004e2000c1e1500 */
[----:B------:R-:W-:-:S03]  /*1f080*/  PRMT R5, RZ, 0x7610, R5 ;  /* 0x00007610ff057816 */ /* 0x000fc60000000005 */
[----:B----4-:R0:W-:Y:S01]  /*1f090*/  STL [R1+0x2f70], R8 ;  /* 0x002f700801007387 */ /* 0x0101e20000100800 */
[----:B------:R-:W4:Y:S02]  /*1f0a0*/  LDL R11, [R1+0x1974] ;  /* 0x00197400010b7983 */ /* 0x000f240000100800 */
[----:B------:R-:W4:Y:S02]  /*1f0b0*/  LDL R18, [R1+0x1958] ;  /* 0x0019580001127983 */ /* 0x000f240000100800 */
[----:B------:R-:W4:Y:S01]  /*1f0c0*/  LDL R15, [R1+0x1970] ;  /* 0x00197000010f7983 */ /* 0x000f220000100800 */
[----:B------:R-:W4:Y:S01]  /*1f0d0*/  LDL R14, [R1+0x1980] ;  /* 0x00198000010e7983 */ /* 0x000f220000100800 */
[----:B--2---:R-:W-:Y:S02]  /*1f0e0*/  @P1 IMAD.MOV.U32 R3, RZ, RZ, R12 ;  /* 0x000000ffff031224 */ /* 0x004fe400078e000c */
[----:B------:R-:W-:-:S05]  /*1f0f0*/  @P1 IMAD.MOV.U32 R2, RZ, RZ, R9 ;  /* 0x000000ffff021224 */ /* 0x000fca00078e0009 */
[----:B------:R4:W2:Y:S04]  /*1f100*/  @P1 LDG.E.U16 R5, [R2.64] ;  /* 0x0000000602051981 */ /* 0x0008a8000c1e1500 */
[----:B------:R-:W-:Y:S01]  /*1f110*/  STL [R1+0x2f74], R7 ;  /* 0x002f740701007387 */ /* 0x000fe20000100800 */
[----:B------:R-:W-:-:S03]  /*1f120*/  PRMT R4, RZ, 0x7610, R4 ;  /* 0x00007610ff047816 */ /* 0x000fc60000000004 */
[----:B---3--:R1:W-:Y:S01]  /*1f130*/  STL [R1+0x2f78], R6 ;  /* 0x002f780601007387 */ /* 0x0083e20000100800 */
[----:B------:R-:W3:Y:S02]  /*1f140*/  LDL R17, [R1+0x197c] ;  /* 0x00197c0001117983 */ /* 0x000ee40000100800 */
[----:B------:R-:W3:Y:S02]  /*1f150*/  LDL R12, [R1+0x1988] ;  /* 0x00198800010c7983 */ /* 0x000ee40000100800 */
[----:B------:R-:W3:Y:S02]  /*1f160*/  LDL R9, [R1+0x198c] ;  /* 0x00198c0001097983 */ /* 0x000ee40000100800 */
[----:B----4-:R-:W-:Y:S02]  /*1f170*/  @P1 IMAD.MOV.U32 R2, RZ, RZ, R11 ;  /* 0x000000ffff021224 */ /* 0x010fe400078e000b */
[----:B------:R-:W-:-:S05]  /*1f180*/  @P1 IMAD.MOV.U32 R3, RZ, RZ, R18 ;  /* 0x000000ffff031224 */ /* 0x000fca00078e0012 */
[----:B------:R4:W3:Y:S04]  /*1f190*/  @P1 LDG.E.U16 R4, [R2.64] ;  /* 0x0000000602041981 */ /* 0x0008e8000c1e1500 */
[----:B--2---:R3:W-:Y:S01]  /*1f1a0*/  STL [R1+0x2f40], R5 ;  /* 0x002f400501007387 */ /* 0x0047e20000100800 */
[----:B------:R-:W2:Y:S01]  /*1f1b0*/  LDL R11, [R1+0x1984] ;  /* 0x00198400010b7983 */ /* 0x000ea20000100800 */
[----:B----4-:R-:W-:Y:S02]  /*1f1c0*/  PRMT R3, RZ, 0x7610, R3 ;  /* 0x00007610ff037816 */ /* 0x010fe40000000003 */
[----:B------:R-:W-:Y:S02]  /*1f1d0*/  ISETP.GT.AND P0, PT, R13, 0x7e, PT ;  /* 0x0000007e0d00780c */ /* 0x000fe40003f04270 */
[----:B------:R-:W-:-:S02]  /*1f1e0*/  PRMT R2, RZ, 0x7610, R2 ;  /* 0x00007610ff027816 */ /* 0x000fc40000000002 */
[----:B------:R3:W4:Y:S01]  /*1f1f0*/  @P1 LDG.E.U16 R3, [R14.64] ;  /* 0x000000060e031981 */ /* 0x000722000c1e1500 */
[----:B0-----:R-:W-:Y:S01]  /*1f200*/  PRMT R8, RZ, 0x7610, R8 ;  /* 0x00007610ff087816 */ /* 0x001fe20000000008 */
[----:B---3--:R-:W-:Y:S02]  /*1f210*/  @P1 IMAD.MOV.U32 R15, RZ, RZ, R17 ;  /* 0x000000ffff0f1224 */ /* 0x008fe400078e0011 */
[----:B------:R-:W-:-:S05]  /*1f220*/  @P1 IMAD.MOV.U32 R14, RZ, RZ, R12 ;  /* 0x000000ffff0e1224 */ /* 0x000fca00078e000c */
[----:B------:R0:W3:Y:S02]  /*1f230*/  @P1 LDG.E.U16 R2, [R14.64] ;  /* 0x000000060e021981 */ /* 0x0000e4000c1e1500 */
[----:B0-----:R-:W-:Y:S02]  /*1f240*/  @P0 IMAD.MOV.U32 R14, RZ, RZ, R9 ;  /* 0x000000ffff0e0224 */ /* 0x001fe400078e0009 */
[----:B------:R0:W-:Y:S01]  /*1f250*/  STL [R1+0x2f44], R4 ;  /* 0x002f440401007387 */ /* 0x0001e20000100800 */
[----:B-1----:R-:W3:Y:S02]  /*1f260*/  LDL R6, [R1+0x1978] ;  /* 0x0019780001067983 */ /* 0x002ee40000100800 */
[----:B------:R-:W3:Y:S02]  /*1f270*/  LDL R5, [R1+0x1994] ;  /* 0x0019940001057983 */ /* 0x000ee40000100800 */
[----:B--2---:R-:W-:-:S05]  /*1f280*/  @P0 IMAD.MOV.U32 R15, RZ, RZ, R11 ;  /* 0x000000ffff0f0224 */ /* 0x004fca00078e000b */
[----:B------:R1:W2:Y:S04]  /*1f290*/  @P0 LDG.E.U16 R8, [R14.64] ;  /* 0x000000060e080981 */ /* 0x0002a8000c1e1500 */
[----:B----4-:R4:W-:Y:S01]  /*1f2a0*/  STL [R1+0x2f48], R3 ;  /* 0x002f480301007387 */ /* 0x0109e20000100800 */
[----:B0-----:R-:W2:Y:S03]  /*1f2b0*/  LDL R4, [R1+0x1990] ;  /* 0x0019900001047983 */ /* 0x001ea60000100800 */
[----:B----4-:R-:W4:Y:S04]  /*1f2c0*/  LDL R3, [R1+0x19a0] ;  /* 0x0019a00001037983 */ /* 0x010f280000100800 */
[----:B---3--:R-:W-:Y:S01]  /*1f2d0*/  STL [R1+0x2f4c], R2 ;  /* 0x002f4c0201007387 */ /* 0x008fe20000100800 */
[----:B------:R-:W3:Y:S02]  /*1f2e0*/  LDL R18, [R1+0x199c] ;  /* 0x00199c0001127983 */ /* 0x000ee40000100800 */
[----:B------:R-:W3:Y:S02]  /*1f2f0*/  LDL R17, [R1+0x19a8] ;  /* 0x0019a80001117983 */ /* 0x000ee40000100800 */
[----:B------:R-:W3:Y:S01]  /*1f300*/  LDL R12, [R1+0x19a4] ;  /* 0x0019a400010c7983 */ /* 0x000ee20000100800 */
[----:B------:R-:W3:Y:S04]  /*1f310*/  LDL R11, [R1+0x19ac] ;  /* 0x0019ac00010b7983 */ /* 0x000ee80000100800 */
[----:B------:R-:W3:Y:S01]  /*1f320*/  LDL R9, [R1+0x1998] ;  /* 0x0019980001097983 */ /* 0x000ee20000100800 */
[----:B-1----:R-:W-:-:S02]  /*1f330*/  @P0 IMAD.MOV.U32 R15, RZ, RZ, R6 ;  /* 0x000000ffff0f0224 */ /* 0x002fc400078e0006 */
[----:B------:R-:W-:Y:S01]  /*1f340*/  @P0 IMAD.MOV.U32 R14, RZ, RZ, R5 ;  /* 0x000000ffff0e0224 */ /* 0x000fe200078e0005 */
[----:B--2---:R0:W-:Y:S01]  /*1f350*/  STL [R1+0x6c], R8 ;  /* 0x00006c0801007387 */ /* 0x0041e20000100800 */
[----:B------:R-:W2:Y:S02]  /*1f360*/  LDL R6, [R1+0x9dc] ;  /* 0x0009dc0001067983 */ /* 0x000ea40000100800 */
[----:B------:R-:W2:Y:S01]  /*1f370*/  LDL R5, [R1+0x9e0] ;  /* 0x0009e00001057983 */ /* 0x000ea20000100800 */
[----:B0-----:R-:W2:Y:S01]  /*1f380*/  LDL R8, [R1+0x19b0] ;  /* 0x0019b00001087983 */ /* 0x001ea20000100800 */
[----:B------:R-:W-:Y:S02]  /*1f390*/  PRMT R20, RZ, 0x7610, R20 ;  /* 0x00007610ff147816 */ /* 0x000fe40000000014 */
[----:B------:R-:W-:Y:S02]  /*1f3a0*/  PRMT R19, RZ, 0x7610, R19 ;  /* 0x00007610ff137816 */ /* 0x000fe40000000013 */
[----:B------:R-:W-:-:S02]  /*1f3b0*/  ISETP.GT.AND P1, PT, R13, 0x7f, PT ;  /* 0x0000007f0d00780c */ /* 0x000fc40003f24270 */
[----:B------:R4:W2:Y:S01]  /*1f3c0*/  @P0 LDG.E.U16 R20, [R14.64] ;  /* 0x000000060e140981 */ /* 0x0008a2000c1e1500 */
[----:B------:R-:W-:Y:S01]  /*1f3d0*/  PRMT R16, RZ, 0x7610, R16 ;  /* 0x00007610ff107816 */ /* 0x000fe20000000010 */
[----:B----4-:R-:W-:Y:S02]  /*1f3e0*/  @P0 IMAD.MOV.U32 R14, RZ, RZ, R3 ;  /* 0x000000ffff0e0224 */ /* 0x010fe400078e0003 */
[----:B------:R-:W-:Y:S01]  /*1f3f0*/  @P0 IMAD.MOV.U32 R15, RZ, RZ, R4 ;  /* 0x000000ffff0f0224 */ /* 0x000fe200078e0004 */
[----:B------:R-:W-:Y:S02]  /*1f400*/  PRMT R10, RZ, 0x7610, R10 ;  /* 0x00007610ff0a7816 */ /* 0x000fe4000000000a */
[----:B------:R-:W-:Y:S02]  /*1f410*/  PRMT R7, RZ, 0x7610, R7 ;  /* 0x00007610ff077816 */ /* 0x000fe40000000007 */
[----:B------:R-:W-:Y:S01]  /*1f420*/  PRMT R0, RZ, 0x7610, R0 ;  /* 0x00007610ff007816 */ /* 0x000fe20000000000 */
[----:B------:R-:W4:Y:S04]  /*1f430*/  LDL R4, [R1+0x9d4] ;  /* 0x0009d40001047983 */ /* 0x000f280000100800 */
[----:B------:R3:W4:Y:S04]  /*1f440*/  @P0 LDG.E.U16 R19, [R14.64] ;  /* 0x000000060e130981 */ /* 0x000728000c1e1500 */
[----:B------:R-:W4:Y:S01]  /*1f450*/  LDL R3, [R1+0x9d8] ;  /* 0x0009d80001037983 */ /* 0x000f220000100800 */
[----:B---3--:R-:W-:-:S02]  /*1f460*/  @P0 IMAD.MOV.U32 R14, RZ, RZ, R17 ;  /* 0x000000ffff0e0224 */ /* 0x008fc400078e0011 */
[----:B------:R-:W-:-:S05]  /*1f470*/  @P0 IMAD.MOV.U32 R15, RZ, RZ, R18 ;  /* 0x000000ffff0f0224 */ /* 0x000fca00078e0012 */
[----:B------:R0:W3:Y:S02]  /*1f480*/  @P0 LDG.E.U16 R16, [R14.64] ;  /* 0x000000060e100981 */ /* 0x0000e4000c1e1500 */
[----:B0-----:R-:W-:Y:S02]  /*1f490*/  @P1 IMAD.MOV.U32 R14, RZ, RZ, R11 ;  /* 0x000000ffff0e1224 */ /* 0x001fe400078e000b */
[----:B------:R-:W-:-:S05]  /*1f4a0*/  @P1 IMAD.MOV.U32 R15, RZ, RZ, R12 ;  /* 0x000000ffff0f1224 */ /* 0x000fca00078e000c */
[----:B------:R0:W3:Y:S02]  /*1f4b0*/  @P1 LDG.E.U16 R10, [R14.64] ;  /* 0x000000060e0a1981 */ /* 0x0000e4000c1e1500 */
[----:B0-----:R-:W-:Y:S02]  /*1f4c0*/  @P1 IMAD.MOV.U32 R15, RZ, RZ, R9 ;  /* 0x000000ffff0f1224 */ /* 0x001fe400078e0009 */
[----:B--2---:R-:W-:-:S05]  /*1f4d0*/  @P1 IMAD.MOV.U32 R14, RZ, RZ, R8 ;  /* 0x000000ffff0e1224 */ /* 0x004fca00078e0008 */
[----:B------:R0:W2:Y:S02]  /*1f4e0*/  @P1 LDG.E.U16 R7, [R14.64] ;  /* 0x000000060e071981 */ /* 0x0000a4000c1e1500 */
[----:B0-----:R-:W-:Y:S02]  /*1f4f0*/  @P1 IMAD.MOV.U32 R14, RZ, RZ, R5 ;  /* 0x000000ffff0e1224 */ /* 0x001fe400078e0005 */
[----:B------:R-:W-:-:S05]  /*1f500*/  @P1 IMAD.MOV.U32 R15, RZ, RZ, R6 ;  /* 0x000000ffff0f1224 */ /* 0x000fca00078e0006 */
[----:B------:R4:W2:Y:S04]  /*1f510*/  @P1 LDG.E.U16 R0, [R14.64] ;  /* 0x000000060e001981 */ /* 0x0008a8000c1e1500 */
[----:B------:R-:W0:Y:S01]  /*1f520*/  S2R R29, SR_TID.X ;  /* 0x00000000001d7919 */ /* 0x000e220000002100 */
[----:B------:R-:W-:Y:S01]  /*1f530*/  PRMT R2, RZ, 0x7610, R2 ;  /* 0x00007610ff027816 */ /* 0x000fe20000000002 */
[----:B----4-:R-:W-:Y:S02]  /*1f540*/  @P1 IMAD.MOV.U32 R14, RZ, RZ, R3 ;  /* 0x000000ffff0e1224 */ /* 0x010fe400078e0003 */
[----:B------:R-:W-:-:S05]  /*1f550*/  @P1 IMAD.MOV.U32 R15, RZ, RZ, R4 ;  /* 0x000000ffff0f1224 */ /* 0x000fca00078e0004 */
[----:B------:R1:W4:Y:S04]  /*1f560*/  @P1 LDG.E.U16 R2, [R14.64] ;  /* 0x000000060e021981 */ /* 0x000328000c1e1500 */
[----:B------:R-:W0:Y:S01]  /*1f570*/  S2R R28, SR_TID.X ;  /* 0x00000000001c7919 */ /* 0x000e220000002100 */
[----:B------:R-:W-:Y:S06]  /*1f580*/  BAR.SYNC.DEFER_BLOCKING 0x0 ;  /* 0x0000000000007b1d */ /* 0x000fec0000010000 */
[----:B--2---:R-:W-:Y:S01]  /*1f590*/  STL [R1+0x34], R0 ;  /* 0x0000340001007387 */ /* 0x004fe20000100800 */
[----:B0-----:R-:W-:Y:S02]  /*1f5a0*/  STL [R1+0x2fcc], R29 ;  /* 0x002fcc1d01007387 */ /* 0x001fe40000100800 */
[----:B-1----:R-:W2:Y:S02]  /*1f5b0*/  LDL.LU R14, [R1+0x938] ;  /* 0x00093800010e7983 */ /* 0x002ea40000300800 */
[----:B--2---:R0:W-:Y:S04]  /*1f5c0*/  STL [R1+0x2ff8], R14 ;  /* 0x002ff80e01007387 */ /* 0x0041e80000100800 */
[----:B0-----:R-:W2:Y:S01]  /*1f5d0*/  LDL.LU R14, [R1+0x9b4] ;  /* 0x0009b400010e7983 */ /* 0x001ea20000300800 */
[----:B------:R-:W-:-:S02]  /*1f5e0*/  LOP3.LUT R0, R29, 0x7f, RZ, 0xc0, !PT ;  /* 0x0000007f1d007812 */ /* 0x000fc400078ec0ff */
[----:B------:R-:W-:Y:S01]  /*1f5f0*/  LOP3.LUT R28, R28, 0x7f, RZ, 0xc0, !PT ;  /* 0x0000007f1c1c7812 */ /* 0x000fe200078ec0ff */
[----:B--2---:R0:W-:Y:S04]  /*1f600*/  STL [R1+0x2ffc], R14 ;  /* 0x002ffc0e01007387 */ /* 0x0041e80000100800 */
[----:B0-----:R-:W2:Y:S01]  /*1f610*/  LDL.LU R14, [R1+0x9b8] ;  /* 0x0009b800010e7983 */ /* 0x001ea20000300800 */
[----:B------:R-:W2:Y:S02]  /*1f620*/  LDL.LU R15, [R1+0x934] ;  /* 0x00093400010f7983 */ /* 0x000ea40000300800 */
[----:B------:R-:W-:Y:S02]  /*1f630*/  STL [R1+0x64], R20 ;  /* 0x0000641401007387 */ /* 0x000fe40000100800 */
[----:B------:R-:W2:Y:S01]  /*1f640*/  LDL.LU R29, [R1+0x930] ;  /* 0x00093000011d7983 */ /* 0x000ea20000300800 */
[----:B----4-:R0:W-:Y:S04]  /*1f650*/  STL [R1+0x28], R2 ;  /* 0x0000280201007387 */ /* 0x0101e80000100800 */
[----:B0-----:R-:W4:Y:S01]  /*1f660*/  LDL.LU R2, [R1+0x92c] ;  /* 0x00092c0001027983 */ /* 0x001f220000300800 */
[----:B------:R-:W4:Y:S02]  /*1f670*/  LDL.LU R3, [R1+0x8b8] ;  /* 0x0008b80001037983 */ /* 0x000f240000300800 */
[----:B------:R-:W4:Y:S02]  /*1f680*/  LDL.LU R4, [R1+0x8b4] ;  /* 0x0008b40001047983 */ /* 0x000f240000300800 */
[----:B------:R-:W-:Y:S01]  /*1f690*/  STL [R1+0x5c], R19 ;  /* 0x00005c1301007387 */ /* 0x000fe20000100800 */
[----:B------:R-:W4:Y:S01]  /*1f6a0*/  LDL.LU R5, [R1+0x8b0] ;  /* 0x0008b00001057983 */ /* 0x000f220000300800 */
[----:B------:R-:W4:Y:S02]  /*1f6b0*/  LDL.LU R6, [R1+0x8ac] ;  /* 0x0008ac0001067983 */ /* 0x000f240000300800 */
[----:B------:R0:W-:Y:S02]  /*1f6c0*/  STL [R1+0x44], R7 ;  /* 0x0000440701007387 */ /* 0x0001e40000100800 */
[----:B0-----:R-:W4:Y:S01]  /*1f6d0*/  LDL.LU R7, [R1+0x838] ;  /* 0x0008380001077983 */ /* 0x001f220000300800 */
[----:B---3--:R-:W-:Y:S02]  /*1f6e0*/  STL [R1+0x54], R16 ;  /* 0x0000541001007387 */ /* 0x008fe40000100800 */
[----:B------:R-:W3:Y:S02]  /*1f6f0*/  LDL.LU R8, [R1+0x834] ;  /* 0x0008340001087983 */ /* 0x000ee40000300800 */
[----:B------:R-:W3:Y:S01]  /*1f700*/  LDL.LU R9, [R1+0x830] ;  /* 0x0008300001097983 */ /* 0x000ee20000300800 */
[----:B------:R0:W-:Y:S04]  /*1f710*/  STL [R1+0x4c], R10 ;  /* 0x00004c0a01007387 */ /* 0x0001e80000100800 */
[----:B0-----:R-:W3:Y:S01]  /*1f720*/  LDL.LU R10, [R1+0x82c] ;  /* 0x00082c00010a7983 */ /* 0x001ee20000300800 */
[----:B------:R-:W3:Y:S02]  /*1f730*/  LDL.LU R11, [R1+0x7ac] ;  /* 0x0007ac00010b7983 */ /* 0x000ee40000300800 */
[----:B------:R-:W3:Y:S02]  /*1f740*/  LDL.LU R12, [R1+0x7a8] ;  /* 0x0007a800010c7983 */ /* 0x000ee40000300800 */
[----:B------:R-:W3:Y:S01]  /*1f750*/  LDL.LU R16, [R1+0x7a4] ;  /* 0x0007a40001107983 */ /* 0x000ee20000300800 */
[----:B------:R-:W3:Y:S01]  /*1f760*/  LDL.LU R17, [R1+0x7a0] ;  /* 0x0007a00001117983 */ /* 0x000ee20000300800 */
[----:B------:R-:W3:Y:S02]  /*1f770*/  LDL.LU R18, [R1+0x728] ;  /* 0x0007280001127983 */ /* 0x000ee40000300800 */
[----:B------:R-:W3:Y:S02]  /*1f780*/  LDL.LU R19, [R1+0x724] ;  /* 0x0007240001137983 */ /* 0x000ee40000300800 */
[----:B------:R-:W3:Y:S01]  /*1f790*/  LDL.LU R20, [R1+0x720] ;  /* 0x0007200001147983 */ /* 0x000ee20000300800 */
[----:B------:R-:W3:Y:S01]  /*1f7a0*/  LDL.LU R21, [R1+0x71c] ;  /* 0x00071c0001157983 */ /* 0x000ee20000300800 */
[----:B------:R-:W3:Y:S02]  /*1f7b0*/  LDL.LU R22, [R1+0x6a8] ;  /* 0x0006a80001167983 */ /* 0x000ee40000300800 */
[----:B------:R-:W3:Y:S02]  /*1f7c0*/  LDL.LU R23, [R1+0x6a4] ;  /* 0x0006a40001177983 */ /* 0x000ee40000300800 */
[----:B------:R-:W3:Y:S02]  /*1f7d0*/  LDL.LU R24, [R1+0x6a0] ;  /* 0x0006a00001187983 */ /* 0x000ee40000300800 */
[----:B------:R-:W-:Y:S01]  /*1f7e0*/  IMAD.SHL.U32 R28, R28, 0x2, RZ ;  /* 0x000000021c1c7824 */ /* 0x000fe200078e00ff */
[----:B------:R-:W3:Y:S01]  /*1f7f0*/  LDL.LU R25, [R1+0x69c] ;  /* 0x00069c0001197983 */ /* 0x000ee20000300800 */
[----:B------:R-:W4:Y:S02]  /*1f800*/  LDL.LU R26, [R1+0x628] ;  /* 0x00062800011a7983 */ /* 0x000f240000300800 */
[----:B------:R-:W4:Y:S01]  /*1f810*/  LDL.LU R27, [R1+0x624] ;  /* 0x00062400011b7983 */ /* 0x000f220000300800 */
[----:B------:R-:W-:-:S02]  /*1f820*/  ISETP.GE.AND P0, PT, R0, R13, PT ;  /* 0x0000000d0000720c */ /* 0x000fc40003f06270 */
[----:B------:R-:W4:Y:S01]  /*1f830*/  LDL.LU R13, [R1+0x9ac] ;  /* 0x0009ac00010d7983 */ /* 0x000f220000300800 */
[----:B------:R0:W-:Y:S03]  /*1f840*/  STL [R1+0x2f90], R0 ;  /* 0x002f900001007387 */ /* 0x0001e60000100800 */
[----:B0-----:R-:W4:Y:S04]  /*1f850*/  LDL.LU R0, [R1+0x9b0] ;  /* 0x0009b00001007983 */ /* 0x001f280000300800 */
[----:B--2---:R0:W-:Y:S04]  /*1f860*/  STS.U16 [R28], R14 ;  /* 0x0000000e1c007388 */ /* 0x0041e80000000400 */
[----:B0-----:R-:W2:Y:S04]  /*1f870*/  LDL.LU R14, [R1+0x2ffc] ;  /* 0x002ffc00010e7983 */ /* 0x001ea80000300800 */
[----:B---3--:R-:W-:Y:S04]  /*1f880*/  STS.U16 [R28+0xc300], R25 ;  /* 0x00c300191c007388 */ /* 0x008fe80000000400 */
[----:B--2---:R0:W-:Y:S04]  /*1f890*/  STS.U16 [R28+0x100], R14 ;  /* 0x0001000e1c007388 */ /* 0x0041e80000000400 */
[----:B0-----:R-:W2:Y:S01]  /*1f8a0*/  LDL.LU R14, [R1+0x2ff8] ;  /* 0x002ff800010e7983 */ /* 0x001ea20000300800 */
[----:B------:R-:W3:Y:S03]  /*1f8b0*/  LDL.LU R25, [R1+0x5a4] ;  /* 0x0005a40001197983 */ /* 0x000ee60000300800 */
[----:B---3--:R0:W-:Y:S04]  /*1f8c0*/  STL [R1+0x2fec], R25 ;  /* 0x002fec1901007387 */ /* 0x0081e80000100800 */
[----:B0-----:R-:W3:Y:S04]  /*1f8d0*/  LDL.LU R25, [R1+0x5a8] ;  /* 0x0005a80001197983 */ /* 0x001ee80000300800 */
[----:B---3--:R0:W-:Y:S04]  /*1f8e0*/  STL [R1+0x2ff0], R25 ;  /* 0x002ff01901007387 */ /* 0x0081e80000100800 */
[----:B0-----:R-:W3:Y:S04]  /*1f8f0*/  LDL.LU R25, [R1+0x61c] ;  /* 0x00061c0001197983 */ /* 0x001ee80000300800 */
[----:B----4-:R-:W-:Y:S04]  /*1f900*/  STS.U16 [R28+0xe000], R26 ;  /* 0x00e0001a1c007388 */ /* 0x010fe80000000400 */
[----:B------:R-:W-:Y:S04]  /*1f910*/  STS.U16 [R28+0xe100], R27 ;  /* 0x00e1001b1c007388 */ /* 0x000fe80000000400 */
[----:B------:R-:W-:Y:S04]  /*1f920*/  STS.U16 [R28+0x200], R0 ;  /* 0x000200001c007388 */ /* 0x000fe80000000400 */
[----:B------:R-:W-:Y:S04]  /*1f930*/  STS.U16 [R28+0x300], R13 ;  /* 0x0003000d1c007388 */ /* 0x000fe80000000400 */
[----:B--2---:R-:W-:Y:S04]  /*1f940*/  STS.U16 [R28+0x2000], R14 ;  /* 0x0020000e1c007388 */ /* 0x004fe80000000400 */
[----:B------:R-:W-:Y:S04]  /*1f950*/  STS.U16 [R28+0x2100], R15 ;  /* 0x0021000f1c007388 */ /* 0x000fe80000000400 */
[----:B------:R-:W-:Y:S04]  /*1f960*/  STS.U16 [R28+0x2200], R29 ;  /* 0x0022001d1c007388 */ /* 0x000fe80000000400 */
[----:B------:R-:W-:Y:S04]  /*1f970*/  STS.U16 [R28+0x2300], R2 ;  /* 0x002300021c007388 */ /* 0x000fe80000000400 */
[----:B------:R-:W-:Y:S04]  /*1f980*/  STS.U16 [R28+0x4000], R3 ;  /* 0x004000031c007388 */ /* 0x000fe80000000400 */
[----:B------:R-:W-:Y:S04]  /*1f990*/  STS.U16 [R28+0x4100], R4 ;  /* 0x004100041c007388 */ /* 0x000fe80000000400 */
[----:B------:R-:W-:Y:S04]  /*1f9a0*/  STS.U16 [R28+0x4200], R5 ;  /* 0x004200051c007388 */ /* 0x000fe80000000400 */
[----:B------:R-:W-:Y:S04]  /*1f9b0*/  STS.U16 [R28+0x4300], R6 ;  /* 0x004300061c007388 */ /* 0x000fe80000000400 */
[----:B------:R-:W-:Y:S04]  /*1f9c0*/  STS.U16 [R28+0x6000], R7 ;  /* 0x006000071c007388 */ /* 0x000fe80000000400 */
[----:B---3--:R0:W-:Y:S04]  /*1f9d0*/  STL [R1+0x2ff4], R25 ;  /* 0x002ff41901007387 */ /* 0x0081e80000100800 */
[----:B0-----:R-:W2:Y:S01]  /*1f9e0*/  LDL.LU R25, [R1+0x620] ;  /* 0x0006200001197983 */ /* 0x001ea20000300800 */
[----:B------:R-:W3:Y:S02]  /*1f9f0*/  LDL.LU R26, [R1+0x5a0] ;  /* 0x0005a000011a7983 */ /* 0x000ee40000300800 */
[----:B------:R-:W4:Y:S02]  /*1fa00*/  LDL.LU R27, [R1+0x59c] ;  /* 0x00059c00011b7983 */ /* 0x000f240000300800 */
        /* <DEDUP_REMOVED lines=8> */
[----:B------:R-:W3:Y:S01]  /*1fa90*/  LDL.LU R5, [R1+0x424] ;  /* 0x0004240001057983 */ /* 0x000ee20000300800 */
[----:B------:R-:W3:Y:S04]  /*1faa0*/  LDL.LU R6, [R1+0x420] ;  /* 0x0004200001067983 */ /* 0x000ee80000300800 */
[----:B------:R0:W-:Y:S01]  /*1fab0*/  STS.U16 [R28+0x6100], R8 ;  /* 0x006100081c007388 */ /* 0x0001e20000000400 */
[----:B------:R-:W3:Y:S03]  /*1fac0*/  LDL.LU R7, [R1+0x41c] ;  /* 0x00041c0001077983 */ /* 0x000ee60000300800 */
[----:B------:R1:W-:Y:S04]  /*1fad0*/  STS.U16 [R28+0x6200], R9 ;  /* 0x006200091c007388 */ /* 0x0003e80000000400 */
[----:B------:R1:W-:Y:S04]  /*1fae0*/  STS.U16 [R28+0x6300], R10 ;  /* 0x0063000a1c007388 */ /* 0x0003e80000000400 */
[----:B------:R1:W-:Y:S04]  /*1faf0*/  STS.U16 [R28+0x8000], R11 ;  /* 0x0080000b1c007388 */ /* 0x0003e80000000400 */
[----:B------:R1:W-:Y:S04]  /*1fb00*/  STS.U16 [R28+0x8100], R12 ;  /* 0x0081000c1c007388 */ /* 0x0003e80000000400 */
[----:B------:R1:W-:Y:S04]  /*1fb10*/  STS.U16 [R28+0x8200], R16 ;  /* 0x008200101c007388 */ /* 0x0003e80000000400 */
[----:B0-----:R-:W3:Y:S01]  /*1fb20*/  LDL.LU R8, [R1+0x418] ;  /* 0x0004180001087983 */ /* 0x001ee20000300800 */
[----:B-1----:R-:W3:Y:S02]  /*1fb30*/  LDL.LU R9, [R1+0x180] ;  /* 0x0001800001097983 */ /* 0x002ee40000300800 */
[----:B------:R-:W3:Y:S01]  /*1fb40*/  LDL.LU R10, [R1+0x17c] ;  /* 0x00017c00010a7983 */ /* 0x000ee20000300800 */
[----:B------:R-:W3:Y:S01]  /*1fb50*/  LDL.LU R11, [R1+0x178] ;  /* 0x00017800010b7983 */ /* 0x000ee20000300800 */
[----:B------:R-:W3:Y:S03]  /*1fb60*/  LDL.LU R12, [R1+0x174] ;  /* 0x00017400010c7983 */ /* 0x000ee60000300800 */
        /* <DEDUP_REMOVED lines=15> */
[----:B0-----:R-:W3:Y:S01]  /*1fc60*/  LDL.LU R23, [R1+0x74] ;  /* 0x0000740001177983 */ /* 0x001ee20000300800 */
[----:B-1----:R-:W3:Y:S03]  /*1fc70*/  LDL.LU R24, [R1] ;  /* 0x0000000001187983 */ /* 0x002ee60000300800 */
[----:B--2---:R0:W-:Y:S04]  /*1fc80*/  STS.U16 [R28+0xe200], R25 ;  /* 0x00e200191c007388 */ /* 0x0041e80000000400 */
[----:B0-----:R-:W2:Y:S04]  /*1fc90*/  LDL.LU R25, [R1+0x2ff4] ;  /* 0x002ff40001197983 */ /* 0x001ea80000300800 */
[----:B--2---:R0:W-:Y:S04]  /*1fca0*/  STS.U16 [R28+0xe300], R25 ;  /* 0x00e300191c007388 */ /* 0x0041e80000000400 */
[----:B0-----:R-:W2:Y:S04]  /*1fcb0*/  LDL.LU R25, [R1+0x2ff0] ;  /* 0x002ff00001197983 */ /* 0x001ea80000300800 */
[----:B--2---:R0:W-:Y:S04]  /*1fcc0*/  STS.U16 [R28+0x10000], R25 ;  /* 0x010000191c007388 */ /* 0x0041e80000000400 */
[----:B0-----:R-:W2:Y:S04]  /*1fcd0*/  LDL.LU R25, [R1+0x2fec] ;  /* 0x002fec0001197983 */ /* 0x001ea80000300800 */
[----:B---3--:R-:W-:Y:S04]  /*1fce0*/  STS.U16 [R28+0x10200], R26 ;  /* 0x0102001a1c007388 */ /* 0x008fe80000000400 */
[----:B----4-:R-:W-:Y:S04]  /*1fcf0*/  STS.U16 [R28+0x10300], R27 ;  /* 0x0103001b1c007388 */ /* 0x010fe80000000400 */
[----:B------:R-:W-:Y:S04]  /*1fd00*/  STS.U16 [R28+0x12100], R13 ;  /* 0x0121000d1c007388 */ /* 0x000fe80000000400 */
[----:B--2---:R0:W-:Y:S04]  /*1fd10*/  STS.U16 [R28+0x10100], R25 ;  /* 0x010100191c007388 */ /* 0x0041e80000000400 */
[----:B0-----:R-:W2:Y:S01]  /*1fd20*/  LDL.LU R25, [R1+0x2fe8] ;  /* 0x002fe80001197983 */ /* 0x001ea20000300800 */
[----:B------:R-:W3:Y:S02]  /*1fd30*/  LDL.LU R26, [R1+0x2fe4] ;  /* 0x002fe400011a7983 */ /* 0x000ee40000300800 */
[----:B------:R-:W4:Y:S02]  /*1fd40*/  LDL.LU R27, [R1+0x2fe0] ;  /* 0x002fe000011b7983 */ /* 0x000f240000300800 */
[----:B------:R-:W2:Y:S01]  /*1fd50*/  LDL.LU R13, [R1+0x924] ;  /* 0x00092400010d7983 */ /* 0x000ea20000300800 */
        /* <DEDUP_REMOVED lines=17> */
[----:B--2---:R0:W-:Y:S04]  /*1fe70*/  STL [R1+0x2fdc], R13 ;  /* 0x002fdc0d01007387 */ /* 0x0041e80000100800 */
[----:B0-----:R-:W2:Y:S01]  /*1fe80*/  LDL.LU R13, [R1+0x9a8] ;  /* 0x0009a800010d7983 */ /* 0x001ea20000300800 */
[----:B------:R-:W2:Y:S02]  /*1fe90*/  LDL.LU R14, [R1+0x920] ;  /* 0x00092000010e7983 */ /* 0x000ea40000300800 */
[----:B------:R-:W2:Y:S02]  /*1fea0*/  LDL.LU R15, [R1+0x91c] ;  /* 0x00091c00010f7983 */ /* 0x000ea40000300800 */
[----:B------:R-:W2:Y:S01]  /*1feb0*/  LDL.LU R29, [R1+0x8a8] ;  /* 0x0008a800011d7983 */ /* 0x000ea20000300800 */
[----:B------:R-:W2:Y:S01]  /*1fec0*/  LDL.LU R2, [R1+0x8a4] ;  /* 0x0008a40001027983 */ /* 0x000ea20000300800 */
        /* <DEDUP_REMOVED lines=11> */
[----:B------:R-:W2:Y:S04]  /*1ff80*/  LDL.LU R17, [R1+0x714] ;  /* 0x0007140001117983 */ /* 0x000ea80000300800 */
[----:B------:R0:W-:Y:S01]  /*1ff90*/  STS.U16 [R28+0x1a300], R19 ;  /* 0x01a300131c007388 */ /* 0x0001e20000000400 */
[----:B------:R-:W2:Y:S03]  /*1ffa0*/  LDL.LU R18, [R1+0x710] ;  /* 0x0007100001127983 */ /* 0x000ea60000300800 */
[----:B------:R1:W-:Y:S04]  /*1ffb0*/  STS.U16 [R28+0x1c000], R20 ;  /* 0x01c000141c007388 */ /* 0x0003e80000000400 */
[----:B------:R1:W-:Y:S04]  /*1ffc0*/  STS.U16 [R28+0x1c100], R21 ;  /* 0x01c100151c007388 */ /* 0x0003e80000000400 */
[----:B------:R3:W-:Y:S04]  /*1ffd0*/  STS.U16 [R28+0x1c200], R22 ;  /* 0x01c200161c007388 */ /* 0x0007e80000000400 */
[----:B------:R4:W-:Y:S04]  /*1ffe0*/  STS.U16 [R28+0x1c300], R23 ;  /* 0x01c300171c007388 */ /* 0x0009e80000000400 */
[----:B------:R4:W-:Y:S04]  /*1fff0*/  STS.U16 [R28+0x1e000], R24 ;  /* 0x01e000181c007388 */ /* 0x0009e80000000400 */
[----:B0-----:R-:W2:Y:S01]  /*20000*/  LDL.LU R19, [R1+0x70c] ;  /* 0x00070c0001137983 */ /* 0x001ea20000300800 */
[----:B-1----:R-:W2:Y:S02]  /*20010*/  LDL.LU R20, [R1+0x698] ;  /* 0x0006980001147983 */ /* 0x002ea40000300800 */
[----:B------:R-:W2:Y:S01]  /*20020*/  LDL.LU R21, [R1+0x694] ;  /* 0x0006940001157983 */ /* 0x000ea20000300800 */
[----:B---3--:R-:W3:Y:S01]  /*20030*/  LDL.LU R22, [R1+0x690] ;  /* 0x0006900001167983 */ /* 0x008ee20000300800 */
[----:B----4-:R-:W4:Y:S02]  /*20040*/  LDL.LU R23, [R1+0x68c] ;  /* 0x00068c0001177983 */ /* 0x010f240000300800 */
[----:B------:R-:W3:Y:S01]  /*20050*/  LDL.LU R24, [R1+0x618] ;  /* 0x0006180001187983 */ /* 0x000ee20000300800 */
[----:B------:R-:W-:Y:S01]  /*20060*/  STS.U16 [R28+0x1e100], R27 ;  /* 0x01e1001b1c007388 */ /* 0x000fe20000000400 */
[----:B------:R0:W-:Y:S03]  /*20070*/  STL [R1+0x2f28], R27 ;  /* 0x002f281b01007387 */ /* 0x0001e60000100800 */
[----:B------:R-:W-:Y:S04]  /*20080*/  STS.U16 [R28+0x1e200], R26 ;  /* 0x01e2001a1c007388 */ /* 0x000fe80000000400 */
[----:B------:R1:W-:Y:S04]  /*20090*/  STS.U16 [R28+0x12000], R0 ;  /* 0x012000001c007388 */ /* 0x0003e80000000400 */
[----:B------:R-:W-:Y:S04]  /*200a0*/  STS.U16 [R28+0x1e300], R25 ;  /* 0x01e300191c007388 */ /* 0x000fe80000000400 */
[----:B0-----:R-:W3:Y:S01]  /*200b0*/  LDL.LU R27, [R1+0x928] ;  /* 0x00092800011b7983 */ /* 0x001ee20000300800 */
[----:B------:R0:W-:Y:S01]  /*200c0*/  STL [R1+0x2f2c], R26 ;  /* 0x002f2c1a01007387 */ /* 0x0001e20000100800 */
[----:B-1----:R-:W-:-:S02]  /*200d0*/  LOP3.LUT R0, R28, 0x10, RZ, 0x3c, !PT ;  /* 0x000000101c007812 */ /* 0x002fc400078e3cff */
[----:B0-----:R-:W3:Y:S01]  /*200e0*/  LDL.LU R26, [R1+0x99c] ;  /* 0x00099c00011a7983 */ /* 0x001ee20000300800 */
[----:B------:R0:W-:Y:S03]  /*200f0*/  STL [R1+0x2f34], R25 ;  /* 0x002f341901007387 */ /* 0x0001e60000100800 */
[----:B0-----:R-:W3:Y:S01]  /*20100*/  LDL.LU R25, [R1+0x9a0] ;  /* 0x0009a00001197983 */ /* 0x001ee20000300800 */
[----:B------:R0:W-:Y:S03]  /*20110*/  STL [R1+0x2f30], R28 ;  /* 0x002f301c01007387 */ /* 0x0001e60000100800 */
[----:B0-----:R-:W3:Y:S04]  /*20120*/  LDL.LU R28, [R1+0x9a4] ;  /* 0x0009a400011c7983 */ /* 0x001ee80000300800 */
[----:B--2---:R0:W-:Y:S04]  /*20130*/  STS.U16 [R0+0x400], R13 ;  /* 0x0004000d00007388 */ /* 0x0041e80000000400 */
[----:B0-----:R-:W2:Y:S04]  /*20140*/  LDL.LU R13, [R1+0x2fdc] ;  /* 0x002fdc00010d7983 */ /* 0x001ea80000300800 */
[----:B---3--:R-:W-:Y:S01]  /*20150*/  STS.U16 [R0+0x500], R28 ;  /* 0x0005001c00007388 */ /* 0x008fe20000000400 */
[----:B------:R-:W-:Y:S02]  /*20160*/  STS.U16 [R0+0x600], R25 ;  /* 0x0006001900007388 */ /* 0x000fe40000000400 */
[----:B------:R-:W-:Y:S02]  /*20170*/  STS.U16 [R0+0x700], R26 ;  /* 0x0007001a00007388 */ /* 0x000fe40000000400 */
[----:B------:R-:W-:Y:S01]  /*20180*/  STS.U16 [R0+0x2400], R27 ;  /* 0x0024001b00007388 */ /* 0x000fe20000000400 */
[----:B--2---:R-:W-:Y:S01]  /*20190*/  STS.U16 [R0+0x2500], R13 ;  /* 0x0025000d00007388 */ /* 0x004fe20000000400 */
[----:B------:R-:W-:Y:S02]  /*201a0*/  STS.U16 [R0+0x2600], R14 ;  /* 0x0026000e00007388 */ /* 0x000fe40000000400 */
[----:B------:R-:W-:Y:S02]  /*201b0*/  STS.U16 [R0+0x2700], R15 ;  /* 0x0027000f00007388 */ /* 0x000fe40000000400 */
[----:B------:R0:W-:Y:S02]  /*201c0*/  STS.U16 [R0+0x4400], R29 ;  /* 0x0044001d00007388 */ /* 0x0001e40000000400 */
[----:B0-----:R-:W2:Y:S04]  /*201d0*/  LDL.LU R29, [R1+0x598] ;  /* 0x00059800011d7983 */ /* 0x001ea80000300800 */
[----:B--2---:R0:W-:Y:S04]  /*201e0*/  STL [R1+0x2fd0], R29 ;  /* 0x002fd01d01007387 */ /* 0x0041e80000100800 */
[----:B0-----:R-:W2:Y:S04]  /*201f0*/  LDL.LU R29, [R1+0x60c] ;  /* 0x00060c00011d7983 */ /* 0x001ea80000300800 */
[----:B--2---:R0:W-:Y:S04]  /*20200*/  STL [R1+0x2fd4], R29 ;  /* 0x002fd41d01007387 */ /* 0x0041e80000100800 */
[----:B0-----:R-:W2:Y:S04]  /*20210*/  LDL.LU R29, [R1+0x610] ;  /* 0x00061000011d7983 */ /* 0x001ea80000300800 */
[----:B------:R-:W-:Y:S01]  /*20220*/  STS.U16 [R0+0x4500], R2 ;  /* 0x0045000200007388 */ /* 0x000fe20000000400 */
[----:B------:R-:W-:Y:S02]  /*20230*/  STS.U16 [R0+0x4600], R3 ;  /* 0x0046000300007388 */ /* 0x000fe40000000400 */
[----:B------:R-:W-:Y:S02]  /*20240*/  STS.U16 [R0+0x4700], R4 ;  /* 0x0047000400007388 */ /* 0x000fe40000000400 */
[----:B------:R-:W-:Y:S01]  /*20250*/  STS.U16 [R0+0x6400], R5 ;  /* 0x0064000500007388 */ /* 0x000fe20000000400 */
        /* <DEDUP_REMOVED lines=14> */
[----:B----4-:R-:W-:Y:S02]  /*20340*/  STS.U16 [R0+0xc700], R23 ;  /* 0x00c7001700007388 */ /* 0x010fe40000000400 */
[----:B------:R-:W-:Y:S01]  /*20350*/  STS.U16 [R0+0xe400], R24 ;  /* 0x00e4001800007388 */ /* 0x000fe20000000400 */
[----:B--2---:R0:W-:Y:S04]  /*20360*/  STL [R1+0x2fd8], R29 ;  /* 0x002fd81d01007387 */ /* 0x0041e80000100800 */
        /* <DEDUP_REMOVED lines=28> */
[----:B--2---:R0:W-:Y:S04]  /*20530*/  STS.U16 [R0+0xe500], R29 ;  /* 0x00e5001d00007388 */ /* 0x0041e80000000400 */
[----:B0-----:R-:W2:Y:S04]  /*20540*/  LDL.LU R29, [R1+0x2fd8] ;  /* 0x002fd800011d7983 */ /* 0x001ea80000300800 */
[----:B--2---:R0:W-:Y:S04]  /*20550*/  STS.U16 [R0+0xe600], R29 ;  /* 0x00e6001d00007388 */ /* 0x0041e80000000400 */
[----:B0-----:R-:W2:Y:S04]  /*20560*/  LDL.LU R29, [R1+0x2fd4] ;  /* 0x002fd400011d7983 */ /* 0x001ea80000300800 */
[----:B--2---:R0:W-:Y:S04]  /*20570*/  STS.U16 [R0+0xe700], R29 ;  /* 0x00e7001d00007388 */ /* 0x0041e80000000400 */
[----:B0-----:R-:W2:Y:S04]  /*20580*/  LDL.LU R29, [R1+0x2fd0] ;  /* 0x002fd000011d7983 */ /* 0x001ea80000300800 */
[----:B--2---:R0:W-:Y:S01]  /*20590*/  STS.U16 [R0+0x10400], R29 ;  /* 0x0104001d00007388 */ /* 0x0041e20000000400 */
[----:B---3--:R1:W-:Y:S02]  /*205a0*/  STS.U16 [R0+0x10500], R21 ;  /* 0x0105001500007388 */ /* 0x0083e40000000400 */
[----:B----4-:R2:W-:Y:S02]  /*205b0*/  STS.U16 [R0+0x10600], R22 ;  /* 0x0106001600007388 */ /* 0x0105e40000000400 */
[----:B------:R3:W-:Y:S01]  /*205c0*/  STS.U16 [R0+0x10700], R23 ;  /* 0x0107001700007388 */ /* 0x0007e20000000400 */
[----:B------:R3:W-:Y:S04]  /*205d0*/  STS.U16 [R0+0x12400], R24 ;  /* 0x0124001800007388 */ /* 0x0007e80000000400 */
[----:B0-----:R-:W4:Y:S01]  /*205e0*/  LDL.LU R29, [R1+0x2fcc] ;  /* 0x002fcc00011d7983 */ /* 0x001f220000300800 */
[----:B-1----:R-:W4:Y:S02]  /*205f0*/  LDL.LU R21, [R1+0x2fc8] ;  /* 0x002fc80001157983 */ /* 0x002f240000300800 */
[----:B--2---:R-:W2:Y:S02]  /*20600*/  LDL.LU R22, [R1+0x2fc4] ;  /* 0x002fc40001167983 */ /* 0x004ea40000300800 */
[----:B---3--:R-:W3:Y:S01]  /*20610*/  LDL.LU R23, [R1+0x2fc0] ;  /* 0x002fc00001177983 */ /* 0x008ee20000300800 */
[----:B------:R-:W2:Y:S04]  /*20620*/  LDL.LU R24, [R1+0x2fbc] ;  /* 0x002fbc0001187983 */ /* 0x000ea80000300800 */
        /* <DEDUP_REMOVED lines=22> */
[----:B------:R-:W-:Y:S01]  /*20790*/  STS.U16 [R0+0x1c700], R20 ;  /* 0x01c7001400007388 */ /* 0x000fe20000000400 */
[----:B--2---:R-:W-:Y:S04]  /*207a0*/  STS.U16 [R0+0x1e400], R24 ;  /* 0x01e4001800007388 */ /* 0x004fe80000000400 */
[----:B------:R0:W-:Y:S04]  /*207b0*/  STL [R1+0x2f38], R24 ;  /* 0x002f381801007387 */ /* 0x0001e80000100800 */
[----:B0-----:R-:W2:Y:S04]  /*207c0*/  LDL.LU R24, [R1+0x914] ;  /* 0x0009140001187983 */ /* 0x001ea80000300800 */
[----:B--2---:R0:W-:Y:S04]  /*207d0*/  STL [R1+0x2fb4], R24 ;  /* 0x002fb41801007387 */ /* 0x0041e80000100800 */
[----:B0-----:R-:W2:Y:S01]  /*207e0*/  LDL.LU R24, [R1+0x998] ;  /* 0x0009980001187983 */ /* 0x001ea20000300800 */
[C---:B----4-:R-:W-:Y:S01]  /*207f0*/  LOP3.LUT R12, R29.reuse, 0x7f, RZ, 0xc0, !PT ;  /* 0x0000007f1d0c7812 */ /* 0x050fe200078ec0ff */
[----:B------:R-:W-:-:S04]  /*20800*/  LOP3.LUT R29, R29, 0x7f, RZ, 0xc0, !PT ;  /* 0x0000007f1d1d7812 */ /* 0x000fc800078ec0ff */
[----:B------:R-:W-:Y:S01]  /*20810*/  IMAD.SHL.U32 R11, R12, 0x2, RZ ;  /* 0x000000020c0b7824 */ /* 0x000fe200078e00ff */
[----:B--2---:R0:W-:Y:S01]  /*20820*/  STL [R1+0x2fb8], R24 ;  /* 0x002fb81801007387 */ /* 0x0041e20000100800 */
[----:B------:R-:W2:Y:S02]  /*20830*/  LDL.LU R28, [R1+0x910] ;  /* 0x00091000011c7983 */ /* 0x000ea40000300800 */
[----:B------:R-:W4:Y:S02]  /*20840*/  LDL.LU R25, [R1+0x90c] ;  /* 0x00090c0001197983 */ /* 0x000f240000300800 */
        /* <DEDUP_REMOVED lines=12> */
[----:B0-----:R-:W-:Y:S01]  /*20910*/  IMAD.SHL.U32 R24, R29, 0x2, RZ ;  /* 0x000000021d187824 */ /* 0x001fe200078e00ff */
[----:B------:R-:W2:Y:S01]  /*20920*/  LDL.LU R8, [R1+0x708] ;  /* 0x0007080001087983 */ /* 0x000ea20000300800 */
[----:B------:R-:W2:Y:S02]  /*20930*/  LDL.LU R9, [R1+0x700] ;  /* 0x0007000001097983 */ /* 0x000ea40000300800 */
[----:B------:R-:W2:Y:S02]  /*20940*/  LDL.LU R10, [R1+0x6f8] ;  /* 0x0006f800010a7983 */ /* 0x000ea40000300800 */
[----:B------:R-:W2:Y:S01]  /*20950*/  LDL.LU R16, [R1+0x6f0] ;  /* 0x0006f00001107983 */ /* 0x000ea20000300800 */
[----:B------:R-:W2:Y:S01]  /*20960*/  LDL.LU R17, [R1+0x688] ;  /* 0x0006880001117983 */ /* 0x000ea20000300800 */
[----:B------:R-:W-:Y:S01]  /*20970*/  LOP3.LUT R24, R24, 0x10, RZ, 0x3c, !PT ;  /* 0x0000001018187812 */ /* 0x000fe200078e3cff */
[----:B------:R-:W2:Y:S02]  /*20980*/  LDL.LU R18, [R1+0x680] ;  /* 0x0006800001127983 */ /* 0x000ea40000300800 */
[----:B------:R-:W2:Y:S01]  /*20990*/  LDL.LU R19, [R1+0x678] ;  /* 0x0006780001137983 */ /* 0x000ea20000300800 */
[----:B------:R-:W2:Y:S01]  /*209a0*/  LDL.LU R20, [R1+0x670] ;  /* 0x0006700001147983 */ /* 0x000ea20000300800 */
[----:B------:R-:W2:Y:S03]  /*209b0*/  LDL.LU R29, [R1+0x608] ;  /* 0x00060800011d7983 */ /* 0x000ea60000300800 */
[----:B---3--:R-:W-:Y:S01]  /*209c0*/  STS.U16 [R24+0x1e500], R23 ;  /* 0x01e5001718007388 */ /* 0x008fe20000000400 */
[----:B------:R0:W-:Y:S02]  /*209d0*/  STL [R1+0x2f3c], R23 ;  /* 0x002f3c1701007387 */ /* 0x0001e40000100800 */
[----:B------:R-:W-:Y:S02]  /*209e0*/  STS.U16 [R24+0x1e600], R22 ;  /* 0x01e6001618007388 */ /* 0x000fe40000000400 */
[----:B------:R-:W-:Y:S01]  /*209f0*/  STS.U16 [R24+0x1e700], R21 ;  /* 0x01e7001518007388 */ /* 0x000fe20000000400 */
[----:B0-----:R-:W3:Y:S01]  /*20a00*/  LDL.LU R23, [R1+0x918] ;  /* 0x0009180001177983 */ /* 0x001ee20000300800 */
[----:B------:R0:W-:Y:S03]  /*20a10*/  STL [R1+0x2fa4], R12 ;  /* 0x002fa40c01007387 */ /* 0x0001e60000100800 */
[----:B0-----:R-:W2:Y:S01]  /*20a20*/  LDL.LU R12, [R1+0x98c] ;  /* 0x00098c00010c7983 */ /* 0x001ea20000300800 */
[----:B------:R0:W-:Y:S03]  /*20a30*/  STL [R1+0x2f50], R22 ;  /* 0x002f501601007387 */ /* 0x0001e60000100800 */
[----:B0-----:R-:W2:Y:S01]  /*20a40*/  LDL.LU R22, [R1+0x990] ;  /* 0x0009900001167983 */ /* 0x001ea20000300800 */
[----:B------:R-:W2:Y:S02]  /*20a50*/  LDL.LU R24, [R1+0x2fb8] ;  /* 0x002fb80001187983 */ /* 0x000ea40000300800 */
[----:B------:R0:W-:Y:S02]  /*20a60*/  STL [R1+0x2f54], R21 ;  /* 0x002f541501007387 */ /* 0x0001e40000100800 */
[----:B0-----:R-:W3:Y:S01]  /*20a70*/  LDL.LU R21, [R1+0x994] ;  /* 0x0009940001157983 */ /* 0x001ee20000300800 */
[----:B------:R-:W-:-:S05]  /*20a80*/  LOP3.LUT R11, R11, 0x20, RZ, 0x3c, !PT ;  /* 0x000000200b0b7812 */ /* 0x000fca00078e3cff */
[----:B--2---:R0:W-:Y:S04]  /*20a90*/  STS.U16 [R11+0x800], R24 ;  /* 0x000800180b007388 */ /* 0x0041e80000000400 */
[----:B0-----:R-:W2:Y:S04]  /*20aa0*/  LDL.LU R24, [R1+0x2fb4] ;  /* 0x002fb40001187983 */ /* 0x001ea80000300800 */
[----:B---3--:R-:W-:Y:S01]  /*20ab0*/  STS.U16 [R11+0x900], R21 ;  /* 0x000900150b007388 */ /* 0x008fe20000000400 */
[----:B------:R-:W-:Y:S02]  /*20ac0*/  STS.U16 [R11+0xa00], R22 ;  /* 0x000a00160b007388 */ /* 0x000fe40000000400 */
[----:B------:R0:W-:Y:S02]  /*20ad0*/  STS.U16 [R11+0xb00], R12 ;  /* 0x000b000c0b007388 */ /* 0x0001e40000000400 */
[----:B0-----:R-:W3:Y:S04]  /*20ae0*/  LDL.LU R12, [R1+0x588] ;  /* 0x00058800010c7983 */ /* 0x001ee80000300800 */
[----:B---3--:R0:W-:Y:S04]  /*20af0*/  STL [R1+0x2fa8], R12 ;  /* 0x002fa80c01007387 */ /* 0x0081e80000100800 */
[----:B0-----:R-:W3:Y:S04]  /*20b00*/  LDL.LU R12, [R1+0x5f0] ;  /* 0x0005f000010c7983 */ /* 0x001ee80000300800 */
[----:B---3--:R0:W-:Y:S04]  /*20b10*/  STL [R1+0x2fac], R12 ;  /* 0x002fac0c01007387 */ /* 0x0081e80000100800 */
[----:B0-----:R-:W3:Y:S01]  /*20b20*/  LDL.LU R12, [R1+0x5f8] ;  /* 0x0005f800010c7983 */ /* 0x001ee20000300800 */
[----:B------:R-:W-:Y:S02]  /*20b30*/  STS.U16 [R11+0x2800], R23 ;  /* 0x002800170b007388 */ /* 0x000fe40000000400 */
[----:B--2---:R-:W-:Y:S02]  /*20b40*/  STS.U16 [R11+0x2900], R24 ;  /* 0x002900180b007388 */ /* 0x004fe40000000400 */
[----:B------:R-:W-:Y:S01]  /*20b50*/  STS.U16 [R11+0x2a00], R28 ;  /* 0x002a001c0b007388 */ /* 0x000fe20000000400 */
[----:B----4-:R-:W-:Y:S01]  /*20b60*/  STS.U16 [R11+0x2b00], R25 ;  /* 0x002b00190b007388 */ /* 0x010fe20000000400 */
        /* <DEDUP_REMOVED lines=19> */
[----:B---3--:R0:W-:Y:S04]  /*20ca0*/  STL [R1+0x2fb0], R12 ;  /* 0x002fb00c01007387 */ /* 0x0081e80000100800 */
[----:B0-----:R-:W2:Y:S01]  /*20cb0*/  LDL.LU R12, [R1+0x600] ;  /* 0x00060000010c7983 */ /* 0x001ea20000300800 */
[----:B------:R-:W3:Y:S02]  /*20cc0*/  LDL.LU R17, [R1+0x580] ;  /* 0x0005800001117983 */ /* 0x000ee40000300800 */
[----:B------:R-:W4:Y:S01]  /*20cd0*/  LDL.LU R18, [R1+0x578] ;  /* 0x0005780001127983 */ /* 0x000f220000300800 */
[----:B------:R0:W-:Y:S01]  /*20ce0*/  STS.U16 [R11+0xcb00], R20 ;  /* 0x00cb00140b007388 */ /* 0x0001e20000000400 */
[----:B------:R-:W3:Y:S03]  /*20cf0*/  LDL.LU R19, [R1+0x570] ;  /* 0x0005700001137983 */ /* 0x000ee60000300800 */
        /* <DEDUP_REMOVED lines=21> */
[----:B------:R-:W3:Y:S03]  /*20e50*/  LDL.LU R10, [R1+0x48] ;  /* 0x00004800010a7983 */ /* 0x000ee60000300800 */
[----:B------:R0:W-:Y:S01]  /*20e60*/  STS.U16 [R11+0xe800], R29 ;  /* 0x00e8001d0b007388 */ /* 0x0001e20000000400 */
[----:B------:R-:W3:Y:S03]  /*20e70*/  LDL.LU R16, [R1+0x40] ;  /* 0x0000400001107983 */ /* 0x000ee60000300800 */
[----:B0-----:R-:W3:Y:S04]  /*20e80*/  LDL.LU R29, [R1+0x3c] ;  /* 0x00003c00011d7983 */ /* 0x001ee80000300800 */
        /* <DEDUP_REMOVED lines=38> */
[----:B------:R0:W-:Y:S02]  /*210f0*/  STS.U16 [R11+0x1cb00], R29 ;  /* 0x01cb001d0b007388 */ /* 0x0001e40000000400 */
[----:B0-----:R-:W4:Y:S01]  /*21100*/  LDL.LU R29, [R1+0x980] ;  /* 0x00098000011d7983 */ /* 0x001f220000300800 */
[----:B------:R-:W4:Y:S02]  /*21110*/  LDL.LU R21, [R1+0x970] ;  /* 0x0009700001157983 */ /* 0x000f240000300800 */
[----:B------:R-:W4:Y:S01]  /*21120*/  LDL.LU R16, [R1+0x908] ;  /* 0x0009080001107983 */ /* 0x000f220000300800 */
[----:B--2---:R-:W-:Y:S04]  /*21130*/  STS.U16 [R11+0x1e800], R20 ;  /* 0x01e800140b007388 */ /* 0x004fe80000000400 */
[----:B------:R0:W-:Y:S01]  /*21140*/  STL [R1+0x2f60], R20 ;  /* 0x002f601401007387 */ /* 0x0001e20000100800 */
[----:B---3--:R-:W-:Y:S03]  /*21150*/  STS.U16 [R11+0x1e900], R19 ;  /* 0x01e900130b007388 */ /* 0x008fe60000000400 */
[----:B0-----:R-:W2:Y:S01]  /*21160*/  LDL.LU R20, [R1+0x978] ;  /* 0x0009780001147983 */ /* 0x001ea20000300800 */
[----:B------:R0:W-:Y:S03]  /*21170*/  STL [R1+0x2f64], R19 ;  /* 0x002f641301007387 */ /* 0x0001e60000100800 */
[----:B0-----:R-:W3:Y:S01]  /*21180*/  LDL.LU R19, [R1+0x988] ;  /* 0x0009880001137983 */ /* 0x001ee20000300800 */
[----:B------:R-:W-:Y:S02]  /*21190*/  STL [R1+0x2f7c], R18 ;  /* 0x002f7c1201007387 */ /* 0x000fe40000100800 */
[----:B------:R-:W2:Y:S02]  /*211a0*/  LDL.LU R22, [R1+0x900] ;  /* 0x0009000001167983 */ /* 0x000ea40000300800 */
[----:B------:R-:W2:Y:S01]  /*211b0*/  LDL.LU R23, [R1+0x8f8] ;  /* 0x0008f80001177983 */ /* 0x000ea20000300800 */
[----:B------:R-:W2:Y:S01]  /*211c0*/  LDL.LU R24, [R1+0x8f0] ;  /* 0x0008f00001187983 */ /* 0x000ea20000300800 */
[----:B------:R-:W2:Y:S02]  /*211d0*/  LDL.LU R28, [R1+0x888] ;  /* 0x00088800011c7983 */ /* 0x000ea40000300800 */
[----:B------:R-:W2:Y:S02]  /*211e0*/  LDL.LU R25, [R1+0x880] ;  /* 0x0008800001197983 */ /* 0x000ea40000300800 */
[----:B------:R-:W2:Y:S01]  /*211f0*/  LDL.LU R26, [R1+0x878] ;  /* 0x00087800011a7983 */ /* 0x000ea20000300800 */
[----:B------:R-:W2:Y:S01]  /*21200*/  LDL.LU R27, [R1+0x870] ;  /* 0x00087000011b7983 */ /* 0x000ea20000300800 */
[----:B------:R-:W2:Y:S03]  /*21210*/  LDL.LU R0, [R1+0x7fc] ;  /* 0x0007fc0001007983 */ /* 0x000ea60000300800 */
[----:B------:R4:W-:Y:S01]  /*21220*/  STS.U16 [R11+0x1ea00], R18 ;  /* 0x01ea00120b007388 */ /* 0x0009e20000000400 */
        /* <DEDUP_REMOVED lines=9> */
[----:B----4-:R-:W-:-:S02]  /*212c0*/  IMAD.SHL.U32 R18, R12, 0x2, RZ ;  /* 0x000000020c127824 */ /* 0x010fc400078e00ff */
[----:B------:R-:W4:Y:S01]  /*212d0*/  LDL.LU R8, [R1+0x6d8] ;  /* 0x0006d80001087983 */ /* 0x000f220000300800 */
[----:B------:R-:W4:Y:S04]  /*212e0*/  LDL.LU R9, [R1+0x6d0] ;  /* 0x0006d00001097983 */ /* 0x000f280000300800 */
[----:B------:R0:W-:Y:S01]  /*212f0*/  STS.U16 [R11+0x1eb00], R17 ;  /* 0x01eb00110b007388 */ /* 0x0001e20000000400 */
[----:B------:R-:W4:Y:S01]  /*21300*/  LDL.LU R10, [R1+0x668] ;  /* 0x00066800010a7983 */ /* 0x000f220000300800 */
[----:B------:R-:W-:Y:S02]  /*21310*/  LOP3.LUT R18, R18, 0x30, RZ, 0x3c, !PT ;  /* 0x0000003012127812 */ /* 0x000fe400078e3cff */
[----:B0-----:R-:W4:Y:S01]  /*21320*/  LDL.LU R11, [R1+0x660] ;  /* 0x00066000010b7983 */ /* 0x001f220000300800 */
[----:B------:R-:W4:Y:S03]  /*21330*/  LDL.LU R12, [R1+0x658] ;  /* 0x00065800010c7983 */ /* 0x000f260000300800 */
[----:B---3--:R-:W-:Y:S01]  /*21340*/  STS.U16 [R18+0xc00], R19 ;  /* 0x000c001312007388 */ /* 0x008fe20000000400 */
[----:B------:R0:W-:Y:S02]  /*21350*/  STS.U16 [R18+0xd00], R29 ;  /* 0x000d001d12007388 */ /* 0x0001e40000000400 */
[----:B--2---:R-:W-:Y:S01]  /*21360*/  STS.U16 [R18+0xe00], R20 ;  /* 0x000e001412007388 */ /* 0x004fe20000000400 */
[----:B------:R-:W-:Y:S04]  /*21370*/  STS.U16 [R18+0xf00], R21 ;  /* 0x000f001512007388 */ /* 0x000fe80000000400 */
[----:B------:R1:W-:Y:S04]  /*21380*/  STS.U16 [R18+0x2c00], R16 ;  /* 0x002c001012007388 */ /* 0x0003e80000000400 */
[----:B0-----:R-:W2:Y:S04]  /*21390*/  LDL.LU R29, [R1+0x650] ;  /* 0x00065000011d7983 */ /* 0x001ea80000300800 */
[----:B-1----:R-:W3:Y:S01]  /*213a0*/  LDL.LU R16, [R1+0x5e8] ;  /* 0x0005e80001107983 */ /* 0x002ee20000300800 */
        /* <DEDUP_REMOVED lines=15> */
[----:B------:R0:W-:Y:S02]  /*214a0*/  STS.U16 [R18+0xac00], R6 ;  /* 0x00ac000612007388 */ /* 0x0001e40000000400 */
[----:B------:R1:W-:Y:S02]  /*214b0*/  STS.U16 [R18+0xad00], R7 ;  /* 0x00ad000712007388 */ /* 0x0003e40000000400 */
[----:B----4-:R-:W-:Y:S01]  /*214c0*/  STS.U16 [R18+0xae00], R8 ;  /* 0x00ae000812007388 */ /* 0x010fe20000000400 */
[----:B------:R4:W-:Y:S01]  /*214d0*/  STS.U16 [R18+0xaf00], R9 ;  /* 0x00af000912007388 */ /* 0x0009e20000000400 */
[----:B------:R4:W-:Y:S02]  /*214e0*/  STS.U16 [R18+0xcc00], R10 ;  /* 0x00cc000a12007388 */ /* 0x0009e40000000400 */
[----:B------:R4:W-:Y:S02]  /*214f0*/  STS.U16 [R18+0xcd00], R11 ;  /* 0x00cd000b12007388 */ /* 0x0009e40000000400 */
[----:B------:R-:W-:Y:S01]  /*21500*/  STS.U16 [R18+0xce00], R12 ;  /* 0x00ce000c12007388 */ /* 0x000fe20000000400 */
[----:B0-----:R-:W3:Y:S01]  /*21510*/  LDL.LU R6, [R1+0x5e0] ;  /* 0x0005e00001067983 */ /* 0x001ee20000300800 */
[----:B-1----:R-:W3:Y:S02]  /*21520*/  LDL.LU R7, [R1+0x5d8] ;  /* 0x0005d80001077983 */ /* 0x002ee40000300800 */
[----:B------:R-:W3:Y:S02]  /*21530*/  LDL.LU R0, [R1+0x5d0] ;  /* 0x0005d00001007983 */ /* 0x000ee40000300800 */
[----:B----4-:R-:W4:Y:S01]  /*21540*/  LDL.LU R9, [R1+0x568] ;  /* 0x0005680001097983 */ /* 0x010f220000300800 */
[----:B------:R-:W4:Y:S01]  /*21550*/  LDL.LU R10, [R1+0x560] ;  /* 0x00056000010a7983 */ /* 0x000f220000300800 */
[----:B------:R-:W4:Y:S03]  /*21560*/  LDL.LU R11, [R1+0x558] ;  /* 0x00055800010b7983 */ /* 0x000f260000300800 */
[----:B--2---:R0:W-:Y:S04]  /*21570*/  STS.U16 [R18+0xcf00], R29 ;  /* 0x00cf001d12007388 */ /* 0x0041e80000000400 */
[----:B---3--:R1:W-:Y:S04]  /*21580*/  STS.U16 [R18+0xec00], R16 ;  /* 0x00ec001012007388 */ /* 0x0083e80000000400 */
[----:B0-----:R-:W2:Y:S01]  /*21590*/  LDL.LU R29, [R1+0x550] ;  /* 0x00055000011d7983 */ /* 0x001ea20000300800 */
[----:B------:R-:W3:Y:S03]  /*215a0*/  LDL.LU R12, [R1+0x4e4] ;  /* 0x0004e400010c7983 */ /* 0x000ee60000300800 */
[----:B-1----:R-:W3:Y:S01]  /*215b0*/  LDL.LU R16, [R1+0x4dc] ;  /* 0x0004dc0001107983 */ /* 0x002ee20000300800 */
[----:B------:R-:W3:Y:S03]  /*215c0*/  LDL.LU R19, [R1+0x4d4] ;  /* 0x0004d40001137983 */ /* 0x000ee60000300800 */
        /* <DEDUP_REMOVED lines=18> */
[----:B------:R1:W-:Y:S02]  /*216f0*/  STS.U16 [R18+0xee00], R7 ;  /* 0x00ee000712007388 */ /* 0x0003e40000000400 */
[----:B------:R1:W-:Y:S02]  /*21700*/  STS.U16 [R18+0xef00], R0 ;  /* 0x00ef000012007388 */ /* 0x0003e40000000400 */
[----:B----4-:R4:W-:Y:S01]  /*21710*/  STS.U16 [R18+0x10c00], R9 ;  /* 0x010c000912007388 */ /* 0x0109e20000000400 */
[----:B------:R4:W-:Y:S01]  /*21720*/  STS.U16 [R18+0x10d00], R10 ;  /* 0x010d000a12007388 */ /* 0x0009e20000000400 */
[----:B------:R4:W-:Y:S03]  /*21730*/  STS.U16 [R18+0x10e00], R11 ;  /* 0x010e000b12007388 */ /* 0x0009e60000000400 */
[----:B0-----:R-:W3:Y:S01]  /*21740*/  LDL.LU R6, [R1+0x38] ;  /* 0x0000380001067983 */ /* 0x001ee20000300800 */
[----:B-1----:R-:W3:Y:S02]  /*21750*/  LDL.LU R7, [R1+0x30] ;  /* 0x0000300001077983 */ /* 0x002ee40000300800 */
[----:B------:R-:W3:Y:S02]  /*21760*/  LDL.LU R0, [R1+0x2f90] ;  /* 0x002f900001007983 */ /* 0x000ee40000300800 */
[----:B----4-:R-:W4:Y:S01]  /*21770*/  LDL.LU R9, [R1+0x2c] ;  /* 0x00002c0001097983 */ /* 0x010f220000300800 */
[----:B------:R-:W4:Y:S01]  /*21780*/  LDL.LU R10, [R1+0x2f8c] ;  /* 0x002f8c00010a7983 */ /* 0x000f220000300800 */
[----:B------:R-:W4:Y:S03]  /*21790*/  LDL.LU R11, [R1+0x2f88] ;  /* 0x002f8800010b7983 */ /* 0x000f260000300800 */
[----:B--2---:R0:W-:Y:S01]  /*217a0*/  STS.U16 [R18+0x10f00], R29 ;  /* 0x010f001d12007388 */ /* 0x0041e20000000400 */
[----:B---3--:R1:W-:Y:S03]  /*217b0*/  STS.U16 [R18+0x12c00], R12 ;  /* 0x012c000c12007388 */ /* 0x0083e60000000400 */
[----:B------:R2:W-:Y:S01]  /*217c0*/  STS.U16 [R18+0x12d00], R16 ;  /* 0x012d001012007388 */ /* 0x0005e20000000400 */
[----:B------:R-:W-:Y:S03]  /*217d0*/  STS.U16 [R18+0x12e00], R19 ;  /* 0x012e001312007388 */ /* 0x000fe60000000400 */
[----:B------:R-:W-:Y:S01]  /*217e0*/  STS.U16 [R18+0x12f00], R20 ;  /* 0x012f001412007388 */ /* 0x000fe20000000400 */
[----:B------:R-:W-:Y:S02]  /*217f0*/  STS.U16 [R18+0x14c00], R21 ;  /* 0x014c001512007388 */ /* 0x000fe40000000400 */
[----:B------:R-:W-:Y:S01]  /*21800*/  STS.U16 [R18+0x14d00], R22 ;  /* 0x014d001612007388 */ /* 0x000fe20000000400 */
[----:B0-----:R-:W3:Y:S01]  /*21810*/  LDL.LU R29, [R1+0x24] ;  /* 0x00002400011d7983 */ /* 0x001ee20000300800 */
[----:B------:R-:W-:Y:S02]  /*21820*/  STS.U16 [R18+0x14e00], R23 ;  /* 0x014e001712007388 */ /* 0x000fe40000000400 */
[----:B------:R-:W-:Y:S02]  /*21830*/  STS.U16 [R18+0x14f00], R24 ;  /* 0x014f001812007388 */ /* 0x000fe40000000400 */
[----:B------:R-:W-:Y:S01]  /*21840*/  STS.U16 [R18+0x16c00], R28 ;  /* 0x016c001c12007388 */ /* 0x000fe20000000400 */
[----:B------:R-:W-:Y:S01]  /*21850*/  STS.U16 [R18+0x16d00], R25 ;  /* 0x016d001912007388 */ /* 0x000fe20000000400 */
[----:B------:R-:W-:Y:S02]  /*21860*/  STS.U16 [R18+0x16e00], R26 ;  /* 0x016e001a12007388 */ /* 0x000fe40000000400 */
[----:B------:R-:W-:Y:S02]  /*21870*/  STS.U16 [R18+0x16f00], R27 ;  /* 0x016f001b12007388 */ /* 0x000fe40000000400 */
[----:B------:R-:W-:Y:S01]  /*21880*/  STS.U16 [R18+0x18c00], R13 ;  /* 0x018c000d12007388 */ /* 0x000fe20000000400 */
[----:B------:R-:W-:Y:S04]  /*21890*/  STS.U16 [R18+0x18d00], R14 ;  /* 0x018d000e12007388 */ /* 0x000fe80000000400 */
[----:B-1----:R-:W3:Y:S01]  /*218a0*/  LDL.LU R12, [R1+0x2f84] ;  /* 0x002f8400010c7983 */ /* 0x002ee20000300800 */
[----:B------:R-:W-:Y:S02]  /*218b0*/  STS.U16 [R18+0x18e00], R15 ;  /* 0x018e000f12007388 */ /* 0x000fe40000000400 */
[----:B--2---:R-:W2:Y:S02]  /*218c0*/  LDL.LU R16, [R1+0x2f80] ;  /* 0x002f800001107983 */ /* 0x004ea40000300800 */
[----:B------:R-:W-:Y:S01]  /*218d0*/  STS.U16 [R18+0x18f00], R2 ;  /* 0x018f000212007388 */ /* 0x000fe20000000400 */
[----:B------:R-:W-:Y:S01]  /*218e0*/  STS.U16 [R18+0x1ac00], R3 ;  /* 0x01ac000312007388 */ /* 0x000fe20000000400 */
[----:B------:R-:W-:Y:S02]  /*218f0*/  STS.U16 [R18+0x1ad00], R4 ;  /* 0x01ad000412007388 */ /* 0x000fe40000000400 */
[----:B------:R0:W-:Y:S02]  /*21900*/  STS.U16 [R18+0x1ae00], R5 ;  /* 0x01ae000512007388 */ /* 0x0001e40000000400 */
[----:B------:R1:W-:Y:S01]  /*21910*/  STS.U16 [R18+0x1af00], R8 ;  /* 0x01af000812007388 */ /* 0x0003e20000000400 */
[----:B0-----:R-:W2:Y:S01]  /*21920*/  LDL.LU R5, [R1+0x968] ;  /* 0x0009680001057983 */ /* 0x001ea20000300800 */
[----:B-1----:R-:W2:Y:S02]  /*21930*/  LDL.LU R8, [R1+0x964] ;  /* 0x0009640001087983 */ /* 0x002ea40000300800 */
[----:B------:R-:W2:Y:S01]  /*21940*/  LDL.LU R20, [R1+0x960] ;  /* 0x0009600001147983 */ /* 0x000ea20000300800 */
[----:B------:R-:W-:Y:S01]  /*21950*/  STS.U16 [R18+0x1cc00], R6 ;  /* 0x01cc000612007388 */ /* 0x000fe20000000400 */
[----:B------:R-:W2:Y:S02]  /*21960*/  LDL.LU R15, [R1+0x95c] ;  /* 0x00095c00010f7983 */ /* 0x000ea40000300800 */
[----:B------:R-:W-:Y:S02]  /*21970*/  STS.U16 [R18+0x1cd00], R7 ;  /* 0x01cd000712007388 */ /* 0x000fe40000000400 */
[----:B------:R-:W2:Y:S01]  /*21980*/  LDL.LU R2, [R1+0x8e8] ;  /* 0x0008e80001027983 */ /* 0x000ea20000300800 */
[----:B----4-:R0:W-:Y:S04]  /*21990*/  STS.U16 [R18+0x1ce00], R9 ;  /* 0x01ce000912007388 */ /* 0x0101e80000000400 */
[----:B------:R-:W4:Y:S01]  /*219a0*/  LDL.LU R3, [R1+0x8e4] ;  /* 0x0008e40001037983 */ /* 0x000f220000300800 */
[----:B------:R-:W-:-:S03]  /*219b0*/  IMAD.SHL.U32 R19, R0, 0x2, RZ ;  /* 0x0000000200137824 */ /* 0x000fc600078e00ff */
[----:B0-----:R-:W4:Y:S02]  /*219c0*/  LDL.LU R9, [R1+0x8e0] ;  /* 0x0008e00001097983 */ /* 0x001f240000300800 */
[----:B------:R-:W-:Y:S02]  /*219d0*/  LOP3.LUT R19, R19, 0x40, RZ, 0x3c, !PT ;  /* 0x0000004013137812 */ /* 0x000fe400078e3cff */
[----:B---3--:R0:W-:Y:S04]  /*219e0*/  STS.U16 [R18+0x1cf00], R29 ;  /* 0x01cf001d12007388 */ /* 0x0081e80000000400 */
        /* <DEDUP_REMOVED lines=12> */
[----:B--2---:R-:W-:Y:S04]  /*21ab0*/  STS.U16 [R18+0x1ec00], R16 ;  /* 0x01ec001012007388 */ /* 0x004fe80000000400 */
[----:B------:R-:W2:Y:S01]  /*21ac0*/  LDL.LU R6, [R1+0x740] ;  /* 0x0007400001067983 */ /* 0x000ea20000300800 */
[----:B------:R-:W-:Y:S02]  /*21ad0*/  STS.U16 [R18+0x1ed00], R12 ;  /* 0x01ed000c12007388 */ /* 0x000fe40000000400 */
[----:B------:R-:W2:Y:S02]  /*21ae0*/  LDL.LU R7, [R1+0x6c8] ;  /* 0x0006c80001077983 */ /* 0x000ea40000300800 */
[----:B------:R-:W-:Y:S01]  /*21af0*/  STS.U16 [R18+0x1ee00], R11 ;  /* 0x01ee000b12007388 */ /* 0x000fe20000000400 */
[----:B------:R-:W-:Y:S01]  /*21b00*/  STS.U16 [R18+0x1ef00], R10 ;  /* 0x01ef000a12007388 */ /* 0x000fe20000000400 */
[----:B------:R0:W-:Y:S02]  /*21b10*/  STS.U16 [R19+0x1000], R5 ;  /* 0x0010000513007388 */ /* 0x0001e40000000400 */
[----:B------:R1:W-:Y:S01]  /*21b20*/  STS.U16 [R19+0x1100], R8 ;  /* 0x0011000813007388 */ /* 0x0003e20000000400 */
[----:B0-----:R-:W2:Y:S01]  /*21b30*/  LDL.LU R5, [R1+0x6c4] ;  /* 0x0006c40001057983 */ /* 0x001ea20000300800 */
[----:B-1----:R-:W2:Y:S02]  /*21b40*/  LDL.LU R8, [R1+0x6c0] ;  /* 0x0006c00001087983 */ /* 0x002ea40000300800 */
[----:B------:R-:W-:Y:S02]  /*21b50*/  STS.U16 [R19+0x1200], R20 ;  /* 0x0012001413007388 */ /* 0x000fe40000000400 */
[----:B------:R0:W-:Y:S01]  /*21b60*/  STS.U16 [R19+0x1300], R15 ;  /* 0x0013000f13007388 */ /* 0x0001e20000000400 */
[----:B------:R1:W-:Y:S01]  /*21b70*/  STS.U16 [R19+0x3000], R2 ;  /* 0x0030000213007388 */ /* 0x0003e20000000400 */
[----:B----4-:R4:W-:Y:S02]  /*21b80*/  STS.U16 [R19+0x3100], R3 ;  /* 0x0031000313007388 */ /* 0x0109e40000000400 */
[----:B------:R4:W-:Y:S01]  /*21b90*/  STS.U16 [R19+0x3200], R9 ;  /* 0x0032000913007388 */ /* 0x0009e20000000400 */
[----:B0-----:R-:W2:Y:S01]  /*21ba0*/  LDL.LU R15, [R1+0x6bc] ;  /* 0x0006bc00010f7983 */ /* 0x001ea20000300800 */
[----:B-1----:R-:W2:Y:S02]  /*21bb0*/  LDL.LU R2, [R1+0x648] ;  /* 0x0006480001027983 */ /* 0x002ea40000300800 */
[----:B----4-:R-:W4:Y:S02]  /*21bc0*/  LDL.LU R3, [R1+0x644] ;  /* 0x0006440001037983 */ /* 0x010f240000300800 */
[----:B------:R-:W4:Y:S01]  /*21bd0*/  LDL.LU R9, [R1+0x640] ;  /* 0x0006400001097983 */ /* 0x000f220000300800 */
[----:B---3--:R0:W-:Y:S01]  /*21be0*/  STS.U16 [R19+0x3300], R29 ;  /* 0x0033001d13007388 */ /* 0x0081e20000000400 */
[----:B------:R-:W-:Y:S02]  /*21bf0*/  STS.U16 [R19+0x5000], R21 ;  /* 0x0050001513007388 */ /* 0x000fe40000000400 */
[----:B------:R-:W-:Y:S02]  /*21c00*/  STS.U16 [R19+0x5100], R22 ;  /* 0x0051001613007388 */ /* 0x000fe40000000400 */
[----:B------:R-:W-:Y:S01]  /*21c10*/  STS.U16 [R19+0x5200], R23 ;  /* 0x0052001713007388 */ /* 0x000fe20000000400 */
[----:B------:R-:W-:Y:S01]  /*21c20*/  STS.U16 [R19+0x5300], R24 ;  /* 0x0053001813007388 */ /* 0x000fe20000000400 */
[----:B------:R-:W-:Y:S03]  /*21c30*/  STS.U16 [R19+0x7000], R28 ;  /* 0x0070001c13007388 */ /* 0x000fe60000000400 */
[----:B0-----:R-:W3:Y:S01]  /*21c40*/  LDL.LU R29, [R1+0x63c] ;  /* 0x00063c00011d7983 */ /* 0x001ee20000300800 */
[----:B------:R-:W-:Y:S02]  /*21c50*/  STS.U16 [R19+0x7100], R25 ;  /* 0x0071001913007388 */ /* 0x000fe40000000400 */
[----:B------:R-:W-:Y:S02]  /*21c60*/  STS.U16 [R19+0x7200], R26 ;  /* 0x0072001a13007388 */ /* 0x000fe40000000400 */
[----:B------:R-:W-:Y:S01]  /*21c70*/  STS.U16 [R19+0x7300], R27 ;  /* 0x0073001b13007388 */ /* 0x000fe20000000400 */
[----:B------:R-:W-:Y:S01]  /*21c80*/  STS.U16 [R19+0x9000], R13 ;  /* 0x0090000d13007388 */ /* 0x000fe20000000400 */
[----:B------:R-:W-:Y:S02]  /*21c90*/  STS.U16 [R19+0x9100], R14 ;  /* 0x0091000e13007388 */ /* 0x000fe40000000400 */
[----:B------:R-:W-:Y:S02]  /*21ca0*/  STS.U16 [R19+0x9200], R4 ;  /* 0x0092000413007388 */ /* 0x000fe40000000400 */
[----:B--2---:R0:W-:Y:S01]  /*21cb0*/  STS.U16 [R19+0x9300], R6 ;  /* 0x0093000613007388 */ /* 0x0041e20000000400 */
[----:B------:R-:W2:Y:S04]  /*21cc0*/  LDL.LU R18, [R1+0x5c8] ;  /* 0x0005c80001127983 */ /* 0x000ea80000300800 */
[----:B------:R1:W-:Y:S04]  /*21cd0*/  STS.U16 [R19+0xb000], R7 ;  /* 0x00b0000713007388 */ /* 0x0003e80000000400 */
[----:B0-----:R-:W2:Y:S01]  /*21ce0*/  LDL.LU R6, [R1+0x5c4] ;  /* 0x0005c40001067983 */ /* 0x001ea20000300800 */
[----:B-1----:R-:W2:Y:S02]  /*21cf0*/  LDL.LU R7, [R1+0x5c0] ;  /* 0x0005c00001077983 */ /* 0x002ea40000300800 */
[----:B------:R-:W2:Y:S02]  /*21d00*/  LDL.LU R26, [R1+0x5bc] ;  /* 0x0005bc00011a7983 */ /* 0x000ea40000300800 */
[----:B------:R-:W2:Y:S01]  /*21d10*/  LDL.LU R4, [R1+0x548] ;  /* 0x0005480001047983 */ /* 0x000ea20000300800 */
[----:B------:R-:W-:Y:S01]  /*21d20*/  STS.U16 [R19+0xb100], R5 ;  /* 0x00b1000513007388 */ /* 0x000fe20000000400 */
[----:B------:R0:W-:Y:S03]  /*21d30*/  STS.U16 [R19+0xb200], R8 ;  /* 0x00b2000813007388 */ /* 0x0001e60000000400 */
[----:B0-----:R-:W2:Y:S01]  /*21d40*/  LDL.LU R8, [R1+0x544] ;  /* 0x0005440001087983 */ /* 0x001ea20000300800 */
[----:B------:R-:W2:Y:S03]  /*21d50*/  LDL.LU R5, [R1+0x540] ;  /* 0x0005400001057983 */ /* 0x000ea60000300800 */
[----:B------:R0:W-:Y:S01]  /*21d60*/  STS.U16 [R19+0xb300], R15 ;  /* 0x00b3000f13007388 */ /* 0x0001e20000000400 */
[----:B------:R-:W2:Y:S02]  /*21d70*/  LDL.LU R27, [R1+0x53c] ;  /* 0x00053c00011b7983 */ /* 0x000ea40000300800 */
[----:B------:R-:W2:Y:S02]  /*21d80*/  LDL.LU R13, [R1+0x4c4] ;  /* 0x0004c400010d7983 */ /* 0x000ea40000300800 */
[----:B------:R-:W-:Y:S01]  /*21d90*/  STS.U16 [R19+0xd000], R2 ;  /* 0x00d0000213007388 */ /* 0x000fe20000000400 */
[----:B------:R-:W2:Y:S04]  /*21da0*/  LDL.LU R14, [R1+0x4c0] ;  /* 0x0004c000010e7983 */ /* 0x000ea80000300800 */
[----:B----4-:R-:W-:Y:S01]  /*21db0*/  STS.U16 [R19+0xd100], R3 ;  /* 0x00d1000313007388 */ /* 0x010fe20000000400 */
[----:B------:R1:W-:Y:S03]  /*21dc0*/  STS.U16 [R19+0xd200], R9 ;  /* 0x00d2000913007388 */ /* 0x0003e60000000400 */
[----:B0-----:R-:W4:Y:S04]  /*21dd0*/  LDL.LU R15, [R1+0x4bc] ;  /* 0x0004bc00010f7983 */ /* 0x001f280000300800 */
[----:B-1----:R-:W4:Y:S04]  /*21de0*/  LDL.LU R9, [R1+0x4b8] ;  /* 0x0004b80001097983 */ /* 0x002f280000300800 */
        /* <DEDUP_REMOVED lines=13> */
[----:B--2---:R0:W-:Y:S01]  /*21ec0*/  STS.U16 [R19+0xf000], R18 ;  /* 0x00f0001213007388 */ /* 0x0041e20000000400 */
[----:B------:R1:W-:Y:S02]  /*21ed0*/  STS.U16 [R19+0xf100], R6 ;  /* 0x00f1000613007388 */ /* 0x0003e40000000400 */
[----:B------:R2:W-:Y:S02]  /*21ee0*/  STS.U16 [R19+0xf200], R7 ;  /* 0x00f2000713007388 */ /* 0x0005e40000000400 */
[----:B------:R2:W-:Y:S01]  /*21ef0*/  STS.U16 [R19+0xf300], R26 ;  /* 0x00f3001a13007388 */ /* 0x0005e20000000400 */
[----:B------:R2:W-:Y:S04]  /*21f00*/  STS.U16 [R19+0x11000], R4 ;  /* 0x0110000413007388 */ /* 0x0005e80000000400 */
[----:B0-----:R-:W3:Y:S01]  /*21f10*/  LDL.LU R18, [R1+0x2f7c] ;  /* 0x002f7c0001127983 */ /* 0x001ee20000300800 */
[----:B-1----:R-:W3:Y:S02]  /*21f20*/  LDL.LU R6, [R1+0x2f78] ;  /* 0x002f780001067983 */ /* 0x002ee40000300800 */
[----:B--2---:R-:W2:Y:S01]  /*21f30*/  LDL.LU R7, [R1+0x2f74] ;  /* 0x002f740001077983 */ /* 0x004ea20000300800 */
[----:B------:R-:W2:Y:S04]  /*21f40*/  LDL.LU R26, [R1+0xb0] ;  /* 0x0000b000011a7983 */ /* 0x000ea80000300800 */
[----:B------:R-:W2:Y:S04]  /*21f50*/  LDL.LU R4, [R1+0xa8] ;  /* 0x0000a80001047983 */ /* 0x000ea80000300800 */
[----:B------:R0:W-:Y:S01]  /*21f60*/  STS.U16 [R19+0x11100], R8 ;  /* 0x0111000813007388 */ /* 0x0001e20000000400 */
[----:B------:R1:W-:Y:S03]  /*21f70*/  STS.U16 [R19+0x11200], R5 ;  /* 0x0112000513007388 */ /* 0x0003e60000000400 */
[----:B0-----:R-:W2:Y:S01]  /*21f80*/  LDL.LU R8, [R1+0x2f70] ;  /* 0x002f700001087983 */ /* 0x001ea20000300800 */
[----:B-1----:R-:W2:Y:S02]  /*21f90*/  LDL.LU R5, [R1+0xa0] ;  /* 0x0000a00001057983 */ /* 0x002ea40000300800 */
[----:B------:R0:W-:Y:S02]  /*21fa0*/  STS.U16 [R19+0x11300], R27 ;  /* 0x0113001b13007388 */ /* 0x0001e40000000400 */
[----:B------:R1:W-:Y:S01]  /*21fb0*/  STS.U16 [R19+0x13000], R13 ;  /* 0x0130000d13007388 */ /* 0x0003e20000000400 */
[----:B------:R1:W-:Y:S01]  /*21fc0*/  STS.U16 [R19+0x13100], R14 ;  /* 0x0131000e13007388 */ /* 0x0003e20000000400 */
[----:B----4-:R4:W-:Y:S02]  /*21fd0*/  STS.U16 [R19+0x13200], R15 ;  /* 0x0132000f13007388 */ /* 0x0109e40000000400 */
[----:B------:R4:W-:Y:S01]  /*21fe0*/  STS.U16 [R19+0x13300], R9 ;  /* 0x0133000913007388 */ /* 0x0009e20000000400 */
[----:B0-----:R-:W2:Y:S01]  /*21ff0*/  LDL.LU R27, [R1+0x9c] ;  /* 0x00009c00011b7983 */ /* 0x001ea20000300800 */
[----:B-1----:R-:W2:Y:S02]  /*22000*/  LDL.LU R13, [R1+0x20] ;  /* 0x00002000010d7983 */ /* 0x002ea40000300800 */
[----:B------:R-:W2:Y:S01]  /*22010*/  LDL.LU R14, [R1+0x1c] ;  /* 0x00001c00010e7983 */ /* 0x000ea20000300800 */
[----:B----4-:R-:W2:Y:S04]  /*22020*/  LDL.LU R15, [R1+0x18] ;  /* 0x00001800010f7983 */ /* 0x010ea80000300800 */
[----:B------:R-:W2:Y:S04]  /*22030*/  LDL.LU R9, [R1+0x2f6c] ;  /* 0x002f6c0001097983 */ /* 0x000ea80000300800 */
[----:B---3--:R0:W-:Y:S01]  /*22040*/  STS.U16 [R19+0x15000], R29 ;  /* 0x0150001d13007388 */ /* 0x0081e20000000400 */
[----:B------:R-:W-:Y:S02]  /*22050*/  STS.U16 [R19+0x15100], R11 ;  /* 0x0151000b13007388 */ /* 0x000fe40000000400 */
[----:B------:R-:W-:Y:S02]  /*22060*/  STS.U16 [R19+0x15200], R12 ;  /* 0x0152000c13007388 */ /* 0x000fe40000000400 */
[----:B------:R1:W-:Y:S01]  /*22070*/  STS.U16 [R19+0x15300], R20 ;  /* 0x0153001413007388 */ /* 0x0003e20000000400 */
[----:B------:R3:W-:Y:S01]  /*22080*/  STS.U16 [R19+0x17000], R21 ;  /* 0x0170001513007388 */ /* 0x0007e20000000400 */
[----:B------:R-:W-:Y:S02]  /*22090*/  STS.U16 [R19+0x17100], R22 ;  /* 0x0171001613007388 */ /* 0x000fe40000000400 */
[----:B------:R-:W-:Y:S01]  /*220a0*/  STS.U16 [R19+0x17200], R23 ;  /* 0x0172001713007388 */ /* 0x000fe20000000400 */
[----:B0-----:R-:W4:Y:S01]  /*220b0*/  LDL.LU R29, [R1+0x2f68] ;  /* 0x002f6800011d7983 */ /* 0x001f220000300800 */
[----:B------:R0:W-:Y:S02]  /*220c0*/  STS.U16 [R19+0x17300], R24 ;  /* 0x0173001813007388 */ /* 0x0001e40000000400 */
[----:B------:R-:W-:Y:S02]  /*220d0*/  STS.U16 [R19+0x19000], R28 ;  /* 0x0190001c13007388 */ /* 0x000fe40000000400 */
[----:B-1----:R-:W4:Y:S01]  /*220e0*/  LDL.LU R20, [R1+0x958] ;  /* 0x0009580001147983 */ /* 0x002f220000300800 */
[----:B------:R-:W-:Y:S04]  /*220f0*/  STS.U16 [R19+0x19100], R25 ;  /* 0x0191001913007388 */ /* 0x000fe80000000400 */
[----:B---3--:R-:W3:Y:S01]  /*22100*/  LDL.LU R21, [R1+0x954] ;  /* 0x0009540001157983 */ /* 0x008ee20000300800 */
[----:B------:R1:W-:Y:S02]  /*22110*/  STS.U16 [R19+0x19200], R2 ;  /* 0x0192000213007388 */ /* 0x0003e40000000400 */
[----:B------:R2:W-:Y:S01]  /*22120*/  STS.U16 [R19+0x19300], R3 ;  /* 0x0193000313007388 */ /* 0x0005e20000000400 */
[----:B0-----:R-:W3:Y:S04]  /*22130*/  LDL.LU R24, [R1+0x950] ;  /* 0x0009500001187983 */ /* 0x001ee80000300800 */
[----:B--2---:R-:W-:Y:S04]  /*22140*/  STS.U16 [R19+0x1b000], R26 ;  /* 0x01b0001a13007388 */ /* 0x004fe80000000400 */
[----:B-1----:R-:W2:Y:S01]  /*22150*/  LDL.LU R2, [R1+0x94c] ;  /* 0x00094c0001027983 */ /* 0x002ea20000300800 */
[----:B------:R-:W2:Y:S02]  /*22160*/  LDL.LU R3, [R1+0x8d8] ;  /* 0x0008d80001037983 */ /* 0x000ea40000300800 */
[----:B------:R0:W-:Y:S02]  /*22170*/  STS.U16 [R19+0x1b100], R4 ;  /* 0x01b1000413007388 */ /* 0x0001e40000000400 */
[----:B------:R-:W2:Y:S01]  /*22180*/  LDL.LU R28, [R1+0x8d4] ;  /* 0x0008d400011c7983 */ /* 0x000ea20000300800 */
[----:B0-----:R-:W2:Y:S01]  /*22190*/  LDL.LU R4, [R1+0x8d0] ;  /* 0x0008d00001047983 */ /* 0x001ea20000300800 */
[----:B------:R-:W2:Y:S03]  /*221a0*/  LDL.LU R25, [R1+0x8cc] ;  /* 0x0008cc0001197983 */ /* 0x000ea60000300800 */
[----:B------:R0:W-:Y:S01]  /*221b0*/  STS.U16 [R19+0x1b200], R5 ;  /* 0x01b2000513007388 */ /* 0x0001e20000000400 */
[----:B------:R-:W2:Y:S03]  /*221c0*/  LDL.LU R26, [R1+0x858] ;  /* 0x00085800011a7983 */ /* 0x000ea60000300800 */
[----:B0-----:R-:W2:Y:S04]  /*221d0*/  LDL.LU R5, [R1+0x854] ;  /* 0x0008540001057983 */ /* 0x001ea80000300800 */
[----:B------:R0:W-:Y:S01]  /*221e0*/  STS.U16 [R19+0x1b300], R27 ;  /* 0x01b3001b13007388 */ /* 0x0001e20000000400 */
[----:B------:R-:W-:-:S02]  /*221f0*/  IMAD.SHL.U32 R23, R0, 0x2, RZ ;  /* 0x0000000200177824 */ /* 0x000fc400078e00ff */
[----:B------:R1:W-:Y:S02]  /*22200*/  STS.U16 [R19+0x1d000], R13 ;  /* 0x01d0000d13007388 */ /* 0x0003e40000000400 */
[----:B------:R1:W-:Y:S01]  /*22210*/  STS.U16 [R19+0x1d100], R14 ;  /* 0x01d1000e13007388 */ /* 0x0003e20000000400 */
[----:B------:R1:W-:Y:S04]  /*22220*/  STS.U16 [R19+0x1d200], R15 ;  /* 0x01d2000f13007388 */ /* 0x0003e80000000400 */
[----:B0-----:R-:W2:Y:S01]  /*22230*/  LDL.LU R27, [R1+0x850] ;  /* 0x00085000011b7983 */ /* 0x001ea20000300800 */
[----:B------:R-:W2:Y:S02]  /*22240*/  LDL.LU R22, [R1+0x84c] ;  /* 0x00084c0001167983 */ /* 0x000ea40000300800 */
[----:B-1----:R-:W2:Y:S01]  /*22250*/  LDL.LU R13, [R1+0x7cc] ;  /* 0x0007cc00010d7983 */ /* 0x002ea20000300800 */
[----:B------:R-:W2:Y:S04]  /*22260*/  LDL.LU R14, [R1+0x7c8] ;  /* 0x0007c800010e7983 */ /* 0x000ea80000300800 */
[----:B------:R-:W2:Y:S01]  /*22270*/  LDL.LU R15, [R1+0x7c4] ;  /* 0x0007c400010f7983 */ /* 0x000ea20000300800 */
[----:B------:R-:W2:Y:S01]  /*22280*/  LDL.LU R0, [R1+0x7c0] ;  /* 0x0007c00001007983 */ /* 0x000ea20000300800 */
[----:B------:R-:W-:-:S02]  /*22290*/  LOP3.LUT R23, R23, 0x50, RZ, 0x3c, !PT ;  /* 0x0000005017177812 */ /* 0x000fc400078e3cff */
[----:B----4-:R0:W-:Y:S01]  /*222a0*/  STS.U16 [R19+0x1d300], R29 ;  /* 0x01d3001d13007388 */ /* 0x0101e20000000400 */
[----:B------:R-:W-:Y:S02]  /*222b0*/  STS.U16 [R19+0x1f000], R9 ;  /* 0x01f0000913007388 */ /* 0x000fe40000000400 */
[----:B------:R-:W-:Y:S02]  /*222c0*/  STS.U16 [R19+0x1f100], R8 ;  /* 0x01f1000813007388 */ /* 0x000fe40000000400 */
[----:B------:R-:W-:Y:S01]  /*222d0*/  STS.U16 [R19+0x1f200], R7 ;  /* 0x01f2000713007388 */ /* 0x000fe20000000400 */
[----:B------:R-:W-:Y:S01]  /*222e0*/  STS.U16 [R19+0x1f300], R6 ;  /* 0x01f3000613007388 */ /* 0x000fe20000000400 */
[----:B------:R-:W-:Y:S03]  /*222f0*/  STS.U16 [R23+0x1400], R20 ;  /* 0x0014001417007388 */ /* 0x000fe60000000400 */
[----:B0-----:R-:W4:Y:S01]  /*22300*/  LDL.LU R29, [R1+0x73c] ;  /* 0x00073c00011d7983 */ /* 0x001f220000300800 */
[----:B---3--:R-:W-:Y:S02]  /*22310*/  STS.U16 [R23+0x1500], R21 ;  /* 0x0015001517007388 */ /* 0x008fe40000000400 */
[----:B------:R-:W-:Y:S01]  /*22320*/  STS.U16 [R23+0x1600], R24 ;  /* 0x0016001817007388 */ /* 0x000fe20000000400 */
[----:B--2---:R0:W-:Y:S01]  /*22330*/  STS.U16 [R23+0x1700], R2 ;  /* 0x0017000217007388 */ /* 0x0041e20000000400 */
[----:B------:R1:W-:Y:S02]  /*22340*/  STS.U16 [R23+0x3400], R3 ;  /* 0x0034000317007388 */ /* 0x0003e40000000400 */
[----:B------:R-:W-:Y:S01]  /*22350*/  STS.U16 [R23+0x3500], R28 ;  /* 0x0035001c17007388 */ /* 0x000fe20000000400 */
[----:B0-----:R-:W2:Y:S01]  /*22360*/  LDL.LU R2, [R1+0x738] ;  /* 0x0007380001027983 */ /* 0x001ea20000300800 */
[----:B-1----:R-:W3:Y:S03]  /*22370*/  LDL.LU R3, [R1+0x734] ;  /* 0x0007340001037983 */ /* 0x002ee60000300800 */
[----:B------:R0:W-:Y:S01]  /*22380*/  STS.U16 [R23+0x3600], R4 ;  /* 0x0036000417007388 */ /* 0x0001e20000000400 */
[----:B------:R-:W-:Y:S02]  /*22390*/  STS.U16 [R23+0x3700], R25 ;  /* 0x0037001917007388 */ /* 0x000fe40000000400 */
[----:B------:R-:W-:Y:S01]  /*223a0*/  STS.U16 [R23+0x5400], R26 ;  /* 0x0054001a17007388 */ /* 0x000fe20000000400 */
[----:B0-----:R-:W3:Y:S01]  /*223b0*/  LDL.LU R4, [R1+0x730] ;  /* 0x0007300001047983 */ /* 0x001ee20000300800 */
[----:B------:R-:W3:Y:S03]  /*223c0*/  LDL.LU R12, [R1+0x6b8] ;  /* 0x0006b800010c7983 */ /* 0x000ee60000300800 */
[----:B------:R0:W-:Y:S01]  /*223d0*/  STS.U16 [R23+0x5500], R5 ;  /* 0x0055000517007388 */ /* 0x0001e20000000400 */
[----:B------:R-:W3:Y:S03]  /*223e0*/  LDL.LU R24, [R1+0x6b4] ;  /* 0x0006b40001187983 */ /* 0x000ee60000300800 */
[----:B0-----:R-:W3:Y:S04]  /*223f0*/  LDL.LU R5, [R1+0x6b0] ;  /* 0x0006b00001057983 */ /* 0x001ee80000300800 */
[----:B------:R0:W-:Y:S01]  /*22400*/  STS.U16 [R23+0x5600], R27 ;  /* 0x0056001b17007388 */ /* 0x0001e20000000400 */
[----:B------:R-:W3:Y:S02]  /*22410*/  LDL.LU R28, [R1+0x6ac] ;  /* 0x0006ac00011c7983 */ /* 0x000ee40000300800 */
[----:B------:R-:W3:Y:S02]  /*22420*/  LDL.LU R25, [R1+0x638] ;  /* 0x0006380001197983 */ /* 0x000ee40000300800 */
[----:B------:R-:W-:Y:S01]  /*22430*/  STS.U16 [R23+0x5700], R22 ;  /* 0x0057001617007388 */ /* 0x000fe20000000400 */
[----:B------:R-:W3:Y:S04]  /*22440*/  LDL.LU R26, [R1+0x634] ;  /* 0x00063400011a7983 */ /* 0x000ee80000300800 */
[----:B------:R-:W-:Y:S01]  /*22450*/  STS.U16 [R23+0x7400], R13 ;  /* 0x0074000d17007388 */ /* 0x000fe20000000400 */
[----:B------:R-:W-:Y:S02]  /*22460*/  STS.U16 [R23+0x7500], R14 ;  /* 0x0075000e17007388 */ /* 0x000fe40000000400 */
[----:B------:R-:W-:Y:S02]  /*22470*/  STS.U16 [R23+0x7600], R15 ;  /* 0x0076000f17007388 */ /* 0x000fe40000000400 */
[----:B------:R1:W-:Y:S01]  /*22480*/  STS.U16 [R23+0x7700], R0 ;  /* 0x0077000017007388 */ /* 0x0003e20000000400 */
[----:B0-----:R-:W3:Y:S01]  /*22490*/  LDL.LU R27, [R1+0x630] ;  /* 0x00063000011b7983 */ /* 0x001ee20000300800 */
[----:B------:R-:W3:Y:S02]  /*224a0*/  LDL.LU R19, [R1+0x62c] ;  /* 0x00062c0001137983 */ /* 0x000ee40000300800 */
[----:B------:R-:W3:Y:S01]  /*224b0*/  LDL.LU R20, [R1+0x5b8] ;  /* 0x0005b80001147983 */ /* 0x000ee20000300800 */
[----:B-1----:R-:W3:Y:S04]  /*224c0*/  LDL.LU R0, [R1+0x5b4] ;  /* 0x0005b40001007983 */ /* 0x002ee80000300800 */
[----:B----4-:R0:W-:Y:S04]  /*224d0*/  STS.U16 [R23+0x9400], R29 ;  /* 0x0094001d17007388 */ /* 0x0101e80000000400 */
[----:B0-----:R-:W4:Y:S01]  /*224e0*/  LDL.LU R29, [R1+0x5b0] ;  /* 0x0005b000011d7983 */ /* 0x001f220000300800 */
[----:B------:R-:W4:Y:S02]  /*224f0*/  LDL.LU R7, [R1+0x5ac] ;  /* 0x0005ac0001077983 */ /* 0x000f240000300800 */
[----:B------:R-:W4:Y:S02]  /*22500*/  LDL.LU R11, [R1+0x538] ;  /* 0x00053800010b7983 */ /* 0x000f240000300800 */
[----:B------:R-:W4:Y:S01]  /*22510*/  LDL.LU R21, [R1+0x530] ;  /* 0x0005300001157983 */ /* 0x000f220000300800 */
[----:B------:R-:W4:Y:S01]  /*22520*/  LDL.LU R13, [R1+0x52c] ;  /* 0x00052c00010d7983 */ /* 0x000f220000300800 */
[----:B------:R-:W4:Y:S02]  /*22530*/  LDL.LU R14, [R1+0x528] ;  /* 0x00052800010e7983 */ /* 0x000f240000300800 */
[----:B------:R-:W4:Y:S02]  /*22540*/  LDL.LU R22, [R1+0x4b4] ;  /* 0x0004b40001167983 */ /* 0x000f240000300800 */
[----:B------:R-:W4:Y:S01]  /*22550*/  LDL.LU R15, [R1+0x4b0] ;  /* 0x0004b000010f7983 */ /* 0x000f220000300800 */
[----:B--2---:R0:W-:Y:S01]  /*22560*/  STS.U16 [R23+0x9500], R2 ;  /* 0x0095000217007388 */ /* 0x0041e20000000400 */
[----:B---3--:R1:W-:Y:S03]  /*22570*/  STS.U16 [R23+0x9600], R3 ;  /* 0x0096000317007388 */ /* 0x0083e60000000400 */
[----:B------:R2:W-:Y:S04]  /*22580*/  STS.U16 [R23+0x9700], R4 ;  /* 0x0097000417007388 */ /* 0x0005e80000000400 */
[----:B0-----:R-:W3:Y:S01]  /*22590*/  LDL.LU R2, [R1+0x4ac] ;  /* 0x0004ac0001027983 */ /* 0x001ee20000300800 */
[----:B------:R-:W-:Y:S03]  /*225a0*/  STS.U16 [R23+0xb400], R12 ;  /* 0x00b4000c17007388 */ /* 0x000fe60000000400 */
[----:B-1----:R-:W3:Y:S01]  /*225b0*/  LDL.LU R3, [R1+0x4a8] ;  /* 0x0004a80001037983 */ /* 0x002ee20000300800 */
[----:B------:R-:W-:Y:S03]  /*225c0*/  STS.U16 [R23+0xb500], R24 ;  /* 0x00b5001817007388 */ /* 0x000fe60000000400 */
[----:B--2---:R-:W3:Y:S04]  /*225d0*/  LDL.LU R4, [R1+0x434] ;  /* 0x0004340001047983 */ /* 0x004ee80000300800 */
[----:B------:R0:W-:Y:S04]  /*225e0*/  STS.U16 [R23+0xb600], R5 ;  /* 0x00b6000517007388 */ /* 0x0001e80000000400 */
[----:B0-----:R-:W3:Y:S01]  /*225f0*/  LDL.LU R5, [R1+0x430] ;  /* 0x0004300001057983 */ /* 0x001ee20000300800 */
[----:B------:R0:W-:Y:S02]  /*22600*/  STS.U16 [R23+0xb700], R28 ;  /* 0x00b7001c17007388 */ /* 0x0001e40000000400 */
[----:B------:R1:W-:Y:S02]  /*22610*/  STS.U16 [R23+0xd400], R25 ;  /* 0x00d4001917007388 */ /* 0x0003e40000000400 */
[----:B------:R-:W3:Y:S01]  /*22620*/  LDL.LU R12, [R1+0x42c] ;  /* 0x00042c00010c7983 */ /* 0x000ee20000300800 */
[----:B------:R1:W-:Y:S04]  /*22630*/  STS.U16 [R23+0xd500], R26 ;  /* 0x00d5001a17007388 */ /* 0x0003e80000000400 */
[----:B------:R-:W3:Y:S01]  /*22640*/  LDL.LU R24, [R1+0x428] ;  /* 0x0004280001187983 */ /* 0x000ee20000300800 */
[----:B------:R1:W-:Y:S02]  /*22650*/  STS.U16 [R23+0xd600], R27 ;  /* 0x00d6001b17007388 */ /* 0x0003e40000000400 */
[----:B------:R1:W-:Y:S02]  /*22660*/  STS.U16 [R23+0xd700], R19 ;  /* 0x00d7001317007388 */ /* 0x0003e40000000400 */
[----:B------:R1:W-:Y:S01]  /*22670*/  STS.U16 [R23+0xf400], R20 ;  /* 0x00f4001417007388 */ /* 0x0003e20000000400 */
[----:B0-----:R-:W3:Y:S01]  /*22680*/  LDL.LU R28, [R1+0x190] ;  /* 0x00019000011c7983 */ /* 0x001ee20000300800 */
[----:B-1----:R-:W3:Y:S03]  /*22690*/  LDL.LU R25, [R1+0x18c] ;  /* 0x00018c0001197983 */ /* 0x002ee60000300800 */
[----:B------:R-:W3:Y:S04]  /*226a0*/  LDL.LU R26, [R1+0x188] ;  /* 0x00018800011a7983 */ /* 0x000ee80000300800 */
[----:B------:R0:W-:Y:S04]  /*226b0*/  STS.U16 [R23+0xf500], R0 ;  /* 0x00f5000017007388 */ /* 0x0001e80000000400 */
[----:B------:R-:W3:Y:S01]  /*226c0*/  LDL.LU R27, [R1+0x184] ;  /* 0x00018400011b7983 */ /* 0x000ee20000300800 */
[----:B------:R-:W3:Y:S02]  /*226d0*/  LDL.LU R19, [R1+0x2f64] ;  /* 0x002f640001137983 */ /* 0x000ee40000300800 */
[----:B------:R-:W3:Y:S01]  /*226e0*/  LDL.LU R20, [R1+0x2f60] ;  /* 0x002f600001147983 */ /* 0x000ee20000300800 */
[----:B0-----:R-:W3:Y:S04]  /*226f0*/  LDL.LU R0, [R1+0x2f5c] ;  /* 0x002f5c0001007983 */ /* 0x001ee80000300800 */
[----:B----4-:R0:W-:Y:S01]  /*22700*/  STS.U16 [R23+0xf600], R29 ;  /* 0x00f6001d17007388 */ /* 0x0101e20000000400 */
[----:B------:R-:W-:Y:S02]  /*22710*/  STS.U16 [R23+0xf700], R7 ;  /* 0x00f7000717007388 */ /* 0x000fe40000000400 */
[----:B------:R-:W-:Y:S02]  /*22720*/  STS.U16 [R23+0x11400], R11 ;  /* 0x0114000b17007388 */ /* 0x000fe40000000400 */
[----:B------:R-:W-:Y:S01]  /*22730*/  STS.U16 [R23+0x11500], R21 ;  /* 0x0115001517007388 */ /* 0x000fe20000000400 */
[----:B------:R1:W-:Y:S01]  /*22740*/  STS.U16 [R23+0x11600], R13 ;  /* 0x0116000d17007388 */ /* 0x0003e20000000400 */
[----:B------:R4:W-:Y:S02]  /*22750*/  STS.U16 [R23+0x11700], R14 ;  /* 0x0117000e17007388 */ /* 0x0009e40000000400 */
[----:B------:R-:W-:Y:S01]  /*22760*/  STS.U16 [R23+0x13400], R22 ;  /* 0x0134001617007388 */ /* 0x000fe20000000400 */
[----:B0-----:R-:W2:Y:S01]  /*22770*/  LDL.LU R29, [R1+0x2f58] ;  /* 0x002f5800011d7983 */ /* 0x001ea20000300800 */
[----:B------:R0:W-:Y:S03]  /*22780*/  STS.U16 [R23+0x13500], R15 ;  /* 0x0135000f17007388 */ /* 0x0001e60000000400 */
[----:B-1----:R-:W2:Y:S01]  /*22790*/  LDL.LU R13, [R1+0x108] ;  /* 0x00010800010d7983 */ /* 0x002ea20000300800 */
[----:B----4-:R-:W4:Y:S03]  /*227a0*/  LDL.LU R14, [R1+0x104] ;  /* 0x00010400010e7983 */ /* 0x010f260000300800 */
[----:B0-----:R-:W4:Y:S01]  /*227b0*/  LDL.LU R15, [R1+0x98] ;  /* 0x00009800010f7983 */ /* 0x001f220000300800 */
[----:B------:R-:W4:Y:S02]  /*227c0*/  LDL.LU R21, [R1+0x94] ;  /* 0x0000940001157983 */ /* 0x000f240000300800 */
[----:B------:R-:W4:Y:S01]  /*227d0*/  LDL.LU R22, [R1+0x90] ;  /* 0x0000900001167983 */ /* 0x000f220000300800 */
[----:B---3--:R0:W-:Y:S01]  /*227e0*/  STS.U16 [R23+0x13600], R2 ;  /* 0x0136000217007388 */ /* 0x0081e20000000400 */
[----:B------:R-:W4:Y:S02]  /*227f0*/  LDL.LU R7, [R1+0x88] ;  /* 0x0000880001077983 */ /* 0x000f240000300800 */
[----:B------:R1:W-:Y:S01]  /*22800*/  STS.U16 [R23+0x13700], R3 ;  /* 0x0137000317007388 */ /* 0x0003e20000000400 */
[----:B------:R1:W-:Y:S04]  /*22810*/  STS.U16 [R23+0x15400], R4 ;  /* 0x0154000417007388 */ /* 0x0003e80000000400 */
[----:B0-----:R-:W4:Y:S01]  /*22820*/  LDL.LU R2, [R1+0x10] ;  /* 0x0000100001027983 */ /* 0x001f220000300800 */
[----:B-1----:R-:W4:Y:S03]  /*22830*/  LDL.LU R3, [R1+0xc] ;  /* 0x00000c0001037983 */ /* 0x002f260000300800 */
[----:B------:R-:W4:Y:S04]  /*22840*/  LDL.LU R4, [R1+0x8] ;  /* 0x0000080001047983 */ /* 0x000f280000300800 */
[----:B------:R0:W-:Y:S04]  /*22850*/  STS.U16 [R23+0x15500], R5 ;  /* 0x0155000517007388 */ /* 0x0001e80000000400 */
[----:B0-----:R-:W4:Y:S01]  /*22860*/  LDL.LU R5, [R1+0x4] ;  /* 0x0000040001057983 */ /* 0x001f220000300800 */
[----:B------:R-:W-:Y:S02]  /*22870*/  STS.U16 [R23+0x15600], R12 ;  /* 0x0156000c17007388 */ /* 0x000fe40000000400 */
[----:B------:R0:W-:Y:S02]  /*22880*/  STS.U16 [R23+0x15700], R24 ;  /* 0x0157001817007388 */ /* 0x0001e40000000400 */
[----:B------:R-:W-:Y:S01]  /*22890*/  STS.U16 [R23+0x17400], R28 ;  /* 0x0174001c17007388 */ /* 0x000fe20000000400 */
[----:B------:R1:W-:Y:S01]  /*228a0*/  STS.U16 [R23+0x17500], R25 ;  /* 0x0175001917007388 */ /* 0x0003e20000000400 */
[----:B------:R1:W-:Y:S02]  /*228b0*/  STS.U16 [R23+0x17600], R26 ;  /* 0x0176001a17007388 */ /* 0x0003e40000000400 */
[----:B------:R1:W-:Y:S01]  /*228c0*/  STS.U16 [R23+0x17700], R27 ;  /* 0x0177001b17007388 */ /* 0x0003e20000000400 */
[----:B0-----:R-:W4:Y:S01]  /*228d0*/  LDL.LU R24, [R1+0x948] ;  /* 0x0009480001187983 */ /* 0x001f220000300800 */
[----:B-1----:R-:W4:Y:S02]  /*228e0*/  LDL.LU R25, [R1+0x944] ;  /* 0x0009440001197983 */ /* 0x002f240000300800 */
[----:B------:R-:W4:Y:S01]  /*228f0*/  LDL.LU R28, [R1+0x940] ;  /* 0x00094000011c7983 */ /* 0x000f220000300800 */
[----:B------:R-:W4:Y:S04]  /*22900*/  LDL.LU R26, [R1+0x93c] ;  /* 0x00093c00011a7983 */ /* 0x000f280000300800 */
[----:B------:R-:W4:Y:S04]  /*22910*/  LDL.LU R27, [R1+0x8c8] ;  /* 0x0008c800011b7983 */ /* 0x000f280000300800 */
[----:B--2---:R0:W-:Y:S01]  /*22920*/  STS.U16 [R23+0x19400], R29 ;  /* 0x0194001d17007388 */ /* 0x0041e20000000400 */
[----:B------:R1:W-:Y:S03]  /*22930*/  STS.U16 [R23+0x19500], R0 ;  /* 0x0195000017007388 */ /* 0x0003e60000000400 */
[----:B------:R2:W-:Y:S01]  /*22940*/  STS.U16 [R23+0x19600], R13 ;  /* 0x0196000d17007388 */ /* 0x0005e20000000400 */
[----:B----4-:R4:W-:Y:S03]  /*22950*/  STS.U16 [R23+0x19700], R14 ;  /* 0x0197000e17007388 */ /* 0x0109e60000000400 */
[----:B0-----:R-:W3:Y:S01]  /*22960*/  LDL.LU R29, [R1+0x8c4] ;  /* 0x0008c400011d7983 */ /* 0x001ee20000300800 */
[----:B-1----:R-:W3:Y:S02]  /*22970*/  LDL.LU R0, [R1+0x8c0] ;  /* 0x0008c00001007983 */ /* 0x002ee40000300800 */
[----:B------:R-:W3:Y:S02]  /*22980*/  LDL.LU R11, [R1+0x840] ;  /* 0x00084000010b7983 */ /* 0x000ee40000300800 */
[----:B------:R-:W3:Y:S01]  /*22990*/  LDL.LU R12, [R1+0x83c] ;  /* 0x00083c00010c7983 */ /* 0x000ee20000300800 */
[----:B------:R0:W-:Y:S04]  /*229a0*/  STS.U16 [R23+0x1b400], R15 ;  /* 0x01b4000f17007388 */ /* 0x0001e80000000400 */
[----:B--2---:R-:W2:Y:S04]  /*229b0*/  LDL.LU R13, [R1+0x7bc] ;  /* 0x0007bc00010d7983 */ /* 0x004ea80000300800 */
[----:B----4-:R-:W4:Y:S01]  /*229c0*/  LDL.LU R14, [R1+0x7b8] ;  /* 0x0007b800010e7983 */ /* 0x010f220000300800 */
[----:B------:R1:W-:Y:S02]  /*229d0*/  STS.U16 [R23+0x1b500], R21 ;  /* 0x01b5001517007388 */ /* 0x0003e40000000400 */
[----:B------:R1:W-:Y:S01]  /*229e0*/  STS.U16 [R23+0x1b600], R22 ;  /* 0x01b6001617007388 */ /* 0x0003e20000000400 */
[----:B------:R-:W-:Y:S04]  /*229f0*/  STS.U16 [R23+0x1b700], R7 ;  /* 0x01b7000717007388 */ /* 0x000fe80000000400 */
[----:B0-----:R-:W2:Y:S04]  /*22a00*/  LDL.LU R15, [R1+0x7b4] ;  /* 0x0007b400010f7983 */ /* 0x001ea80000300800 */
[----:B-1----:R-:W2:Y:S04]  /*22a10*/  LDL.LU R21, [R1+0x2f54] ;  /* 0x002f540001157983 */ /* 0x002ea80000300800 */
[----:B------:R0:W-:Y:S04]  /*22a20*/  STS.U16 [R23+0x1d400], R2 ;  /* 0x01d4000217007388 */ /* 0x0001e80000000400 */
[----:B------:R-:W2:Y:S01]  /*22a30*/  LDL.LU R22, [R1+0x2f50] ;  /* 0x002f500001167983 */ /* 0x000ea20000300800 */
[----:B------:R1:W-:Y:S02]  /*22a40*/  STS.U16 [R23+0x1d500], R3 ;  /* 0x01d5000317007388 */ /* 0x0003e40000000400 */
[----:B------:R1:W-:Y:S01]  /*22a50*/  STS.U16 [R23+0x1d600], R4 ;  /* 0x01d6000417007388 */ /* 0x0003e20000000400 */
[----:B0-----:R-:W2:Y:S01]  /*22a60*/  LDL.LU R2, [R1+0x2f4c] ;  /* 0x002f4c0001027983 */ /* 0x001ea20000300800 */
[----:B-1----:R-:W2:Y:S02]  /*22a70*/  LDL.LU R3, [R1+0x2f48] ;  /* 0x002f480001037983 */ /* 0x002ea40000300800 */
[----:B------:R-:W2:Y:S01]  /*22a80*/  LDL.LU R4, [R1+0x2f44] ;  /* 0x002f440001047983 */ /* 0x000ea20000300800 */
[----:B------:R0:W-:Y:S04]  /*22a90*/  STS.U16 [R23+0x1d700], R5 ;  /* 0x01d7000517007388 */ /* 0x0001e80000000400 */
[----:B0-----:R-:W2:Y:S04]  /*22aa0*/  LDL.LU R5, [R1+0x2f40] ;  /* 0x002f400001057983 */ /* 0x001ea80000300800 */
[----:B------:R-:W0:Y:S04]  /*22ab0*/  S2R R7, SR_TID.X ;  /* 0x0000000000077919 */ /* 0x000e280000002100 */
[----:B--2---:R1:W-:Y:S01]  /*22ac0*/  STS.U16 [R23+0x1f400], R5 ;  /* 0x01f4000517007388 */ /* 0x0043e20000000400 */
[----:B------:R-:W-:Y:S02]  /*22ad0*/  STS.U16 [R23+0x1f500], R4 ;  /* 0x01f5000417007388 */ /* 0x000fe40000000400 */
[----:B------:R2:W-:Y:S02]  /*22ae0*/  STS.U16 [R23+0x1f600], R3 ;  /* 0x01f6000317007388 */ /* 0x0005e40000000400 */
[----:B------:R0:W-:Y:S01]  /*22af0*/  STS.U16 [R23+0x1f700], R2 ;  /* 0x01f7000217007388 */ /* 0x0001e20000000400 */
[----:B-1----:R-:W4:Y:S01]  /*22b00*/  LDL.LU R5, [R1+0x844] ;  /* 0x0008440001057983 */ /* 0x002f220000300800 */
[----:B--2---:R-:W2:Y:S02]  /*22b10*/  LDL.LU R3, [R1+0x848] ;  /* 0x0008480001037983 */ /* 0x004ea40000300800 */
[----:B0-----:R-:W2:Y:S02]  /*22b20*/  LDL.LU R23, [R1+0x2f3c] ;  /* 0x002f3c0001177983 */ /* 0x001ea40000300800 */
[----:B------:R-:W2:Y:S01]  /*22b30*/  LDL.LU R2, [R1+0x8bc] ;  /* 0x0008bc0001027983 */ /* 0x000ea20000300800 */
[----:B------:R-:W-:-:S05]  /*22b40*/  LOP3.LUT R7, R7, 0x7f, RZ, 0xc0, !PT ;  /* 0x0000007f07077812 */ /* 0x000fca00078ec0ff */
[----:B------:R-:W-:-:S05]  /*22b50*/  IMAD.SHL.U32 R7, R7, 0x2, RZ ;  /* 0x0000000207077824 */ /* 0x000fca00078e00ff */
[----:B------:R-:W-:-:S05]  /*22b60*/  LOP3.LUT R7, R7, 0x60, RZ, 0x3c, !PT ;  /* 0x0000006007077812 */ /* 0x000fca00078e3cff */
[----:B------:R0:W-:Y:S01]  /*22b70*/  STS.U16 [R7+0x1800], R24 ;  /* 0x0018001807007388 */ /* 0x0001e20000000400 */
[----:B------:R1:W-:Y:S02]  /*22b80*/  STS.U16 [R7+0x1900], R25 ;  /* 0x0019001907007388 */ /* 0x0003e40000000400 */
[----:B------:R1:W-:Y:S02]  /*22b90*/  STS.U16 [R7+0x1a00], R28 ;  /* 0x001a001c07007388 */ /* 0x0003e40000000400 */
[----:B------:R1:W-:Y:S01]  /*22ba0*/  STS.U16 [R7+0x1b00], R26 ;  /* 0x001b001a07007388 */ /* 0x0003e20000000400 */
[----:B------:R1:W-:Y:S01]  /*22bb0*/  STS.U16 [R7+0x3800], R27 ;  /* 0x0038001b07007388 */ /* 0x0003e20000000400 */
[----:B---3--:R3:W-:Y:S03]  /*22bc0*/  STS.U16 [R7+0x3900], R29 ;  /* 0x0039001d07007388 */ /* 0x0087e60000000400 */
[----:B0-----:R-:W4:Y:S01]  /*22bd0*/  LDL.LU R24, [R1+0x2f38] ;  /* 0x002f380001187983 */ /* 0x001f220000300800 */
[----:B-1----:R-:W4:Y:S03]  /*22be0*/  LDL.LU R25, [R1+0x2f34] ;  /* 0x002f340001197983 */ /* 0x002f260000300800 */
[----:B------:R-:W4:Y:S01]  /*22bf0*/  LDL.LU R28, [R1+0x2f30] ;  /* 0x002f3000011c7983 */ /* 0x000f220000300800 */
[----:B------:R-:W4:Y:S03]  /*22c00*/  LDL.LU R26, [R1+0x2f2c] ;  /* 0x002f2c00011a7983 */ /* 0x000f260000300800 */
[----:B------:R-:W4:Y:S04]  /*22c10*/  LDL.LU R27, [R1+0x2f28] ;  /* 0x002f2800011b7983 */ /* 0x000f280000300800 */
[----:B------:R0:W-:Y:S01]  /*22c20*/  STS.U16 [R7+0x3a00], R0 ;  /* 0x003a000007007388 */ /* 0x0001e20000000400 */
[----:B---3--:R-:W3:Y:S03]  /*22c30*/  LDL.LU R29, [R1+0x2f24] ;  /* 0x002f2400011d7983 */ /* 0x008ee60000300800 */
[----:B0-----:R-:W3:Y:S04]  /*22c40*/  LDL.LU R0, [R1+0x2f20] ;  /* 0x002f200001007983 */ /* 0x001ee80000300800 */
[----:B--2---:R0:W-:Y:S01]  /*22c50*/  STS.U16 [R7+0x3b00], R2 ;  /* 0x003b000207007388 */ /* 0x0041e20000000400 */
[----:B------:R1:W-:Y:S03]  /*22c60*/  STS.U16 [R7+0x5800], R3 ;  /* 0x0058000307007388 */ /* 0x0003e60000000400 */
[----:B0-----:R-:W2:Y:S04]  /*22c70*/  LDL R2, [R1+0x19c8] ;  /* 0x0019c80001027983 */ /* 0x001ea80000100800 */
[----:B-1----:R-:W2:Y:S01]  /*22c80*/  LDL R3, [R1+0x9d0] ;  /* 0x0009d00001037983 */ /* 0x002ea20000100800 */
[----:B----4-:R-:W-:-:S06]  /*22c90*/  PRMT R28, RZ, 0x7610, R28 ;  /* 0x00007610ff1c7816 */ /* 0x010fcc000000001c */
[----:B--2---:R-:W2:Y:S04]  /*22ca0*/  @!P0 LDG.E.U16 R28, [R2.64] ;  /* 0x00000006021c8981 */ /* 0x004ea8000c1e1500 */
[----:B------:R0:W-:Y:S01]  /*22cb0*/  STS.U16 [R7+0x5900], R5 ;  /* 0x0059000507007388 */ /* 0x0001e20000000400 */
[----:B------:R-:W-:Y:S02]  /*22cc0*/  STS.U16 [R7+0x5a00], R11 ;  /* 0x005a000b07007388 */ /* 0x000fe40000000400 */
[----:B------:R1:W-:Y:S02]  /*22cd0*/  STS.U16 [R7+0x5b00], R12 ;  /* 0x005b000c07007388 */ /* 0x0003e40000000400 */
[----:B------:R-:W-:Y:S01]  /*22ce0*/  STS.U16 [R7+0x7800], R13 ;  /* 0x0078000d07007388 */ /* 0x000fe20000000400 */
[----:B------:R-:W-:Y:S01]  /*22cf0*/  STS.U16 [R7+0x7900], R14 ;  /* 0x0079000e07007388 */ /* 0x000fe20000000400 */
[----:B------:R4:W-:Y:S02]  /*22d00*/  STS.U16 [R7+0x7a00], R15 ;  /* 0x007a000f07007388 */ /* 0x0009e40000000400 */
[----:B---3--:R3:W-:Y:S02]  /*22d10*/  STS.U16 [R7+0x7b00], R0 ;  /* 0x007b000007007388 */ /* 0x0087e40000000400 */
[----:B------:R3:W-:Y:S01]  /*22d20*/  STS.U16 [R7+0x9800], R29 ;  /* 0x0098001d07007388 */ /* 0x0007e20000000400 */
[----:B0-----:R-:W2:Y:S04]  /*22d30*/  LDL R5, [R1+0x19e0] ;  /* 0x0019e00001057983 */ /* 0x001ea80000100800 */
[----:B-1----:R-:W2:Y:S04]  /*22d40*/  LDL R12, [R1+0x19d8] ;  /* 0x0019d800010c7983 */ /* 0x002ea80000100800 */
[----:B----4-:R-:W4:Y:S01]  /*22d50*/  LDL R15, [R1+0x19b8] ;  /* 0x0019b800010f7983 */ /* 0x010f220000100800 */
[----:B---3--:R-:W3:Y:S02]  /*22d60*/  LDL.LU R0, [R1+0x2f1c] ;  /* 0x002f1c0001007983 */ /* 0x008ee40000300800 */
[----:B------:R-:W3:Y:S02]  /*22d70*/  LDL.LU R29, [R1+0x2f18] ;  /* 0x002f1800011d7983 */ /* 0x000ee40000300800 */
[----:B------:R-:W3:Y:S01]  /*22d80*/  LDL R14, [R1+0x19bc] ;  /* 0x0019bc00010e7983 */ /* 0x000ee20000100800 */
[----:B------:R-:W3:Y:S04]  /*22d90*/  LDL R11, [R1+0x19e8] ;  /* 0x0019e800010b7983 */ /* 0x000ee80000100800 */
[----:B------:R-:W3:Y:S04]  /*22da0*/  LDL R13, [R1+0x19c0] ;  /* 0x0019c000010d7983 */ /* 0x000ee80000100800 */
[----:B------:R-:W3:Y:S04]  /*22db0*/  LDL R7, [R1+0x19f0] ;  /* 0x0019f00001077983 */ /* 0x000ee80000100800 */
[----:B--2---:R-:W-:Y:S01]  /*22dc0*/  STL [R1+0x1c], R28 ;  /* 0x00001c1c01007387 */ /* 0x004fe20000100800 */
[----:B------:R-:W2:Y:S01]  /*22dd0*/  LDL R3, [R1+0x19b4] ;  /* 0x0019b40001037983 */ /* 0x000ea20000100800 */
[----:B------:R-:W-:Y:S01]  /*22de0*/  PRMT R8, RZ, 0x7610, R8 ;  /* 0x00007610ff087816 */ /* 0x000fe20000000008 */
[----:B------:R-:W-:-:S02]  /*22df0*/  @!P0 IMAD.MOV.U32 R2, RZ, RZ, R12 ;  /* 0x000000ffff028224 */ /* 0x000fc400078e000c */
[----:B------:R-:W3:Y:S04]  /*22e00*/  LDL R12, [R1+0x19c4] ;  /* 0x0019c400010c7983 */ /* 0x000ee80000100800 */
[----:B--2---:R0:W2:Y:S01]  /*22e10*/  @!P0 LDG.E.U16 R8, [R2.64] ;  /* 0x0000000602088981 */ /* 0x0040a2000c1e1500 */
[----:B------:R-:W-:Y:S02]  /*22e20*/  PRMT R4, RZ, 0x7610, R4 ;  /* 0x00007610ff047816 */ /* 0x000fe40000000004 */
[----:B------:R-:W-:Y:S01]  /*22e30*/  PRMT R10, RZ, 0x7610, R10 ;  /* 0x00007610ff0a7816 */ /* 0x000fe2000000000a */
[----:B0-----:R-:W-:Y:S02]  /*22e40*/  @!P0 IMAD.MOV.U32 R2, RZ, RZ, R5 ;  /* 0x000000ffff028224 */ /* 0x001fe400078e0005 */
[----:B----4-:R-:W-:-:S05]  /*22e50*/  @!P0 IMAD.MOV.U32 R3, RZ, RZ, R15 ;  /* 0x000000ffff038224 */ /* 0x010fca00078e000f */
[----:B------:R3:W4:Y:S04]  /*22e60*/  @!P0 LDG.E.U16 R4, [R2.64] ;  /* 0x0000000602048981 */ /* 0x000728000c1e1500 */
[----:B--2---:R0:W-:Y:S01]  /*22e70*/  STL [R1+0x18], R8 ;  /* 0x0000180801007387 */ /* 0x0041e20000100800 */
[----:B---3--:R-:W-:Y:S02]  /*22e80*/  @!P0 IMAD.MOV.U32 R2, RZ, RZ, R11 ;  /* 0x000000ffff028224 */ /* 0x008fe400078e000b */
[----:B------:R-:W-:Y:S01]  /*22e90*/  @!P0 IMAD.MOV.U32 R3, RZ, RZ, R14 ;  /* 0x000000ffff038224 */ /* 0x000fe200078e000e */
[----:B------:R-:W-:Y:S02]  /*22ea0*/  PRMT R6, RZ, 0x7610, R6 ;  /* 0x00007610ff067816 */ /* 0x000fe40000000006 */
[----:B------:R-:W-:Y:S01]  /*22eb0*/  PRMT R9, RZ, 0x7610, R9 ;  /* 0x00007610ff097816 */ /* 0x000fe20000000009 */
[----:B------:R-:W2:Y:S04]  /*22ec0*/  LDL R5, [R1+0x19cc] ;  /* 0x0019cc0001057983 */ /* 0x000ea80000100800 */
[----:B------:R1:W3:Y:S04]  /*22ed0*/  @!P0 LDG.E.U16 R10, [R2.64] ;  /* 0x00000006020a8981 */ /* 0x0002e8000c1e1500 */
[----:B0-----:R-:W2:Y:S01]  /*22ee0*/  LDL R8, [R1+0x19f8] ;  /* 0x0019f80001087983 */ /* 0x001ea20000100800 */
[----:B-1----:R-:W-:-:S02]  /*22ef0*/  @!P0 IMAD.MOV.U32 R2, RZ, RZ, R7 ;  /* 0x000000ffff028224 */ /* 0x002fc400078e0007 */
[----:B------:R-:W-:-:S05]  /*22f00*/  @!P0 IMAD.MOV.U32 R3, RZ, RZ, R13 ;  /* 0x000000ffff038224 */ /* 0x000fca00078e000d */
[----:B------:R0:W3:Y:S02]  /*22f10*/  @!P0 LDG.E.U16 R6, [R2.64] ;  /* 0x0000000602068981 */ /* 0x0000e4000c1e1500 */
[----:B0-----:R-:W-:Y:S02]  /*22f20*/  @!P0 IMAD.MOV.U32 R3, RZ, RZ, R12 ;  /* 0x000000ffff038224 */ /* 0x001fe400078e000c */
[----:B--2---:R-:W-:-:S05]  /*22f30*/  @!P0 IMAD.MOV.U32 R2, RZ, RZ, R8 ;  /* 0x000000ffff028224 */ /* 0x004fca00078e0008 */
[----:B------:R-:W2:Y:S04]  /*22f40*/  @!P0 LDG.E.U16 R9, [R2.64] ;  /* 0x0000000602098981 */ /* 0x000ea8000c1e1500 */
[----:B----4-:R0:W-:Y:S01]  /*22f50*/  STL [R1+0x14], R4 ;  /* 0x0000140401007387 */ /* 0x0101e20000100800 */
[----:B------:R-:W4:Y:S03]  /*22f60*/  LDL R11, [R1+0x19d0] ;  /* 0x0019d000010b7983 */ /* 0x000f260000100800 */
[----:B0-----:R-:W4:Y:S01]  /*22f70*/  LDL R4, [R1+0x1a00] ;  /* 0x001a000001047983 */ /* 0x001f220000100800 */
[----:B---3--:R0:W-:Y:S02]  /*22f80*/  STL [R1+0x10], R10 ;  /* 0x0000100a01007387 */ /* 0x0081e40000100800 */
[----:B------:R-:W3:Y:S01]  /*22f90*/  LDL R7, [R1+0x19d4] ;  /* 0x0019d40001077983 */ /* 0x000ee20000100800 */
[----:B0-----:R-:W3:Y:S01]  /*22fa0*/  LDL R10, [R1+0x1a08] ;  /* 0x001a0800010a7983 */ /* 0x001ee20000100800 */
[----:B------:R0:W-:Y:S02]  /*22fb0*/  STL [R1+0xc], R6 ;  /* 0x00000c0601007387 */ /* 0x0001e40000100800 */
[----:B------:R-:W3:Y:S01]  /*22fc0*/  LDL R8, [R1+0x1a18] ;  /* 0x001a180001087983 */ /* 0x000ee20000100800 */
[----:B0-----:R-:W3:Y:S04]  /*22fd0*/  LDL R6, [R1+0x1a10] ;  /* 0x001a100001067983 */ /* 0x001ee80000100800 */
[----:B--2---:R0:W-:Y:S04]  /*22fe0*/  STL [R1+0x8], R9 ;  /* 0x0000080901007387 */ /* 0x0041e80000100800 */
[----:B0-----:R-:W2:Y:S01]  /*22ff0*/  LDL R9, [R1+0x19dc] ;  /* 0x0019dc0001097983 */ /* 0x001ea20000100800 */
[----:B------:R-:W-:Y:S01]  /*23000*/  PRMT R29, RZ, 0x7610, R29 ;  /* 0x00007610ff1d7816 */ /* 0x000fe2000000001d */
[----:B----4-:R-:W-:-:S02]  /*23010*/  @!P0 IMAD.MOV.U32 R2, RZ, RZ, R4 ;  /* 0x000000ffff028224 */ /* 0x010fc400078e0004 */
[----:B------:R-:W-:Y:S01]  /*23020*/  @!P0 IMAD.MOV.U32 R3, RZ, RZ, R5 ;  /* 0x000000ffff038224 */ /* 0x000fe200078e0005 */
[----:B------:R-:W-:Y:S02]  /*23030*/  PRMT R0, RZ, 0x7610, R0 ;  /* 0x00007610ff007816 */ /* 0x000fe40000000000 */
[----:B------:R-:W-:Y:S02]  /*23040*/  PRMT R27, RZ, 0x7610, R27 ;  /* 0x00007610ff1b7816 */ /* 0x000fe4000000001b */
[----:B------:R-:W-:Y:S01]  /*23050*/  PRMT R26, RZ, 0x7610, R26 ;  /* 0x00007610ff1a7816 */ /* 0x000fe2000000001a */
[----:B------:R-:W4:Y:S04]  /*23060*/  LDL R5, [R1+0x19e4] ;  /* 0x0019e40001057983 */ /* 0x000f280000100800 */
[----:B------:R3:W4:Y:S04]  /*23070*/  @!P0 LDG.E.U16 R29, [R2.64] ;  /* 0x00000006021d8981 */ /* 0x000728000c1e1500 */
[----:B------:R-:W4:Y:S01]  /*23080*/  LDL R4, [R1+0x1a20] ;  /* 0x001a200001047983 */ /* 0x000f220000100800 */
[----:B---3--:R-:W-:-:S02]  /*23090*/  @!P0 IMAD.MOV.U32 R2, RZ, RZ, R10 ;  /* 0x000000ffff028224 */ /* 0x008fc400078e000a */
[----:B------:R-:W-:-:S05]  /*230a0*/  @!P0 IMAD.MOV.U32 R3, RZ, RZ, R11 ;  /* 0x000000ffff038224 */ /* 0x000fca00078e000b */
[----:B------:R0:W3:Y:S02]  /*230b0*/  @!P0 LDG.E.U16 R0, [R2.64] ;  /* 0x0000000602008981 */ /* 0x0000e4000c1e1500 */
[----:B0-----:R-:W-:Y:S02]  /*230c0*/  @!P0 IMAD.MOV.U32 R2, RZ, RZ, R6 ;  /* 0x000000ffff028224 */ /* 0x001fe400078e0006 */
[----:B------:R-:W-:-:S05]  /*230d0*/  @!P0 IMAD.MOV.U32 R3, RZ, RZ, R7 ;  /* 0x000000ffff038224 */ /* 0x000fca00078e0007 */
[----:B------:R0:W3:Y:S02]  /*230e0*/  @!P0 LDG.E.U16 R27, [R2.64] ;  /* 0x00000006021b8981 */ /* 0x0000e4000c1e1500 */
[----:B0-----:R-:W-:Y:S02]  /*230f0*/  @!P0 IMAD.MOV.U32 R2, RZ, RZ, R8 ;  /* 0x000000ffff028224 */ /* 0x001fe400078e0008 */
[----:B--2---:R-:W-:-:S05]  /*23100*/  @!P0 IMAD.MOV.U32 R3, RZ, RZ, R9 ;  /* 0x000000ffff038224 */ /* 0x004fca00078e0009 */
[----:B------:R0:W2:Y:S04]  /*23110*/  @!P0 LDG.E.U16 R26, [R2.64] ;  /* 0x00000006021a8981 */ /* 0x0000a8000c1e1500 */
[----:B----4-:R-:W-:Y:S04]  /*23120*/  STL [R1+0x2e9c], R29 ;  /* 0x002e9c1d01007387 */ /* 0x010fe80000100800 */
[----:B---3--:R1:W-:Y:S01]  /*23130*/  STL [R1+0x2ea0], R0 ;  /* 0x002ea00001007387 */ /* 0x0083e20000100800 */
[----:B------:R-:W3:Y:S02]  /*23140*/  LDL R7, [R1+0x19ec] ;  /* 0x0019ec0001077983 */ /* 0x000ee40000100800 */
[----:B------:R-:W4:Y:S02]  /*23150*/  LDL R6, [R1+0x1a28] ;  /* 0x001a280001067983 */ /* 0x000f240000100800 */
[----:B0-----:R-:W-:-:S02]  /*23160*/  @!P0 IMAD.MOV.U32 R2, RZ, RZ, R4 ;  /* 0x000000ffff028224 */ /* 0x001fc400078e0004 */
[----:B------:R-:W-:Y:S01]  /*23170*/  @!P0 IMAD.MOV.U32 R3, RZ, RZ, R5 ;  /* 0x000000ffff038224 */ /* 0x000fe200078e0005 */
[----:B------:R-:W-:Y:S01]  /*23180*/  STL [R1+0x2ea4], R27 ;  /* 0x002ea41b01007387 */ /* 0x000fe20000100800 */
[----:B------:R-:W4:Y:S03]  /*23190*/  LDL R10, [R1+0x19f4] ;  /* 0x0019f400010a7983 */ /* 0x000f260000100800 */
[----:B-1----:R-:W4:Y:S01]  /*231a0*/  LDL R0, [R1+0x1a30] ;  /* 0x001a300001007983 */ /* 0x002f220000100800 */
[----:B------:R-:W-:-:S06]  /*231b0*/  PRMT R25, RZ, 0x7610, R25 ;  /* 0x00007610ff197816 */ /* 0x000fcc0000000019 */
[----:B------:R3:W4:Y:S04]  /*231c0*/  @!P0 LDG.E.U16 R25, [R2.64] ;  /* 0x0000000602198981 */ /* 0x000728000c1e1500 */
[----:B--2---:R-:W-:Y:S01]  /*231d0*/  STL [R1+0x2ea8], R26 ;  /* 0x002ea81a01007387 */ /* 0x004fe20000100800 */
[----:B------:R-:W2:Y:S02]  /*231e0*/  LDL R5, [R1+0x19fc] ;  /* 0x0019fc0001057983 */ /* 0x000ea40000100800 */
[----:B------:R-:W2:Y:S01]  /*231f0*/  LDL R4, [R1+0x1a38] ;  /* 0x001a380001047983 */ /* 0x000ea20000100800 */
[----:B------:R-:W-:Y:S02]  /*23200*/  PRMT R21, RZ, 0x7610, R21 ;  /* 0x00007610ff157816 */ /* 0x000fe40000000015 */
[----:B------:R-:W-:-:S02]  /*23210*/  PRMT R19, RZ, 0x7610, R19 ;  /* 0x00007610ff137816 */ /* 0x000fc40000000013 */
[----:B------:R-:W-:Y:S01]  /*23220*/  PRMT R16, RZ, 0x7610, R16 ;  /* 0x00007610ff107816 */ /* 0x000fe20000000010 */
[----:B------:R-:W2:Y:S04]  /*23230*/  LDL R9, [R1+0x1a04] ;  /* 0x001a040001097983 */ /* 0x000ea80000100800 */
[----:B------:R-:W2:Y:S01]  /*23240*/  LDL R8, [R1+0x1a40] ;  /* 0x001a400001087983 */ /* 0x000ea20000100800 */
[----:B---3--:R-:W-:Y:S02]  /*23250*/  @!P0 IMAD.MOV.U32 R3, RZ, RZ, R7 ;  /* 0x000000ffff038224 */ /* 0x008fe400078e0007 */
[----:B----4-:R-:W-:-:S05]  /*23260*/  @!P0 IMAD.MOV.U32 R2, RZ, RZ, R6 ;  /* 0x000000ffff028224 */ /* 0x010fca00078e0006 */
[----:B------:R0:W3:Y:S02]  /*23270*/  @!P0 LDG.E.U16 R21, [R2.64] ;  /* 0x0000000602158981 */ /* 0x0000e4000c1e1500 */
[----:B0-----:R-:W-:Y:S02]  /*23280*/  @!P0 IMAD.MOV.U32 R3, RZ, RZ, R10 ;  /* 0x000000ffff038224 */ /* 0x001fe400078e000a */
[----:B------:R-:W-:-:S05]  /*23290*/  @!P0 IMAD.MOV.U32 R2, RZ, RZ, R0 ;  /* 0x000000ffff028224 */ /* 0x000fca00078e0000 */
[----:B------:R0:W4:Y:S04]  /*232a0*/  @!P0 LDG.E.U16 R19, [R2.64] ;  /* 0x0000000602138981 */ /* 0x000128000c1e1500 */
[----:B------:R-:W-:Y:S01]  /*232b0*/  STL [R1+0x2eac], R25 ;  /* 0x002eac1901007387 */ /* 0x000fe20000100800 */
[----:B------:R-:W4:Y:S02]  /*232c0*/  LDL R7, [R1+0x1a0c] ;  /* 0x001a0c0001077983 */ /* 0x000f240000100800 */
[----:B------:R-:W4:Y:S01]  /*232d0*/  LDL R6, [R1+0x1a48] ;  /* 0x001a480001067983 */ /* 0x000f220000100800 */
[----:B--2---:R1:W2:Y:S02]  /*232e0*/  @!P0 LDG.E.U16 R16, [R4.64] ;  /* 0x0000000604108981 */ /* 0x0042a4000c1e1500 */
[----:B-1----:R-:W-:-:S02]  /*232f0*/  @!P0 IMAD.MOV.U32 R4, RZ, RZ, R8 ;  /* 0x000000ffff048224 */ /* 0x002fc400078e0008 */
[----:B------:R-:W-:Y:S01]  /*23300*/  @!P0 IMAD.MOV.U32 R5, RZ, RZ, R9 ;  /* 0x000000ffff058224 */ /* 0x000fe200078e0009 */
[----:B---3--:R-:W-:Y:S01]  /*23310*/  STL [R1+0x2eb0], R21 ;  /* 0x002eb01501007387 */ /* 0x008fe20000100800 */
[----:B------:R-:W3:Y:S02]  /*23320*/  LDL R10, [R1+0x1a14] ;  /* 0x001a1400010a7983 */ /* 0x000ee40000100800 */
[----:B------:R-:W3:Y:S01]  /*23330*/  LDL R0, [R1+0x1a50] ;  /* 0x001a500001007983 */ /* 0x000ee20000100800 */
[----:B0-----:R-:W-:Y:S02]  /*23340*/  PRMT R2, RZ, 0x7610, R2 ;  /* 0x00007610ff027816 */ /* 0x001fe40000000002 */
[----:B------:R-:W-:-:S04]  /*23350*/  PRMT R3, RZ, 0x7610, R3 ;  /* 0x00007610ff037816 */ /* 0x000fc80000000003 */
[----:B------:R0:W3:Y:S04]  /*23360*/  @!P0 LDG.E.U16 R2, [R4.64] ;  /* 0x0000000604028981 */ /* 0x0000e8000c1e1500 */
[----:B----4-:R-:W-:Y:S04]  /*23370*/  STL [R1+0x2eb4], R19 ;  /* 0x002eb41301007387 */ /* 0x010fe80000100800 */
[----:B------:R3:W4:Y:S04]  /*23380*/  @!P0 LDG.E.U16 R3, [R6.64] ;  /* 0x0000000606038981 */ /* 0x000728000c1e1500 */
[----:B--2---:R-:W-:Y:S01]  /*23390*/  STL [R1+0x2eb8], R16 ;  /* 0x002eb81001007387 */ /* 0x004fe20000100800 */
[----:B------:R-:W2:Y:S02]  /*233a0*/  LDL R9, [R1+0x1a1c] ;  /* 0x001a1c0001097983 */ /* 0x000ea40000100800 */
[----:B------:R-:W2:Y:S01]  /*233b0*/  LDL R8, [R1+0x1a58] ;  /* 0x001a580001087983 */ /* 0x000ea20000100800 */
[----:B0-----:R-:W-:-:S02]  /*233c0*/  PRMT R4, RZ, 0x7610, R4 ;  /* 0x00007610ff047816 */ /* 0x001fc40000000004 */
[----:B------:R-:W-:Y:S01]  /*233d0*/  PRMT R5, RZ, 0x7610, R5 ;  /* 0x00007610ff057816 */ /* 0x000fe20000000005 */
[----:B---3--:R-:W-:Y:S02]  /*233e0*/  @!P0 IMAD.MOV.U32 R7, RZ, RZ, R10 ;  /* 0x000000ffff078224 */ /* 0x008fe400078e000a */
[----:B------:R-:W-:-:S05]  /*233f0*/  @!P0 IMAD.MOV.U32 R6, RZ, RZ, R0 ;  /* 0x000000ffff068224 */ /* 0x000fca00078e0000 */
[----:B------:R0:W3:Y:S04]  /*23400*/  @!P0 LDG.E.U16 R4, [R6.64] ;  /* 0x0000000606048981 */ /* 0x0000e8000c1e1500 */
[----:B------:R1:W-:Y:S01]  /*23410*/  STL [R1+0x2ebc], R2 ;  /* 0x002ebc0201007387 */ /* 0x0003e20000100800 */
[----:B------:R-:W3:Y:S02]  /*23420*/  LDL R15, [R1+0x1a24] ;  /* 0x001a2400010f7983 */ /* 0x000ee40000100800 */
[----:B------:R-:W3:Y:S01]  /*23430*/  LDL R14, [R1+0x1a60] ;  /* 0x001a6000010e7983 */ /* 0x000ee20000100800 */
[----:B----4-:R-:W-:Y:S01]  /*23440*/  STL [R1+0x2ec0], R3 ;  /* 0x002ec00301007387 */ /* 0x010fe20000100800 */
[----:B------:R-:W4:Y:S02]  /*23450*/  LDL R11, [R1+0x1a2c] ;  /* 0x001a2c00010b7983 */ /* 0x000f240000100800 */
[----:B------:R-:W4:Y:S01]  /*23460*/  LDL R10, [R1+0x1a68] ;  /* 0x001a6800010a7983 */ /* 0x000f220000100800 */
[----:B-1----:R-:W4:Y:S04]  /*23470*/  LDL R2, [R1+0x1a34] ;  /* 0x001a340001027983 */ /* 0x002f280000100800 */
[----:B------:R-:W4:Y:S04]  /*23480*/  LDL R0, [R1+0x1a70] ;  /* 0x001a700001007983 */ /* 0x000f280000100800 */
[----:B--2---:R1:W2:Y:S01]  /*23490*/  @!P0 LDG.E.U16 R5, [R8.64] ;  /* 0x0000000608058981 */ /* 0x0042a2000c1e1500 */
[----:B0-----:R-:W-:-:S02]  /*234a0*/  PRMT R6, RZ, 0x7610, R6 ;  /* 0x00007610ff067816 */ /* 0x001fc40000000006 */
[----:B------:R-:W-:Y:S01]  /*234b0*/  PRMT R7, RZ, 0x7610, R7 ;  /* 0x00007610ff077816 */ /* 0x000fe20000000007 */
[----:B---3--:R0:W-:Y:S01]  /*234c0*/  STL [R1+0x2ec4], R4 ;  /* 0x002ec40401007387 */ /* 0x0081e20000100800 */
[----:B------:R-:W3:Y:S02]  /*234d0*/  LDL R13, [R1+0x1a54] ;  /* 0x001a5400010d7983 */ /* 0x000ee40000100800 */
[----:B------:R-:W3:Y:S02]  /*234e0*/  LDL R12, [R1+0x1a90] ;  /* 0x001a9000010c7983 */ /* 0x000ee40000100800 */
[----:B-1----:R-:W-:Y:S02]  /*234f0*/  @!P0 IMAD.MOV.U32 R8, RZ, RZ, R14 ;  /* 0x000000ffff088224 */ /* 0x002fe400078e000e */
[----:B------:R-:W-:-:S05]  /*23500*/  @!P0 IMAD.MOV.U32 R9, RZ, RZ, R15 ;  /* 0x000000ffff098224 */ /* 0x000fca00078e000f */
[----:B------:R1:W3:Y:S04]  /*23510*/  @!P0 LDG.E.U16 R6, [R8.64] ;  /* 0x0000000608068981 */ /* 0x0002e8000c1e1500 */
[----:B----4-:R4:W3:Y:S04]  /*23520*/  @!P0 LDG.E.U16 R7, [R10.64] ;  /* 0x000000060a078981 */ /* 0x0108e8000c1e1500 */
[----:B--2---:R-:W-:Y:S01]  /*23530*/  STL [R1+0x2ec8], R5 ;  /* 0x002ec80501007387 */ /* 0x004fe20000100800 */
[----:B0-----:R-:W2:Y:S02]  /*23540*/  LDL R4, [R1+0x1a5c] ;  /* 0x001a5c0001047983 */ /* 0x001ea40000100800 */
[----:B------:R-:W2:Y:S01]  /*23550*/  LDL R3, [R1+0x1aac] ;  /* 0x001aac0001037983 */ /* 0x000ea20000100800 */
[----:B-1----:R-:W-:Y:S01]  /*23560*/  PRMT R8, RZ, 0x7610, R8 ;  /* 0x00007610ff087816 */ /* 0x002fe20000000008 */
[----:B----4-:R-:W-:-:S02]  /*23570*/  @!P0 IMAD.MOV.U32 R10, RZ, RZ, R0 ;  /* 0x000000ffff0a8224 */ /* 0x010fc400078e0000 */
[----:B------:R-:W-:Y:S01]  /*23580*/  @!P0 IMAD.MOV.U32 R11, RZ, RZ, R2 ;  /* 0x000000ffff0b8224 */ /* 0x000fe200078e0002 */
[----:B------:R-:W-:-:S04]  /*23590*/  PRMT R9, RZ, 0x7610, R9 ;  /* 0x00007610ff097816 */ /* 0x000fc80000000009 */
[----:B------:R0:W4:Y:S02]  /*235a0*/  @!P0 LDG.E.U16 R8, [R10.64] ;  /* 0x000000060a088981 */ /* 0x000124000c1e1500 */
[----:B0-----:R-:W-:Y:S02]  /*235b0*/  PRMT R10, RZ, 0x7610, R10 ;  /* 0x00007610ff0a7816 */ /* 0x001fe4000000000a */
[----:B---3--:R2:W3:Y:S04]  /*235c0*/  @!P0 LDG.E.U16 R9, [R12.64] ;  /* 0x000000060c098981 */ /* 0x0084e8000c1e1500 */
[----:B------:R-:W-:Y:S01]  /*235d0*/  STL [R1+0x2ecc], R6 ;  /* 0x002ecc0601007387 */ /* 0x000fe20000100800 */
[----:B------:R-:W-:Y:S02]  /*235e0*/  STL [R1+0x2ed0], R7 ;  /* 0x002ed00701007387 */ /* 0x000fe40000100800 */
[----:B------:R-:W3:Y:S02]  /*235f0*/  LDL R2, [R1+0x1a3c] ;  /* 0x001a3c0001027983 */ /* 0x000ee40000100800 */
[----:B------:R-:W3:Y:S02]  /*23600*/  LDL R0, [R1+0x1a78] ;  /* 0x001a780001007983 */ /* 0x000ee40000100800 */
[----:B--2---:R-:W-:-:S02]  /*23610*/  @!P0 IMAD.MOV.U32 R13, RZ, RZ, R4 ;  /* 0x000000ffff0d8224 */ /* 0x004fc400078e0004 */
[----:B------:R-:W-:-:S05]  /*23620*/  @!P0 IMAD.MOV.U32 R12, RZ, RZ, R3 ;  /* 0x000000ffff0c8224 */ /* 0x000fca00078e0003 */
[----:B------:R-:W2:Y:S04]  /*23630*/  @!P0 LDG.E.U16 R10, [R12.64] ;  /* 0x000000060c0a8981 */ /* 0x000ea8000c1e1500 */
[----:B----4-:R0:W-:Y:S01]  /*23640*/  STL [R1+0x2ed4], R8 ;  /* 0x002ed40801007387 */ /* 0x0101e20000100800 */
[----:B------:R-:W4:Y:S02]  /*23650*/  LDL R19, [R1+0x1a64] ;  /* 0x001a640001137983 */ /* 0x000f240000100800 */
[----:B------:R-:W4:Y:S01]  /*23660*/  LDL R16, [R1+0x1aa8] ;  /* 0x001aa80001107983 */ /* 0x000f220000100800 */
[----:B---3--:R-:W-:Y:S01]  /*23670*/  STL [R1+0x2ed8], R9 ;  /* 0x002ed80901007387 */ /* 0x008fe20000100800 */
[----:B0-----:R-:W3:Y:S02]  /*23680*/  LDL R8, [R1+0x1a6c] ;  /* 0x001a6c0001087983 */ /* 0x001ee40000100800 */
[----:B------:R-:W3:Y:S02]  /*23690*/  LDL R7, [R1+0x1aa4] ;  /* 0x001aa40001077983 */ /* 0x000ee40000100800 */
[----:B------:R-:W3:Y:S01]  /*236a0*/  LDL R6, [R1+0x1a74] ;  /* 0x001a740001067983 */ /* 0x000ee20000100800 */
[----:B------:R-:W3:Y:S01]  /*236b0*/  LDL R5, [R1+0x1aa0] ;  /* 0x001aa00001057983 */ /* 0x000ee20000100800 */
[----:B------:R-:W-:-:S02]  /*236c0*/  @!P0 IMAD.MOV.U32 R15, RZ, RZ, R2 ;  /* 0x000000ffff0f8224 */ /* 0x000fc400078e0002 */
[----:B------:R-:W-:Y:S01]  /*236d0*/  @!P0 IMAD.MOV.U32 R14, RZ, RZ, R0 ;  /* 0x000000ffff0e8224 */ /* 0x000fe200078e0000 */
[----:B--2---:R-:W-:Y:S01]  /*236e0*/  STL [R1+0x2edc], R10 ;  /* 0x002edc0a01007387 */ /* 0x004fe20000100800 */
[----:B------:R-:W2:Y:S02]  /*236f0*/  LDL R4, [R1+0x1a44] ;  /* 0x001a440001047983 */ /* 0x000ea40000100800 */
[----:B------:R-:W2:Y:S02]  /*23700*/  LDL R3, [R1+0x1a80] ;  /* 0x001a800001037983 */ /* 0x000ea40000100800 */
[----:B------:R-:W2:Y:S01]  /*23710*/  LDL R2, [R1+0x1a7c] ;  /* 0x001a7c0001027983 */ /* 0x000ea20000100800 */
[----:B------:R-:W2:Y:S01]  /*23720*/  LDL R0, [R1+0x1a9c] ;  /* 0x001a9c0001007983 */ /* 0x000ea20000100800 */
[----:B------:R-:W-:Y:S02]  /*23730*/  PRMT R11, RZ, 0x7610, R11 ;  /* 0x00007610ff0b7816 */ /* 0x000fe4000000000b */
[----:B------:R-:W-:-:S04]  /*23740*/  PRMT R12, RZ, 0x7610, R12 ;  /* 0x00007610ff0c7816 */ /* 0x000fc8000000000c */
[----:B------:R4:W2:Y:S01]  /*23750*/  @!P0 LDG.E.U16 R11, [R14.64] ;  /* 0x000000060e0b8981 */ /* 0x0008a2000c1e1500 */
[----:B------:R-:W-:Y:S01]  /*23760*/  PRMT R13, RZ, 0x7610, R13 ;  /* 0x00007610ff0d7816 */ /* 0x000fe2000000000d */
[----:B----4-:R-:W-:Y:S02]  /*23770*/  @!P0 IMAD.MOV.U32 R14, RZ, RZ, R16 ;  /* 0x000000ffff0e8224 */ /* 0x010fe400078e0010 */
[----:B------:R-:W-:-:S05]  /*23780*/  @!P0 IMAD.MOV.U32 R15, RZ, RZ, R19 ;  /* 0x000000ffff0f8224 */ /* 0x000fca00078e0013 */
[----:B------:R3:W4:Y:S01]  /*23790*/  @!P0 LDG.E.U16 R12, [R14.64] ;  /* 0x000000060e0c8981 */ /* 0x000722000c1e1500 */
[----:B------:R-:W-:Y:S01]  /*237a0*/  PRMT R17, RZ, 0x7610, R17 ;  /* 0x00007610ff117816 */ /* 0x000fe20000000011 */
[----:B---3--:R-:W-:Y:S02]  /*237b0*/  @!P0 IMAD.MOV.U32 R14, RZ, RZ, R7 ;  /* 0x000000ffff0e8224 */ /* 0x008fe400078e0007 */
[----:B------:R-:W-:-:S05]  /*237c0*/  @!P0 IMAD.MOV.U32 R15, RZ, RZ, R8 ;  /* 0x000000ffff0f8224 */ /* 0x000fca00078e0008 */
[----:B------:R0:W3:Y:S01]  /*237d0*/  @!P0 LDG.E.U16 R13, [R14.64] ;  /* 0x000000060e0d8981 */ /* 0x0000e2000c1e1500 */
[----:B------:R-:W-:Y:S01]  /*237e0*/  PRMT R18, RZ, 0x7610, R18 ;  /* 0x00007610ff127816 */ /* 0x000fe20000000012 */
[----:B0-----:R-:W-:Y:S02]  /*237f0*/  @!P0 IMAD.MOV.U32 R14, RZ, RZ, R5 ;  /* 0x000000ffff0e8224 */ /* 0x001fe400078e0005 */
[----:B------:R-:W-:-:S05]  /*23800*/  @!P0 IMAD.MOV.U32 R15, RZ, RZ, R6 ;  /* 0x000000ffff0f8224 */ /* 0x000fca00078e0006 */
[----:B------:R2:W3:Y:S01]  /*23810*/  @!P0 LDG.E.U16 R17, [R14.64] ;  /* 0x000000060e118981 */ /* 0x0004e2000c1e1500 */
[----:B------:R-:W-:Y:S01]  /*23820*/  PRMT R20, RZ, 0x7610, R20 ;  /* 0x00007610ff147816 */ /* 0x000fe20000000014 */
[----:B--2---:R-:W-:Y:S02]  /*23830*/  @!P0 IMAD.MOV.U32 R15, RZ, RZ, R4 ;  /* 0x000000ffff0f8224 */ /* 0x004fe400078e0004 */
[----:B------:R-:W-:-:S05]  /*23840*/  @!P0 IMAD.MOV.U32 R14, RZ, RZ, R3 ;  /* 0x000000ffff0e8224 */ /* 0x000fca00078e0003 */
[----:B------:R0:W2:Y:S02]  /*23850*/  @!P0 LDG.E.U16 R18, [R14.64] ;  /* 0x000000060e128981 */ /* 0x0000a4000c1e1500 */
[----:B0-----:R-:W-:Y:S02]  /*23860*/  @!P0 IMAD.MOV.U32 R14, RZ, RZ, R0 ;  /* 0x000000ffff0e8224 */ /* 0x001fe400078e0000 */
[----:B------:R-:W-:-:S05]  /*23870*/  @!P0 IMAD.MOV.U32 R15, RZ, RZ, R2 ;  /* 0x000000ffff0f8224 */ /* 0x000fca00078e0002 */
[----:B------:R-:W2:Y:S04]  /*23880*/  @!P0 LDG.E.U16 R20, [R14.64] ;  /* 0x000000060e148981 */ /* 0x000ea8000c1e1500 */
[----:B------:R-:W-:Y:S01]  /*23890*/  STL [R1+0x2ee0], R11 ;  /* 0x002ee00b01007387 */ /* 0x000fe20000100800 */
[----:B----4-:R-:W-:Y:S03]  /*238a0*/  STL [R1+0x2ee4], R12 ;  /* 0x002ee40c01007387 */ /* 0x010fe60000100800 */
[----:B---3--:R-:W-:Y:S04]  /*238b0*/  STL [R1+0x2ee8], R13 ;  /* 0x002ee80d01007387 */ /* 0x008fe80000100800 */
[----:B------:R0:W-:Y:S04]  /*238c0*/  STL [R1+0x2eec], R17 ;  /* 0x002eec1101007387 */ /* 0x0001e80000100800 */
[----:B--2---:R1:W-:Y:S01]  /*238d0*/  STL [R1+0x2ef0], R18 ;  /* 0x002ef01201007387 */ /* 0x0043e20000100800 */
[----:B------:R-:W2:Y:S02]  /*238e0*/  LDL R21, [R1+0x1a84] ;  /* 0x001a840001157983 */ /* 0x000ea40000100800 */
[----:B------:R-:W3:Y:S02]  /*238f0*/  LDL R0, [R1+0x1a98] ;  /* 0x001a980001007983 */ /* 0x000ee40000100800 */
[----:B0-----:R-:W4:Y:S01]  /*23900*/  LDL R17, [R1+0x1a8c] ;  /* 0x001a8c0001117983 */ /* 0x001f220000100800 */
[----:B------:R-:W4:Y:S04]  /*23910*/  LDL R13, [R1+0x1a94] ;  /* 0x001a9400010d7983 */ /* 0x000f280000100800 */
[----:B-1----:R-:W4:Y:S01]  /*23920*/  LDL R18, [R1+0x1a88] ;  /* 0x001a880001127983 */ /* 0x002f220000100800 */
[----:B------:R-:W4:Y:S02]  /*23930*/  LDL.LU R12, [R1+0x810] ;  /* 0x00081000010c7983 */ /* 0x000f240000300800 */
[----:B------:R-:W4:Y:S02]  /*23940*/  LDL.LU R11, [R1+0x808] ;  /* 0x00080800010b7983 */ /* 0x000f240000300800 */
[----:B------:R-:W4:Y:S01]  /*23950*/  LDL.LU R26, [R1+0x800] ;  /* 0x00080000011a7983 */ /* 0x000f220000300800 */
[----:B------:R-:W4:Y:S01]  /*23960*/  LDL.LU R10, [R1+0x788] ;  /* 0x00078800010a7983 */ /* 0x000f220000300800 */
        /* <DEDUP_REMOVED lines=12> */
[----:B------:R0:W-:Y:S03]  /*23a30*/  STL [R1+0x2ef4], R20 ;  /* 0x002ef41401007387 */ /* 0x0001e60000100800 */
[----:B0-----:R-:W4:Y:S01]  /*23a40*/  LDL R20, [R1+0x1a4c] ;  /* 0x001a4c0001147983 */ /* 0x001f220000100800 */
[----:B------:R-:W-:-:S02]  /*23a50*/  PRMT R22, RZ, 0x7610, R22 ;  /* 0x00007610ff167816 */ /* 0x000fc40000000016 */
[----:B------:R-:W-:Y:S02]  /*23a60*/  PRMT R23, RZ, 0x7610, R23 ;  /* 0x00007610ff177816 */ /* 0x000fe40000000017 */
[----:B------:R-:W-:Y:S01]  /*23a70*/  PRMT R24, RZ, 0x7610, R24 ;  /* 0x00007610ff187816 */ /* 0x000fe20000000018 */
[----:B--2---:R-:W-:Y:S02]  /*23a80*/  @!P0 IMAD.MOV.U32 R15, RZ, RZ, R21 ;  /* 0x000000ffff0f8224 */ /* 0x004fe400078e0015 */
[----:B---3--:R-:W-:Y:S01]  /*23a90*/  @!P0 IMAD.MOV.U32 R14, RZ, RZ, R0 ;  /* 0x000000ffff0e8224 */ /* 0x008fe200078e0000 */
[----:B------:R-:W2:Y:S01]  /*23aa0*/  LDL.LU R21, [R1+0x5fc] ;  /* 0x0005fc0001157983 */ /* 0x000ea20000300800 */
[----:B------:R-:W3:Y:S02]  /*23ab0*/  LDL.LU R25, [R1+0x5f4] ;  /* 0x0005f40001197983 */ /* 0x000ee40000300800 */
[----:B------:R-:W2:Y:S01]  /*23ac0*/  LDL.LU R0, [R1+0x5ec] ;  /* 0x0005ec0001007983 */ /* 0x000ea20000300800 */
[----:B------:R4:W2:Y:S02]  /*23ad0*/  @!P0 LDG.E.U16 R22, [R14.64] ;  /* 0x000000060e168981 */ /* 0x0008a4000c1e1500 */
[----:B----4-:R-:W-:-:S02]  /*23ae0*/  @!P0 IMAD.MOV.U32 R14, RZ, RZ, R18 ;  /* 0x000000ffff0e8224 */ /* 0x010fc400078e0012 */
[----:B------:R-:W-:-:S05]  /*23af0*/  @!P0 IMAD.MOV.U32 R15, RZ, RZ, R20 ;  /* 0x000000ffff0f8224 */ /* 0x000fca00078e0014 */
[----:B------:R0:W4:Y:S02]  /*23b00*/  @!P0 LDG.E.U16 R23, [R14.64] ;  /* 0x000000060e178981 */ /* 0x000124000c1e1500 */
[----:B0-----:R-:W-:Y:S02]  /*23b10*/  @!P0 IMAD.MOV.U32 R14, RZ, RZ, R13 ;  /* 0x000000ffff0e8224 */ /* 0x001fe400078e000d */
[----:B------:R-:W-:-:S05]  /*23b20*/  @!P0 IMAD.MOV.U32 R15, RZ, RZ, R17 ;  /* 0x000000ffff0f8224 */ /* 0x000fca00078e0011 */
[----:B------:R0:W4:Y:S04]  /*23b30*/  @!P0 LDG.E.U16 R24, [R14.64] ;  /* 0x000000060e188981 */ /* 0x000128000c1e1500 */
[----:B------:R-:W1:Y:S02]  /*23b40*/  S2R R28, SR_TID.X ;  /* 0x00000000001c7919 */ /* 0x000e640000002100 */
[----:B-1----:R-:W-:-:S05]  /*23b50*/  LOP3.LUT R28, R28, 0x7f, RZ, 0xc0, !PT ;  /* 0x0000007f1c1c7812 */ /* 0x002fca00078ec0ff */
[----:B------:R-:W-:-:S05]  /*23b60*/  IMAD.SHL.U32 R28, R28, 0x2, RZ ;  /* 0x000000021c1c7824 */ /* 0x000fca00078e00ff */
[----:B0-----:R-:W-:-:S05]  /*23b70*/  LOP3.LUT R15, R28, 0x60, RZ, 0x3c, !PT ;  /* 0x000000601c0f7812 */ /* 0x001fca00078e3cff */
[----:B------:R-:W-:Y:S01]  /*23b80*/  STS.U16 [R15+0x9900], R12 ;  /* 0x0099000c0f007388 */ /* 0x000fe20000000400 */
[----:B------:R-:W-:Y:S02]  /*23b90*/  STS.U16 [R15+0x9a00], R11 ;  /* 0x009a000b0f007388 */ /* 0x000fe40000000400 */
[----:B------:R0:W-:Y:S02]  /*23ba0*/  STS.U16 [R15+0x9b00], R26 ;  /* 0x009b001a0f007388 */ /* 0x0001e40000000400 */
        /* <DEDUP_REMOVED lines=9> */
[----:B------:R1:W-:Y:S01]  /*23c40*/  STS.U16 [R15+0xf900], R27 ;  /* 0x00f9001b0f007388 */ /* 0x0003e20000000400 */
[----:B------:R-:W-:Y:S02]  /*23c50*/  STS.U16 [R15+0xfa00], R16 ;  /* 0x00fa00100f007388 */ /* 0x000fe40000000400 */
[----:B------:R-:W-:Y:S02]  /*23c60*/  STS.U16 [R15+0xfb00], R19 ;  /* 0x00fb00130f007388 */ /* 0x000fe40000000400 */
[----:B------:R0:W-:Y:S01]  /*23c70*/  STS.U16 [R15+0x11800], R29 ;  /* 0x0118001d0f007388 */ /* 0x0001e20000000400 */
[----:B--2---:R-:W-:Y:S04]  /*23c80*/  STL [R1+0x2ef8], R22 ;  /* 0x002ef81601007387 */ /* 0x004fe80000100800 */
[----:B------:R-:W-:Y:S01]  /*23c90*/  STS.U16 [R15+0x11900], R21 ;  /* 0x011900150f007388 */ /* 0x000fe20000000400 */
[----:B---3--:R-:W-:Y:S02]  /*23ca0*/  STS.U16 [R15+0x11a00], R25 ;  /* 0x011a00190f007388 */ /* 0x008fe40000000400 */
[----:B------:R-:W-:Y:S01]  /*23cb0*/  STS.U16 [R15+0x11b00], R0 ;  /* 0x011b00000f007388 */ /* 0x000fe20000000400 */
[----:B----4-:R-:W-:Y:S04]  /*23cc0*/  STL [R1+0x2efc], R23 ;  /* 0x002efc1701007387 */ /* 0x010fe80000100800 */
[----:B------:R2:W-:Y:S01]  /*23cd0*/  STL [R1+0x2f00], R24 ;  /* 0x002f001801007387 */ /* 0x0005e20000100800 */
[----:B0-----:R-:W3:Y:S02]  /*23ce0*/  LDL.LU R26, [R1+0x584] ;  /* 0x00058400011a7983 */ /* 0x001ee40000300800 */
[----:B-1----:R-:W4:Y:S02]  /*23cf0*/  LDL.LU R27, [R1+0x57c] ;  /* 0x00057c00011b7983 */ /* 0x002f240000300800 */
[----:B------:R-:W4:Y:S01]  /*23d00*/  LDL.LU R29, [R1+0x574] ;  /* 0x00057400011d7983 */ /* 0x000f220000300800 */
[----:B------:R-:W4:Y:S04]  /*23d10*/  LDL.LU R28, [R1+0x56c] ;  /* 0x00056c00011c7983 */ /* 0x000f280000300800 */
[----:B--2---:R-:W2:Y:S01]  /*23d20*/  LDL.LU R24, [R1+0x500] ;  /* 0x0005000001187983 */ /* 0x004ea20000300800 */
        /* <DEDUP_REMOVED lines=23> */
[----:B---3--:R0:W-:Y:S01]  /*23ea0*/  STS.U16 [R15+0x13800], R26 ;  /* 0x0138001a0f007388 */ /* 0x0081e20000000400 */
[----:B----4-:R1:W-:Y:S03]  /*23eb0*/  STS.U16 [R15+0x13900], R27 ;  /* 0x0139001b0f007388 */ /* 0x0103e60000000400 */
[----:B------:R3:W-:Y:S01]  /*23ec0*/  STS.U16 [R15+0x13a00], R29 ;  /* 0x013a001d0f007388 */ /* 0x0007e20000000400 */
[----:B------:R-:W-:Y:S03]  /*23ed0*/  STS.U16 [R15+0x13b00], R28 ;  /* 0x013b001c0f007388 */ /* 0x000fe60000000400 */
[----:B--2---:R-:W-:Y:S01]  /*23ee0*/  STS.U16 [R15+0x15800], R24 ;  /* 0x015800180f007388 */ /* 0x004fe20000000400 */
        /* <DEDUP_REMOVED lines=18> */
[----:B0-----:R-:W4:Y:S01]  /*24010*/  LDL.LU R26, [R1+0x9c8] ;  /* 0x0009c800011a7983 */ /* 0x001f220000300800 */
[----:B------:R-:W-:Y:S02]  /*24020*/  STS.U16 [R15+0x1db00], R2 ;  /* 0x01db00020f007388 */ /* 0x000fe40000000400 */
[----:B-1----:R-:W4:Y:S02]  /*24030*/  LDL.LU R27, [R1+0x9c4] ;  /* 0x0009c400011b7983 */ /* 0x002f240000300800 */
[----:B------:R-:W-:Y:S01]  /*24040*/  STS.U16 [R15+0x1f800], R16 ;  /* 0x01f800100f007388 */ /* 0x000fe20000000400 */
[----:B---3--:R-:W3:Y:S04]  /*24050*/  LDL.LU R29, [R1+0x9c0] ;  /* 0x0009c000011d7983 */ /* 0x008ee80000300800 */
[----:B------:R-:W-:Y:S01]  /*24060*/  STS.U16 [R15+0x1f900], R19 ;  /* 0x01f900130f007388 */ /* 0x000fe20000000400 */
[----:B--2---:R-:W2:Y:S02]  /*24070*/  LDL.LU R0, [R1+0x9bc] ;  /* 0x0009bc0001007983 */ /* 0x004ea40000300800 */
[----:B------:R-:W-:Y:S02]  /*24080*/  STS.U16 [R15+0x1fa00], R21 ;  /* 0x01fa00150f007388 */ /* 0x000fe40000000400 */
[----:B------:R-:W-:Y:S01]  /*24090*/  STS.U16 [R15+0x1fb00], R25 ;  /* 0x01fb00190f007388 */ /* 0x000fe20000000400 */
[----:B------:R0:W-:Y:S04]  /*240a0*/  STL [R1+0x2f04], R15 ;  /* 0x002f040f01007387 */ /* 0x0001e80000100800 */
[----:B0-----:R-:W2:Y:S04]  /*240b0*/  LDL.LU R15, [R1+0x974] ;  /* 0x00097400010f7983 */ /* 0x001ea80000300800 */
[----:B--2---:R0:W-:Y:S04]  /*240c0*/  STL [R1+0x2f10], R15 ;  /* 0x002f100f01007387 */ /* 0x0041e80000100800 */
[----:B0-----:R-:W2:Y:S04]  /*240d0*/  LDL.LU R15, [R1+0x97c] ;  /* 0x00097c00010f7983 */ /* 0x001ea80000300800 */
[----:B------:R-:W0:Y:S02]  /*240e0*/  S2R R28, SR_TID.X ;  /* 0x00000000001c7919 */ /* 0x000e240000002100 */
[----:B0-----:R-:W-:-:S05]  /*240f0*/  LOP3.LUT R28, R28, 0x7f, RZ, 0xc0, !PT ;  /* 0x0000007f1c1c7812 */ /* 0x001fca00078ec0ff */
[----:B------:R-:W-:Y:S01]  /*24100*/  IMAD.SHL.U32 R28, R28, 0x2, RZ ;  /* 0x000000021c1c7824 */ /* 0x000fe200078e00ff */
[----:B--2---:R0:W-:Y:S04]  /*24110*/  STL [R1+0x2f14], R15 ;  /* 0x002f140f01007387 */ /* 0x0041e80000100800 */
[----:B0-----:R-:W2:Y:S01]  /*24120*/  LDL.LU R15, [R1+0x984] ;  /* 0x00098400010f7983 */ /* 0x001ea20000300800 */
[----:B------:R-:W-:Y:S02]  /*24130*/  LOP3.LUT R14, R28, 0x70, RZ, 0x3c, !PT ;  /* 0x000000701c0e7812 */ /* 0x000fe400078e3cff */
[----:B------:R-:W2:Y:S02]  /*24140*/  LDL.LU R28, [R1+0x96c] ;  /* 0x00096c00011c7983 */ /* 0x000ea40000300800 */
[----:B------:R-:W2:Y:S01]  /*24150*/  LDL.LU R24, [R1+0x904] ;  /* 0x0009040001187983 */ /* 0x000ea20000300800 */
[----:B------:R-:W2:Y:S04]  /*24160*/  LDL.LU R23, [R1+0x8fc] ;  /* 0x0008fc0001177983 */ /* 0x000ea80000300800 */
[----:B----4-:R-:W-:Y:S01]  /*24170*/  STS.U16 [R14+0x1c00], R26 ;  /* 0x001c001a0e007388 */ /* 0x010fe20000000400 */
[----:B------:R-:W4:Y:S02]  /*24180*/  LDL.LU R22, [R1+0x8f4] ;  /* 0x0008f40001167983 */ /* 0x000f240000300800 */
[----:B------:R-:W-:Y:S02]  /*24190*/  STS.U16 [R14+0x1d00], R27 ;  /* 0x001d001b0e007388 */ /* 0x000fe40000000400 */
[----:B------:R-:W4:Y:S01]  /*241a0*/  LDL.LU R20, [R1+0x8ec] ;  /* 0x0008ec0001147983 */ /* 0x000f220000300800 */
[----:B---3--:R0:W-:Y:S04]  /*241b0*/  STS.U16 [R14+0x1e00], R29 ;  /* 0x001e001d0e007388 */ /* 0x0081e80000000400 */
[----:B------:R-:W3:Y:S04]  /*241c0*/  LDL.LU R18, [R1+0x884] ;  /* 0x0008840001127983 */ /* 0x000ee80000300800 */
        /* <DEDUP_REMOVED lines=18> */
[----:B------:R-:W3:Y:S01]  /*242f0*/  LDL.LU R26, [R1+0x64c] ;  /* 0x00064c00011a7983 */ /* 0x000ee20000300800 */
[----:B------:R0:W-:Y:S01]  /*24300*/  STS.U16 [R14+0x1f00], R0 ;  /* 0x001f00000e007388 */ /* 0x0001e20000000400 */
[----:B------:R-:W3:Y:S03]  /*24310*/  LDL.LU R27, [R1+0x5e4] ;  /* 0x0005e400011b7983 */ /* 0x000ee60000300800 */
[----:B0-----:R-:W3:Y:S04]  /*24320*/  LDL.LU R0, [R1+0x5dc] ;  /* 0x0005dc0001007983 */ /* 0x001ee80000300800 */
[----:B--2---:R0:W-:Y:S04]  /*24330*/  STS.U16 [R14+0x3c00], R15 ;  /* 0x003c000f0e007388 */ /* 0x0041e80000000400 */
[----:B0-----:R-:W2:Y:S04]  /*24340*/  LDL.LU R15, [R1+0x2f14] ;  /* 0x002f1400010f7983 */ /* 0x001ea80000300800 */
[----:B--2---:R0:W-:Y:S04]  /*24350*/  STS.U16 [R14+0x3d00], R15 ;  /* 0x003d000f0e007388 */ /* 0x0041e80000000400 */
[----:B0-----:R-:W2:Y:S04]  /*24360*/  LDL.LU R15, [R1+0x2f10] ;  /* 0x002f1000010f7983 */ /* 0x001ea80000300800 */
[----:B--2---:R-:W-:Y:S01]  /*24370*/  STS.U16 [R14+0x3e00], R15 ;  /* 0x003e000f0e007388 */ /* 0x004fe20000000400 */
[----:B------:R-:W-:Y:S02]  /*24380*/  STS.U16 [R14+0x3f00], R28 ;  /* 0x003f001c0e007388 */ /* 0x000fe40000000400 */
[----:B------:R-:W-:Y:S02]  /*24390*/  STS.U16 [R14+0x5c00], R24 ;  /* 0x005c00180e007388 */ /* 0x000fe40000000400 */
[----:B------:R-:W-:Y:S01]  /*243a0*/  STS.U16 [R14+0x5d00], R23 ;  /* 0x005d00170e007388 */ /* 0x000fe20000000400 */
[----:B----4-:R-:W-:Y:S01]  /*243b0*/  STS.U16 [R14+0x5e00], R22 ;  /* 0x005e00160e007388 */ /* 0x010fe20000000400 */
[----:B------:R-:W-:Y:S02]  /*243c0*/  STS.U16 [R14+0x5f00], R20 ;  /* 0x005f00140e007388 */ /* 0x000fe40000000400 */
[----:B---3--:R-:W-:Y:S02]  /*243d0*/  STS.U16 [R14+0x7c00], R18 ;  /* 0x007c00120e007388 */ /* 0x008fe40000000400 */
[----:B------:R0:W-:Y:S02]  /*243e0*/  STS.U16 [R14+0x7d00], R29 ;  /* 0x007d001d0e007388 */ /* 0x0001e40000000400 */
[----:B0-----:R-:W2:Y:S01]  /*243f0*/  LDL.LU R29, [R1+0x5d4] ;  /* 0x0005d400011d7983 */ /* 0x001ea20000300800 */
[----:B------:R-:W3:Y:S03]  /*24400*/  LDL.LU R15, [R1+0x55c] ;  /* 0x00055c00010f7983 */ /* 0x000ee60000300800 */
[----:B---3--:R0:W-:Y:S04]  /*24410*/  STL [R1+0x2f08], R15 ;  /* 0x002f080f01007387 */ /* 0x0081e80000100800 */
[----:B0-----:R-:W3:Y:S04]  /*24420*/  LDL.LU R15, [R1+0x564] ;  /* 0x00056400010f7983 */ /* 0x001ee80000300800 */
        /* <DEDUP_REMOVED lines=21> */
[----:B0-----:R-:W3:Y:S01]  /*24580*/  LDL.LU R15, [R1+0x5cc] ;  /* 0x0005cc00010f7983 */ /* 0x001ee20000300800 */
        /* <DEDUP_REMOVED lines=24> */
[----:B------:R-:W4:Y:S03]  /*24710*/  LDL.LU R27, [R1+0x34] ;  /* 0x00003400011b7983 */ /* 0x000f260000300800 */
[----:B--2---:R0:W-:Y:S01]  /*24720*/  STS.U16 [R14+0x11e00], R29 ;  /* 0x011e001d0e007388 */ /* 0x0041e20000000400 */
[----:B------:R-:W4:Y:S03]  /*24730*/  LDL.LU R28, [R1+0x28] ;  /* 0x00002800011c7983 */ /* 0x000f260000300800 */
[----:B0-----:R-:W4:Y:S04]  /*24740*/  LDL.LU R29, [R1+0x1c] ;  /* 0x00001c00011d7983 */ /* 0x001f280000300800 */
[----:B---3--:R0:W-:Y:S04]  /*24750*/  STS.U16 [R14+0x11f00], R15 ;  /* 0x011f000f0e007388 */ /* 0x0081e80000000400 */
[----:B0-----:R-:W3:Y:S04]  /*24760*/  LDL.LU R15, [R1+0x2f0c] ;  /* 0x002f0c00010f7983 */ /* 0x001ee80000300800 */
[----:B---3--:R0:W-:Y:S04]  /*24770*/  STS.U16 [R14+0x13c00], R15 ;  /* 0x013c000f0e007388 */ /* 0x0081e80000000400 */
[----:B0-----:R-:W3:Y:S04]  /*24780*/  LDL.LU R15, [R1+0x2f08] ;  /* 0x002f0800010f7983 */ /* 0x001ee80000300800 */
[----:B---3--:R0:W-:Y:S01]  /*24790*/  STS.U16 [R14+0x13d00], R15 ;  /* 0x013d000f0e007388 */ /* 0x0081e20000000400 */
[----:B----4-:R1:W-:Y:S02]  /*247a0*/  STS.U16 [R14+0x13e00], R24 ;  /* 0x013e00180e007388 */ /* 0x0103e40000000400 */
[----:B------:R3:W-:Y:S02]  /*247b0*/  STS.U16 [R14+0x13f00], R23 ;  /* 0x013f00170e007388 */ /* 0x0007e40000000400 */
[----:B------:R4:W-:Y:S01]  /*247c0*/  STS.U16 [R14+0x15c00], R22 ;  /* 0x015c00160e007388 */ /* 0x0009e20000000400 */
[----:B------:R4:W-:Y:S01]  /*247d0*/  STS.U16 [R14+0x15d00], R20 ;  /* 0x015d00140e007388 */ /* 0x0009e20000000400 */
[----:B------:R4:W-:Y:S03]  /*247e0*/  STS.U16 [R14+0x15e00], R0 ;  /* 0x015e00000e007388 */ /* 0x0009e60000000400 */
[----:B0-----:R-:W2:Y:S01]  /*247f0*/  LDL.LU R15, [R1+0x2f04] ;  /* 0x002f0400010f7983 */ /* 0x001ea20000300800 */
[----:B-1----:R-:W2:Y:S02]  /*24800*/  LDL.LU R24, [R1+0x2f00] ;  /* 0x002f000001187983 */ /* 0x002ea40000300800 */
[----:B---3--:R-:W3:Y:S02]  /*24810*/  LDL.LU R23, [R1+0x2efc] ;  /* 0x002efc0001177983 */ /* 0x008ee40000300800 */
[----:B----4-:R-:W4:Y:S01]  /*24820*/  LDL.LU R22, [R1+0x2ef8] ;  /* 0x002ef80001167983 */ /* 0x010f220000300800 */
[----:B------:R-:W2:Y:S01]  /*24830*/  LDL.LU R20, [R1+0x2ef4] ;  /* 0x002ef40001147983 */ /* 0x000ea20000300800 */
[----:B------:R-:W2:Y:S03]  /*24840*/  LDL.LU R0, [R1+0x18] ;  /* 0x0000180001007983 */ /* 0x000ea60000300800 */
[----:B------:R0:W-:Y:S01]  /*24850*/  STS.U16 [R14+0x15f00], R18 ;  /* 0x015f00120e007388 */ /* 0x0001e20000000400 */
[----:B------:R1:W-:Y:S02]  /*24860*/  STS.U16 [R14+0x17c00], R17 ;  /* 0x017c00110e007388 */ /* 0x0003e40000000400 */
[----:B------:R1:W-:Y:S02]  /*24870*/  STS.U16 [R14+0x17d00], R13 ;  /* 0x017d000d0e007388 */ /* 0x0003e40000000400 */
[----:B------:R1:W-:Y:S01]  /*24880*/  STS.U16 [R14+0x17e00], R12 ;  /* 0x017e000c0e007388 */ /* 0x0003e20000000400 */
[----:B------:R1:W-:Y:S01]  /*24890*/  STS.U16 [R14+0x17f00], R11 ;  /* 0x017f000b0e007388 */ /* 0x0003e20000000400 */
[----:B------:R1:W-:Y:S03]  /*248a0*/  STS.U16 [R14+0x19c00], R10 ;  /* 0x019c000a0e007388 */ /* 0x0003e60000000400 */
[----:B0-----:R-:W2:Y:S01]  /*248b0*/  LDL.LU R18, [R1+0x2ef0] ;  /* 0x002ef00001127983 */ /* 0x001ea20000300800 */
[----:B-1----:R-:W2:Y:S03]  /*248c0*/  LDL.LU R17, [R1+0x2eec] ;  /* 0x002eec0001117983 */ /* 0x002ea60000300800 */
[----:B------:R-:W2:Y:S01]  /*248d0*/  LDL.LU R13, [R1+0x2ee8] ;  /* 0x002ee800010d7983 */ /* 0x000ea20000300800 */
[----:B------:R-:W2:Y:S03]  /*248e0*/  LDL.LU R12, [R1+0x2ee4] ;  /* 0x002ee400010c7983 */ /* 0x000ea60000300800 */
        /* <DEDUP_REMOVED lines=9> */
[----:B-1----:R-:W3:Y:S03]  /*24980*/  LDL.LU R8, [R1+0x2ed4] ;  /* 0x002ed40001087983 */ /* 0x002ee60000300800 */
[----:B------:R-:W3:Y:S01]  /*24990*/  LDL.LU R7, [R1+0x2ed0] ;  /* 0x002ed00001077983 */ /* 0x000ee20000300800 */
[----:B------:R-:W3:Y:S03]  /*249a0*/  LDL.LU R6, [R1+0x2ecc] ;  /* 0x002ecc0001067983 */ /* 0x000ee60000300800 */
[----:B------:R-:W3:Y:S01]  /*249b0*/  LDL.LU R5, [R1+0x2ec8] ;  /* 0x002ec80001057983 */ /* 0x000ee20000300800 */
[----:B------:R-:W3:Y:S03]  /*249c0*/  LDL.LU R4, [R1+0x2ec4] ;  /* 0x002ec40001047983 */ /* 0x000ee60000300800 */
[----:B------:R0:W-:Y:S01]  /*249d0*/  STS.U16 [R14+0x1bf00], R3 ;  /* 0x01bf00030e007388 */ /* 0x0001e20000000400 */
[----:B------:R1:W-:Y:S02]  /*249e0*/  STS.U16 [R14+0x1dc00], R2 ;  /* 0x01dc00020e007388 */ /* 0x0003e40000000400 */
[----:B------:R1:W-:Y:S02]  /*249f0*/  STS.U16 [R14+0x1dd00], R16 ;  /* 0x01dd00100e007388 */ /* 0x0003e40000000400 */
[----:B------:R1:W-:Y:S01]  /*24a00*/  STS.U16 [R14+0x1de00], R19 ;  /* 0x01de00130e007388 */ /* 0x0003e20000000400 */
[----:B------:R1:W-:Y:S01]  /*24a10*/  STS.U16 [R14+0x1df00], R21 ;  /* 0x01df00150e007388 */ /* 0x0003e20000000400 */
[----:B------:R1:W-:Y:S03]  /*24a20*/  STS.U16 [R14+0x1fc00], R25 ;  /* 0x01fc00190e007388 */ /* 0x0003e60000000400 */
[----:B0-----:R-:W4:Y:S01]  /*24a30*/  LDL.LU R3, [R1+0x2ec0] ;  /* 0x002ec00001037983 */ /* 0x001f220000300800 */
[----:B-1----:R-:W4:Y:S03]  /*24a40*/  LDL.LU R2, [R1+0x2ebc] ;  /* 0x002ebc0001027983 */ /* 0x002f260000300800 */
[----:B------:R-:W4:Y:S01]  /*24a50*/  LDL.LU R16, [R1+0x2eb8] ;  /* 0x002eb80001107983 */ /* 0x000f220000300800 */
[----:B------:R-:W4:Y:S03]  /*24a60*/  LDL.LU R19, [R1+0x2eb4] ;  /* 0x002eb40001137983 */ /* 0x000f260000300800 */
[----:B------:R-:W4:Y:S01]  /*24a70*/  LDL.LU R21, [R1+0x2eb0] ;  /* 0x002eb00001157983 */ /* 0x000f220000300800 */
[----:B------:R-:W4:Y:S03]  /*24a80*/  LDL.LU R25, [R1+0x2eac] ;  /* 0x002eac0001197983 */ /* 0x000f260000300800 */
[----:B------:R0:W-:Y:S01]  /*24a90*/  STS.U16 [R14+0x1fd00], R26 ;  /* 0x01fd001a0e007388 */ /* 0x0001e20000000400 */
[----:B------:R1:W-:Y:S03]  /*24aa0*/  STS.U16 [R14+0x1fe00], R27 ;  /* 0x01fe001b0e007388 */ /* 0x0003e60000000400 */
[----:B0-----:R-:W4:Y:S01]  /*24ab0*/  LDL.LU R26, [R1+0x2ea8] ;  /* 0x002ea800011a7983 */ /* 0x001f220000300800 */
[----:B-1----:R-:W4:Y:S02]  /*24ac0*/  LDL.LU R27, [R1+0x2ea4] ;  /* 0x002ea400011b7983 */ /* 0x002f240000300800 */
[----:B------:R0:W-:Y:S02]  /*24ad0*/  STS.U16 [R14+0x1ff00], R28 ;  /* 0x01ff001c0e007388 */ /* 0x0001e40000000400 */
[----:B0-----:R-:W0:Y:S02]  /*24ae0*/  S2R R28, SR_TID.X ;  /* 0x00000000001c7919 */ /* 0x001e240000002100 */
[----:B0-----:R-:W-:-:S05]  /*24af0*/  LOP3.LUT R28, R28, 0x7f, RZ, 0xc0, !PT ;  /* 0x0000007f1c1c7812 */ /* 0x001fca00078ec0ff */
[----:B------:R-:W-:-:S05]  /*24b00*/  IMAD.SHL.U32 R28, R28, 0x2, RZ ;  /* 0x000000021c1c7824 */ /* 0x000fca00078e00ff */
[----:B------:R0:W-:Y:S02]  /*24b10*/  STS.U16 [R28+0x20000], R29 ;  /* 0x0200001d1c007388 */ /* 0x0001e40000000400 */
[----:B0-----:R-:W-:Y:S02]  /*24b20*/  LOP3.LUT R29, R28, 0x10, RZ, 0x3c, !PT ;  /* 0x000000101c1d7812 */ /* 0x001fe400078e3cff */
[----:B--2---:R-:W-:Y:S04]  /*24b30*/  STS.U16 [R28+0x21800], R9 ;  /* 0x021800091c007388 */ /* 0x004fe80000000400 */
[----:B---3--:R-:W-:Y:S04]  /*24b40*/  STS.U16 [R28+0x21000], R4 ;  /* 0x021000041c007388 */ /* 0x008fe80000000400 */
[----:B----4-:R0:W-:Y:S04]  /*24b50*/  STS.U16 [R28+0x20800], R27 ;  /* 0x0208001b1c007388 */ /* 0x0101e80000000400 */
[----:B0-----:R-:W2:Y:S01]  /*24b60*/  LDL.LU R27, [R1+0x14] ;  /* 0x00001400011b7983 */ /* 0x001ea20000300800 */
[----:B------:R-:W3:Y:S02]  /*24b70*/  LDL.LU R4, [R1+0x8] ;  /* 0x0000080001047983 */ /* 0x000ee40000300800 */
[----:B------:R-:W4:Y:S02]  /*24b80*/  LDL.LU R28, [R1+0x10] ;  /* 0x00001000011c7983 */ /* 0x000f240000300800 */
[----:B------:R-:W3:Y:S01]  /*24b90*/  LDL.LU R9, [R1+0xc] ;  /* 0x00000c0001097983 */ /* 0x000ee20000300800 */
[----:B------:R0:W-:Y:S01]  /*24ba0*/  STS.U16 [R29+0x20100], R0 ;  /* 0x020100001d007388 */ /* 0x0001e20000000400 */
[----:B------:R-:W-:Y:S02]  /*24bb0*/  STS.U16 [R29+0x20900], R26 ;  /* 0x0209001a1d007388 */ /* 0x000fe40000000400 */
[----:B------:R-:W-:Y:S02]  /*24bc0*/  STS.U16 [R29+0x21100], R5 ;  /* 0x021100051d007388 */ /* 0x000fe40000000400 */
[----:B------:R1:W-:Y:S01]  /*24bd0*/  STS.U16 [R29+0x21900], R10 ;  /* 0x0219000a1d007388 */ /* 0x0003e20000000400 */
[----:B0-----:R-:W3:Y:S01]  /*24be0*/  LDL.LU R0, [R1+0x2ea0] ;  /* 0x002ea00001007983 */ /* 0x001ee20000300800 */
[----:B-1----:R-:W3:Y:S03]  /*24bf0*/  LDL.LU R29, [R1+0x2e9c] ;  /* 0x002e9c00011d7983 */ /* 0x002ee60000300800 */
[----:B------:R-:W0:Y:S02]  /*24c00*/  S2R R26, SR_TID.X ;  /* 0x00000000001a7919 */ /* 0x000e240000002100 */
[----:B0-----:R-:W-:-:S05]  /*24c10*/  LOP3.LUT R26, R26, 0x7f, RZ, 0xc0, !PT ;  /* 0x0000007f1a1a7812 */ /* 0x001fca00078ec0ff */
[----:B------:R-:W-:-:S05]  /*24c20*/  IMAD.SHL.U32 R5, R26, 0x2, RZ ;  /* 0x000000021a057824 */ /* 0x000fca00078e00ff */
[----:B------:R-:W-:Y:S01]  /*24c30*/  LOP3.LUT R5, R5, 0x20, RZ, 0x3c, !PT ;  /* 0x0000002005057812 */ /* 0x000fe200078e3cff */
[----:B------:R-:W-:-:S05]  /*24c40*/  IMAD.SHL.U32 R26, R26, 0x2, RZ ;  /* 0x000000021a1a7824 */ /* 0x000fca00078e00ff */
[----:B------:R-:W-:Y:S01]  /*24c50*/  LOP3.LUT R26, R26, 0x30, RZ, 0x3c, !PT ;  /* 0x000000301a1a7812 */ /* 0x000fe200078e3cff */
[----:B--2---:R0:W-:Y:S04]  /*24c60*/  STS.U16 [R5+0x20200], R27 ;  /* 0x0202001b05007388 */ /* 0x0041e80000000400 */
[----:B0-----:R-:W0:Y:S01]  /*24c70*/  S2R R27, SR_TID.X ;  /* 0x00000000001b7919 */ /* 0x001e220000002100 */
[----:B------:R-:W-:Y:S02]  /*24c80*/  STS.U16 [R5+0x20a00], R25 ;  /* 0x020a001905007388 */ /* 0x000fe40000000400 */
[----:B------:R-:W-:Y:S02]  /*24c90*/  STS.U16 [R5+0x21200], R6 ;  /* 0x0212000605007388 */ /* 0x000fe40000000400 */
[----:B------:R-:W-:Y:S01]  /*24ca0*/  STS.U16 [R5+0x21a00], R12 ;  /* 0x021a000c05007388 */ /* 0x000fe20000000400 */
[----:B----4-:R1:W-:Y:S01]  /*24cb0*/  STS.U16 [R26+0x20300], R28 ;  /* 0x0203001c1a007388 */ /* 0x0103e20000000400 */
[----:B------:R-:W-:Y:S02]  /*24cc0*/  STS.U16 [R26+0x20b00], R21 ;  /* 0x020b00151a007388 */ /* 0x000fe40000000400 */
[----:B------:R-:W-:Y:S02]  /*24cd0*/  STS.U16 [R26+0x21300], R7 ;  /* 0x021300071a007388 */ /* 0x000fe40000000400 */
[----:B------:R-:W-:Y:S01]  /*24ce0*/  STS.U16 [R26+0x21b00], R13 ;  /* 0x021b000d1a007388 */ /* 0x000fe20000000400 */
[----:B0-----:R-:W-:-:S05]  /*24cf0*/  LOP3.LUT R27, R27, 0x7f, RZ, 0xc0, !PT ;  /* 0x0000007f1b1b7812 */ /* 0x001fca00078ec0ff */
[C---:B-1----:R-:W-:Y:S02]  /*24d00*/  IMAD.SHL.U32 R28, R27.reuse, 0x2, RZ ;  /* 0x000000021b1c7824 */ /* 0x042fe400078e00ff */
[----:B------:R-:W-:-:S03]  /*24d10*/  IMAD.SHL.U32 R27, R27, 0x2, RZ ;  /* 0x000000021b1b7824 */ /* 0x000fc600078e00ff */
[----:B------:R-:W-:Y:S02]  /*24d20*/  LOP3.LUT R28, R28, 0x40, RZ, 0x3c, !PT ;  /* 0x000000401c1c7812 */ /* 0x000fe400078e3cff */
[----:B------:R-:W-:-:S03]  /*24d30*/  LOP3.LUT R27, R27, 0x50, RZ, 0x3c, !PT ;  /* 0x000000501b1b7812 */ /* 0x000fc600078e3cff */
[----:B---3--:R-:W-:Y:S01]  /*24d40*/  STS.U16 [R28+0x20400], R9 ;  /* 0x020400091c007388 */ /* 0x008fe20000000400 */
[----:B------:R-:W-:Y:S02]  /*24d50*/  STS.U16 [R28+0x20c00], R19 ;  /* 0x020c00131c007388 */ /* 0x000fe40000000400 */
[----:B------:R-:W-:Y:S02]  /*24d60*/  STS.U16 [R28+0x21400], R8 ;  /* 0x021400081c007388 */ /* 0x000fe40000000400 */
[----:B------:R-:W-:Y:S01]  /*24d70*/  STS.U16 [R28+0x21c00], R17 ;  /* 0x021c00111c007388 */ /* 0x000fe20000000400 */
[----:B------:R-:W-:Y:S01]  /*24d80*/  STS.U16 [R27+0x20500], R4 ;  /* 0x020500041b007388 */ /* 0x000fe20000000400 */
[----:B------:R-:W-:Y:S02]  /*24d90*/  STS.U16 [R27+0x20d00], R16 ;  /* 0x020d00101b007388 */ /* 0x000fe40000000400 */
[----:B------:R-:W-:Y:S02]  /*24da0*/  STS.U16 [R27+0x21500], R11 ;  /* 0x0215000b1b007388 */ /* 0x000fe40000000400 */
[----:B------:R-:W-:Y:S01]  /*24db0*/  STS.U16 [R27+0x21d00], R20 ;  /* 0x021d00141b007388 */ /* 0x000fe20000000400 */
[----:B------:R0:W-:Y:S04]  /*24dc0*/  STS.U16 [R15+0x20600], R29 ;  /* 0x0206001d0f007388 */ /* 0x0001e80000000400 */
[----:B0-----:R-:W2:Y:S01]  /*24dd0*/  LDL.LU R29, [R1+0x2e98] ;  /* 0x002e9800011d7983 */ /* 0x001ea20000300800 */
[----:B------:R-:W-:Y:S02]  /*24de0*/  STS.U16 [R15+0x20e00], R2 ;  /* 0x020e00020f007388 */ /* 0x000fe40000000400 */
[----:B------:R-:W-:Y:S02]  /*24df0*/  STS.U16 [R15+0x21600], R18 ;  /* 0x021600120f007388 */ /* 0x000fe40000000400 */
[----:B------:R0:W-:Y:S01]  /*24e00*/  STS.U16 [R15+0x21e00], R22 ;  /* 0x021e00160f007388 */ /* 0x0001e20000000400 */
[----:B------:R1:W-:Y:S01]  /*24e10*/  STS.U16 [R14+0x20700], R0 ;  /* 0x020700000e007388 */ /* 0x0003e20000000400 */
[----:B------:R-:W-:Y:S02]  /*24e20*/  STS.U16 [R14+0x20f00], R3 ;  /* 0x020f00030e007388 */ /* 0x000fe40000000400 */
[----:B------:R-:W-:Y:S02]  /*24e30*/  STS.U16 [R14+0x21700], R23 ;  /* 0x021700170e007388 */ /* 0x000fe40000000400 */
[----:B------:R-:W-:Y:S01]  /*24e40*/  STS.U16 [R14+0x21f00], R24 ;  /* 0x021f00180e007388 */ /* 0x000fe20000000400 */
[----:B------:R-:W-:Y:S06]  /*24e50*/  BAR.SYNC.DEFER_BLOCKING 0x0 ;  /* 0x0000000000007b1d */ /* 0x000fec0000010000 */
[----:B0-----:R-:W1:Y:S02]  /*24e60*/  S2R R15, SR_TID.X ;  /* 0x00000000000f7919 */ /* 0x001e640000002100 */
[C---:B-1----:R-:W-:Y:S01]  /*24e70*/  LOP3.LUT R0, R15.reuse, 0x7, RZ, 0xc0, !PT ;  /* 0x000000070f007812 */ /* 0x042fe200078ec0ff */
[----:B------:R-:W-:-:S04]  /*24e80*/  IMAD.SHL.U32 R15, R15, 0x2, RZ ;  /* 0x000000020f0f7824 */ /* 0x000fc800078e00ff */
[----:B------:R-:W-:-:S05]  /*24e90*/  IMAD R0, R0, 0x110, RZ ;  /* 0x0000011000007824 */ /* 0x000fca00078e02ff */
[----:B------:R-:W-:-:S05]  /*24ea0*/  LOP3.LUT R0, R0, 0x30, R15, 0x78, !PT ;  /* 0x0000003000007812 */ /* 0x000fca00078e780f */
[----:B------:R-:W-:Y:S04]  /*24eb0*/  LDSM.16.M88.4 R4, [R0+0x20000] ;  /* 0x020000000004783b */ /* 0x000fe80000000200 */
[----:B------:R-:W-:Y:S04]  /*24ec0*/  LDSM.16.M88.4 R12, [R0+0x20800] ;  /* 0x02080000000c783b */ /* 0x000fe80000000200 */
[----:B------:R-:W-:Y:S04]  /*24ed0*/  LDSM.16.M88.4 R8, [R0+0x21000] ;  /* 0x021000000008783b */ /* 0x000fe80000000200 */
[----:B------:R-:W-:Y:S04]  /*24ee0*/  LDSM.16.M88.4 R16, [R0+0x21800] ;  /* 0x021800000010783b */ /* 0x000fe80000000200 */
[----:B--2---:R-:W0:Y:S04]  /*24ef0*/  LDSM.16.MT88.4 R20, [R29] ;  /* 0x000000001d14783b */ /* 0x004e280000004200 */
[----:B------:R-:W1:Y:S04]  /*24f00*/  LDSM.16.MT88.4 R24, [R29+0x80] ;  /* 0x000080001d18783b */ /* 0x000e680000004200 */
[----:B0-----:R-:W-:Y:S01]  /*24f10*/  STL.64 [R1+0x2e90], R22 ;  /* 0x002e901601007387 */ /* 0x001fe20000100a00 */
[----:B------:R-:W-:Y:S02]  /*24f20*/  STL.64 [R1+0x2e88], R20 ;  /* 0x002e881401007387 */ /* 0x000fe40000100a00 */
[----:B------:R-:W0:Y:S04]  /*24f30*/  LDSM.16.MT88.4 R20, [R29+0x100] ;  /* 0x000100001d14783b */ /* 0x000e280000004200 */
[----:B------:R-:W-:Y:S01]  /*24f40*/  STL [R1+0x2c98], R6 ;  /* 0x002c980601007387 */ /* 0x000fe20000100800 */
[----:B------:R-:W-:Y:S01]  /*24f50*/  STL [R1+0x2c94], R7 ;  /* 0x002c940701007387 */ /* 0x000fe20000100800 */
[----:B------:R-:W-:Y:S02]  /*24f60*/  STL [R1+0x2e3c], R14 ;  /* 0x002e3c0e01007387 */ /* 0x000fe40000100800 */
[----:B------:R-:W-:Y:S02]  /*24f70*/  STL [R1+0x2e38], R15 ;  /* 0x002e380f01007387 */ /* 0x000fe40000100800 */
[----:B------:R-:W-:Y:S01]  /*24f80*/  STL [R1+0x2e00], R10 ;  /* 0x002e000a01007387 */ /* 0x000fe20000100800 */
[----:B------:R-:W-:Y:S01]  /*24f90*/  STL [R1+0x2cc0], R11 ;  /* 0x002cc00b01007387 */ /* 0x000fe20000100800 */
[----:B------:R-:W-:Y:S02]  /*24fa0*/  STL [R1+0x2ca0], R18 ;  /* 0x002ca01201007387 */ /* 0x000fe40000100800 */
[----:B------:R-:W-:Y:S02]  /*24fb0*/  STL [R1+0x2c9c], R19 ;  /* 0x002c9c1301007387 */ /* 0x000fe40000100800 */
[----:B------:R2:W-:Y:S01]  /*24fc0*/  STL.64 [R1+0x2e60], R16 ;  /* 0x002e601001007387 */ /* 0x0005e20000100a00 */
[----:B-1----:R-:W-:Y:S01]  /*24fd0*/  STL.64 [R1+0x2e58], R26 ;  /* 0x002e581a01007387 */ /* 0x002fe20000100a00 */
[----:B------:R-:W-:Y:S03]  /*24fe0*/  STL.64 [R1+0x2e50], R24 ;  /* 0x002e501801007387 */ /* 0x000fe60000100a00 */
[----:B0-----:R-:W-:Y:S01]  /*24ff0*/  STL.64 [R1+0x40], R20 ;  /* 0x0000401401007387 */ /* 0x001fe20000100a00 */
[----:B------:R-:W-:Y:S02]  /*25000*/  STL.64 [R1+0x48], R22 ;  /* 0x0000481601007387 */ /* 0x000fe40000100a00 */
[----:B--2---:R-:W2:Y:S02]  /*25010*/  LDL.LU.64 R16, [R1+0x3e0] ;  /* 0x0003e00001107983 */ /* 0x004ea40000300a00 */
[----:B------:R-:W3:Y:S02]  /*25020*/  LDL.LU.64 R18, [R1+0x3e8] ;  /* 0x0003e80001127983 */ /* 0x000ee40000300a00 */
[----:B------:R-:W-:-:S02]  /*25030*/  IMAD.MOV.U32 R14, RZ, RZ, R22 ;  /* 0x000000ffff0e7224 */ /* 0x000fc400078e0016 */
[----:B------:R-:W-:Y:S02]  /*25040*/  IMAD.MOV.U32 R15, RZ, RZ, R23 ;  /* 0x000000ffff0f7224 */ /* 0x000fe400078e0017 */
[----:B------:R-:W0:Y:S04]  /*25050*/  LDSM.16.MT88.4 R20, [R29+0x180] ;  /* 0x000180001d14783b */ /* 0x000e280000004200 */
[----:B---3--:R-:W-:Y:S01]  /*25060*/  STL.64 [R1+0x2e70], R18 ;  /* 0x002e701201007387 */ /* 0x008fe20000100a00 */
[----:B--2---:R1:W-:Y:S03]  /*25070*/  STL.64 [R1+0x2e68], R16 ;  /* 0x002e681001007387 */ /* 0x0043e60000100a00 */
[----:B-1----:R-:W2:Y:S01]  /*25080*/  LDL.LU.64 R16, [R1+0x3f0] ;  /* 0x0003f00001107983 */ /* 0x002ea20000300a00 */
[----:B------:R-:W3:Y:S02]  /*25090*/  LDL.LU.64 R18, [R1+0x3f8] ;  /* 0x0003f80001127983 */ /* 0x000ee40000300a00 */
[----:B0-----:R-:W-:-:S02]  /*250a0*/  IMAD.MOV.U32 R10, RZ, RZ, R20 ;  /* 0x000000ffff0a7224 */ /* 0x001fc400078e0014 */
[----:B------:R-:W-:Y:S02]  /*250b0*/  IMAD.MOV.U32 R3, RZ, RZ, R21 ;  /* 0x000000ffff037224 */ /* 0x000fe400078e0015 */
[----:B------:R-:W-:Y:S02]  /*250c0*/  IMAD.MOV.U32 R2, RZ, RZ, R22 ;  /* 0x000000ffff027224 */ /* 0x000fe400078e0016 */
[----:B------:R-:W-:Y:S02]  /*250d0*/  IMAD.MOV.U32 R0, RZ, RZ, R23 ;  /* 0x000000ffff007224 */ /* 0x000fe400078e0017 */
[----:B------:R-:W0:Y:S04]  /*250e0*/  LDSM.16.MT88.4 R20, [R29+0x200] ;  /* 0x000200001d14783b */ /* 0x000e280000004200 */
[----:B---3--:R-:W-:Y:S01]  /*250f0*/  STL.64 [R1+0x2e80], R18 ;  /* 0x002e801201007387 */ /* 0x008fe20000100a00 */
[----:B--2---:R1:W-:Y:S03]  /*25100*/  STL.64 [R1+0x2e78], R16 ;  /* 0x002e781001007387 */ /* 0x0043e60000100a00 */
[----:B-1----:R-:W2:Y:S01]  /*25110*/  LDL.LU.64 R16, [R1+0x400] ;  /* 0x0004000001107983 */ /* 0x002ea20000300a00 */
[----:B------:R-:W2:Y:S02]  /*25120*/  LDL.LU.64 R18, [R1+0x408] ;  /* 0x0004080001127983 */ /* 0x000ea40000300a00 */
[----:B------:R-:W-:Y:S02]  /*25130*/  STL [R1+0x2e44], R15 ;  /* 0x002e440f01007387 */ /* 0x000fe40000100800 */
[----:B------:R-:W-:Y:S01]  /*25140*/  STL [R1+0x2e40], R14 ;  /* 0x002e400e01007387 */ /* 0x000fe20000100800 */
[----:B------:R-:W3:Y:S01]  /*25150*/  LDL.LU.64 R24, [R1+0x3d0] ;  /* 0x0003d00001187983 */ /* 0x000ee20000300a00 */
[----:B------:R-:W3:Y:S02]  /*25160*/  LDL.LU.64 R26, [R1+0x3d8] ;  /* 0x0003d800011a7983 */ /* 0x000ee40000300a00 */
[----:B------:R-:W-:Y:S02]  /*25170*/  STL [R1+0x2e4c], R2 ;  /* 0x002e4c0201007387 */ /* 0x000fe40000100800 */
[----:B------:R-:W-:Y:S01]  /*25180*/  STL [R1+0x2e48], R3 ;  /* 0x002e480301007387 */ /* 0x000fe20000100800 */
[----:B0-----:R-:W-:Y:S01]  /*25190*/  STL.64 [R1+0x20], R20 ;  /* 0x0000201401007387 */ /* 0x001fe20000100a00 */
[----:B------:R0:W-:Y:S03]  /*251a0*/  STL.64 [R1+0x28], R22 ;  /* 0x0000281601007387 */ /* 0x0001e60000100a00 */
[----:B0-----:R-:W2:Y:S01]  /*251b0*/  LDL.LU.64 R22, [R1+0x2e90] ;  /* 0x002e900001167983 */ /* 0x001ea20000300a00 */
[----:B------:R-:W2:Y:S02]  /*251c0*/  LDL.LU.64 R20, [R1+0x2e88] ;  /* 0x002e880001147983 */ /* 0x000ea40000300a00 */
[----:B--2---:R-:W-:Y:S11]  /*251d0*/  HMMA.16816.F32 R16, R20, R4, R16 ;  /* 0x000000041410723c */ /* 0x004ff60000001810 */
[----:B------:R-:W-:Y:S11]  /*251e0*/  @!UPT UIADD3 URZ, URZ, URZ, URZ ;  /* 0x0000003f3f3ff290 */ /* 0x000ff6000fffe03f */
[----:B------:R-:W-:Y:S01]  /*251f0*/  @!UPT UIADD3 URZ, URZ, URZ, URZ ;  /* 0x0000003f3f3ff290 */ /* 0x000fe2000fffe03f */
[----:B------:R-:W-:Y:S01]  /*25200*/  STL [R1+0x1b4], R17 ;  /* 0x0001b41101007387 */ /* 0x000fe20000100800 */
[----:B------:R-:W-:Y:S02]  /*25210*/  STL.64 [R1+0x1b8], R18 ;  /* 0x0001b81201007387 */ /* 0x000fe40000100a00 */
[----:B------:R-:W-:Y:S02]  /*25220*/  IMAD.MOV.U32 R11, RZ, RZ, R16 ;  /* 0x000000ffff0b7224 */ /* 0x000fe400078e0010 */
[----:B------:R-:W0:Y:S02]  /*25230*/  LDSM.16.MT88.4 R16, [R29+0x280] ;  /* 0x000280001d10783b */ /* 0x000e240000004200 */
[----:B0-----:R-:W-:Y:S02]  /*25240*/  IMAD.MOV.U32 R15, RZ, RZ, R18 ;  /* 0x000000ffff0f7224 */ /* 0x001fe400078e0012 */
[----:B------:R-:W-:Y:S02]  /*25250*/  IMAD.MOV.U32 R14, RZ, RZ, R19 ;  /* 0x000000ffff0e7224 */ /* 0x000fe400078e0013 */
[----:B------:R-:W-:-:S02]  /*25260*/  IMAD.MOV.U32 R2, RZ, RZ, R16 ;  /* 0x000000ffff027224 */ /* 0x000fc400078e0010 */
[----:B------:R-:W-:Y:S01]  /*25270*/  IMAD.MOV.U32 R3, RZ, RZ, R17 ;  /* 0x000000ffff037224 */ /* 0x000fe200078e0011 */
[----:B------:R-:W2:Y:S01]  /*25280*/  LDL.LU.64 R18, [R1+0x2e80] ;  /* 0x002e800001127983 */ /* 0x000ea20000300a00 */
[----:B------:R-:W2:Y:S02]  /*25290*/  LDL.LU.64 R16, [R1+0x2e78] ;  /* 0x002e780001107983 */ /* 0x000ea40000300a00 */
[C---:B--2---:R-:W-:Y:S11]  /*252a0*/  HMMA.16816.F32 R16, R20.reuse, R12, R16 ;  /* 0x0000000c1410723c */ /* 0x044ff60000001810 */
[----:B------:R-:W-:Y:S11]  /*252b0*/  @!UPT UIADD3 URZ, URZ, URZ, URZ ;  /* 0x0000003f3f3ff290 */ /* 0x000ff6000fffe03f */
[----:B------:R-:W-:Y:S01]  /*252c0*/  @!UPT UIADD3 URZ, URZ, URZ, URZ ;  /* 0x0000003f3f3ff290 */ /* 0x000fe2000fffe03f */
[----:B------:R-:W-:Y:S01]  /*252d0*/  STL.64 [R1+0x1d0], R16 ;  /* 0x0001d01001007387 */ /* 0x000fe20000100a00 */
[----:B------:R0:W-:Y:S03]  /*252e0*/  STL.64 [R1+0x1d8], R18 ;  /* 0x0001d81201007387 */ /* 0x0001e60000100a00 */
[----:B0-----:R-:W2:Y:S01]  /*252f0*/  LDL.LU.64 R18, [R1+0x2e70] ;  /* 0x002e700001127983 */ /* 0x001ea20000300a00 */
[----:B------:R-:W2:Y:S02]  /*25300*/  LDL.LU.64 R16, [R1+0x2e68] ;  /* 0x002e680001107983 */ /* 0x000ea40000300a00 */
[C---:B--2---:R-:W-:Y:S11]  /*25310*/  HMMA.16816.F32 R16, R20.reuse, R8, R16 ;  /* 0x000000081410723c */ /* 0x044ff60000001810 */
[----:B------:R-:W-:Y:S11]  /*25320*/  @!UPT UIADD3 URZ, URZ, URZ, URZ ;  /* 0x0000003f3f3ff290 */ /* 0x000ff6000fffe03f */
[----:B------:R-:W-:Y:S01]  /*25330*/  @!UPT UIADD3 URZ, URZ, URZ, URZ ;  /* 0x0000003f3f3ff290 */ /* 0x000fe2000fffe03f */
[----:B------:R0:W-:Y:S01]  /*25340*/  STL.64 [R1+0x1c0], R16 ;  /* 0x0001c01001007387 */ /* 0x0001e20000100a00 */
[----:B------:R-:W-:Y:S03]  /*25350*/  STL.64 [R1+0x1c8], R18 ;  /* 0x0001c81201007387 */ /* 0x000fe60000100a00 */
[----:B0-----:R-:W3:Y:S01]  /*25360*/  LDL.LU.64 R16, [R1+0x2e60] ;  /* 0x002e600001107983 */ /* 0x001ee20000300a00 */
[----:B------:R-:W-:Y:S02]  /*25370*/  STL.64 [R1+0x2e30], R10 ;  /* 0x002e300a01007387 */ /* 0x000fe40000100a00 */
[----:B------:R0:W-:Y:S02]  /*25380*/  STL.64 [R1+0x2e28], R8 ;  /* 0x002e280801007387 */ /* 0x0001e40000100a00 */
[----:B0-----:R-:W2:Y:S01]  /*25390*/  LDL.LU.64 R8, [R1+0x3c0] ;  /* 0x0003c00001087983 */ /* 0x001ea20000300a00 */
[----:B------:R-:W2:Y:S01]  /*253a0*/  LDL.LU.64 R10, [R1+0x3c8] ;  /* 0x0003c800010a7983 */ /* 0x000ea20000300a00 */
[----:B---3--:R-:W-:Y:S02]  /*253b0*/  HMMA.16816.F32 R20, R20, R16, R24 ;  /* 0x000000101414723c */ /* 0x008fe40000001818 */
[----:B------:R-:W3:Y:S01]  /*253c0*/  LDL.LU.64 R26, [R1+0x2e58] ;  /* 0x002e5800011a7983 */ /* 0x000ee20000300a00 */
[----:B------:R-:W2:Y:S11]  /*253d0*/  LDL.LU.64 R24, [R1+0x2e50] ;  /* 0x002e500001187983 */ /* 0x000eb60000300a00 */
[----:B------:R-:W-:Y:S09]  /*253e0*/  @!UPT UIADD3 URZ, URZ, URZ, URZ ;  /* 0x0000003f3f3ff290 */ /* 0x000ff2000fffe03f */
[----:B------:R-:W-:Y:S01]  /*253f0*/  STL.64 [R1+0x1a0], R20 ;  /* 0x0001a01401007387 */ /* 0x000fe20000100a00 */
[----:B------:R-:W-:Y:S02]  /*25400*/  STL [R1+0x1a8], R22 ;  /* 0x0001a81601007387 */ /* 0x000fe40000100800 */
[----:B------:R0:W-:Y:S02]  /*25410*/  STL.64 [R1+0x2e20], R16 ;  /* 0x002e201001007387 */ /* 0x0001e40000100a00 */
[----:B------:R-:W-:-:S05]  /*25420*/  IMAD.MOV.U32 R28, RZ, RZ, R23 ;  /* 0x000000ffff1c7224 */ /* 0x000fca00078e0017 */
[----:B------:R-:W-:Y:S01]  /*25430*/  STL [R1+0x2c88], R28 ;  /* 0x002c881c01007387 */ /* 0x000fe20000100800 */
[----:B---3--:R-:W-:Y:S01]  /*25440*/  IMAD.MOV.U32 R6, RZ, RZ, R26 ;  /* 0x000000ffff067224 */ /* 0x008fe200078e001a */
[----:B--2---:R-:W-:Y:S01]  /*25450*/  HMMA.16816.F32 R8, R24, R4, R8 ;  /* 0x000000041808723c */ /* 0x004fe20000001808 */
[----:B0-----:R-:W-:Y:S02]  /*25460*/  IMAD.MOV.U32 R17, RZ, RZ, R24 ;  /* 0x000000ffff117224 */ /* 0x001fe400078e0018 */
[----:B------:R-:W-:Y:S02]  /*25470*/  IMAD.MOV.U32 R16, RZ, RZ, R25 ;  /* 0x000000ffff107224 */ /* 0x000fe400078e0019 */
[----:B------:R-:W-:Y:S02]  /*25480*/  IMAD.MOV.U32 R7, RZ, RZ, R27 ;  /* 0x000000ffff077224 */ /* 0x000fe400078e001b */
[----:B------:R-:W0:Y:S11]  /*25490*/  LDSM.16.MT88.4 R24, [R29+0x300] ;  /* 0x000300001d18783b */ /* 0x000e360000004200 */
[----:B------:R-:W-:Y:S05]  /*254a0*/  @!UPT UIADD3 URZ, URZ, URZ, URZ ;  /* 0x0000003f3f3ff290 */ /* 0x000fea000fffe03f */
[----:B------:R1:W-:Y:S01]  /*254b0*/  STL.64 [R1+0x190], R8 ;  /* 0x0001900801007387 */ /* 0x0003e20000100a00 */
[----:B------:R2:W-:Y:S03]  /*254c0*/  STL.64 [R1+0x198], R10 ;  /* 0x0001980a01007387 */ /* 0x0005e60000100a00 */
[----:B-1----:R-:W3:Y:S01]  /*254d0*/  LDL.LU.64 R8, [R1+0x3b0] ;  /* 0x0003b00001087983 */ /* 0x002ee20000300a00 */
[----:B--2---:R-:W3:Y:S02]  /*254e0*/  LDL.LU.64 R10, [R1+0x3b8] ;  /* 0x0003b800010a7983 */ /* 0x004ee40000300a00 */
[----:B------:R1:W-:Y:S02]  /*254f0*/  STL.64 [R1+0x2e08], R4 ;  /* 0x002e080401007387 */ /* 0x0003e40000100a00 */
[----:B-1----:R-:W-:Y:S02]  /*25500*/  IMAD.MOV.U32 R4, RZ, RZ, R17 ;  /* 0x000000ffff047224 */ /* 0x002fe400078e0011 */
[----:B------:R-:W-:-:S02]  /*25510*/  IMAD.MOV.U32 R5, RZ, RZ, R16 ;  /* 0x000000ffff057224 */ /* 0x000fc400078e0010 */
[----:B------:R-:W2:Y:S01]  /*25520*/  LDL.LU.64 R16, [R1+0x3a0] ;  /* 0x0003a00001107983 */ /* 0x000ea20000300a00 */
[----:B------:R-:W2:Y:S02]  /*25530*/  LDL.LU.64 R18, [R1+0x3a8] ;  /* 0x0003a80001127983 */ /* 0x000ea40000300a00 */
[----:B0-----:R-:W-:Y:S02]  /*25540*/  STL.64 [R1+0x2d30], R26 ;  /* 0x002d301a01007387 */ /* 0x001fe40000100a00 */
[----:B------:R0:W-:Y:S02]  /*25550*/  STL.64 [R1+0x2d28], R24 ;  /* 0x002d281801007387 */ /* 0x0001e40000100a00 */
[----:B0-----:R-:W-:Y:S02]  /*25560*/  IMAD.MOV.U32 R24, RZ, RZ, R2 ;  /* 0x000000ffff187224 */ /* 0x001fe400078e0002 */
[----:B------:R-:W-:Y:S01]  /*25570*/  IMAD.MOV.U32 R25, RZ, RZ, R3 ;  /* 0x000000ffff197224 */ /* 0x000fe200078e0003 */
[----:B------:R-:W4:Y:S01]  /*25580*/  LDL.LU R2, [R1+0x2e4c] ;  /* 0x002e4c0001027983 */ /* 0x000f220000300800 */
[----:B------:R-:W2:Y:S02]  /*25590*/  LDL.LU R3, [R1+0x2e48] ;  /* 0x002e480001037983 */ /* 0x000ea40000300800 */
[----:B------:R-:W-:-:S02]  /*255a0*/  IMAD.MOV.U32 R26, RZ, RZ, R15 ;  /* 0x000000ffff1a7224 */ /* 0x000fc400078e000f */
[----:B------:R-:W-:Y:S01]  /*255b0*/  IMAD.MOV.U32 R27, RZ, RZ, R14 ;  /* 0x000000ffff1b7224 */ /* 0x000fe200078e000e */
[----:B------:R-:W2:Y:S01]  /*255c0*/  LDL.LU R15, [R1+0x2e44] ;  /* 0x002e4400010f7983 */ /* 0x000ea20000300800 */
[----:B------:R-:W2:Y:S02]  /*255d0*/  LDL.LU R14, [R1+0x2e40] ;  /* 0x002e4000010e7983 */ /* 0x000ea40000300800 */
[----:B------:R-:W2:Y:S02]  /*255e0*/  LDL.LU.64 R20, [R1+0x380] ;  /* 0x0003800001147983 */ /* 0x000ea40000300a00 */
[----:B------:R-:W2:Y:S01]  /*255f0*/  LDL.LU.64 R22, [R1+0x388] ;  /* 0x0003880001167983 */ /* 0x000ea20000300a00 */
[----:B---3--:R-:W-:Y:S11]  /*25600*/  HMMA.16816.F32 R8, R4, R12, R8 ;  /* 0x0000000c0408723c */ /* 0x008ff60000001808 */
[----:B------:R-:W-:Y:S11]  /*25610*/  @!UPT UIADD3 URZ, URZ, URZ, URZ ;  /* 0x0000003f3f3ff290 */ /* 0x000ff6000fffe03f */
[----:B------:R-:W-:Y:S02]  /*25620*/  @!UPT UIADD3 URZ, URZ, URZ, URZ ;  /* 0x0000003f3f3ff290 */ /* 0x000fe4000fffe03f */
[----:B------:R-:W-:Y:S01]  /*25630*/  IMAD.MOV.U32 R28, RZ, RZ, R11 ;  /* 0x000000ffff1c7224 */ /* 0x000fe200078e000b */
[----:B--2---:R-:W-:Y:S01]  /*25640*/  STL.64 [R1+0x2e18], R22 ;  /* 0x002e181601007387 */ /* 0x004fe20000100a00 */
[----:B------:R0:W-:Y:S03]  /*25650*/  STL.64 [R1+0x2e10], R20 ;  /* 0x002e101401007387 */ /* 0x0001e60000100a00 */
[----:B0-----:R-:W2:Y:S01]  /*25660*/  LDL.LU.64 R20, [R1+0x390] ;  /* 0x0003900001147983 */ /* 0x001ea20000300a00 */
[----:B------:R-:W2:Y:S02]  /*25670*/  LDL.LU.64 R22, [R1+0x398] ;  /* 0x0003980001167983 */ /* 0x000ea40000300a00 */
[----:B------:R0:W-:Y:S02]  /*25680*/  STL.64 [R1+0x2d68], R26 ;  /* 0x002d681a01007387 */ /* 0x0001e40000100a00 */
[----:B------:R1:W-:Y:S02]  /*25690*/  STL.64 [R1+0x2d60], R24 ;  /* 0x002d601801007387 */ /* 0x0003e40000100a00 */
[----:B0-----:R-:W-:Y:S01]  /*256a0*/  IMAD.MOV.U32 R26, RZ, RZ, R14 ;  /* 0x000000ffff1a7224 */ /* 0x001fe200078e000e */
[----:B-1----:R-:W3:Y:S04]  /*256b0*/  LDL R24, [R1+0x40] ;  /* 0x0000400001187983 */ /* 0x002ee80000100800 */
[----:B------:R-:W3:Y:S01]  /*256c0*/  LDL R25, [R1+0x44] ;  /* 0x0000440001197983 */ /* 0x000ee20000100800 */
[----:B------:R-:W2:Y:S02]  /*256d0*/  LDL.LU R14, [R1+0x2e3c] ;  /* 0x002e3c00010e7983 */ /* 0x000ea40000300800 */
[----:B------:R-:W-:-:S02]  /*256e0*/  IMAD.MOV.U32 R27, RZ, RZ, R15 ;  /* 0x000000ffff1b7224 */ /* 0x000fc400078e000f */
[----:B------:R-:W2:Y:S01]  /*256f0*/  LDL.LU R15, [R1+0x2e38] ;  /* 0x002e3800010f7983 */ /* 0x000ea20000300800 */
[----:B------:R-:W-:Y:S02]  /*25700*/  STL.64 [R1+0x180], R8 ;  /* 0x0001800801007387 */ /* 0x000fe40000100a00 */
[----:B------:R0:W-:Y:S02]  /*25710*/  STL [R1+0x188], R10 ;  /* 0x0001880a01007387 */ /* 0x0001e40000100800 */
[----:B0-----:R-:W2:Y:S01]  /*25720*/  LDL.LU.64 R10, [R1+0x2e30] ;  /* 0x002e3000010a7983 */ /* 0x001ea20000300a00 */
[----:B------:R-:W2:Y:S02]  /*25730*/  LDL.LU.64 R8, [R1+0x2e28] ;  /* 0x002e280001087983 */ /* 0x000ea40000300a00 */
[----:B------:R-:W-:Y:S01]  /*25740*/  STL [R1+0x2c8c], R28 ;  /* 0x002c8c1c01007387 */ /* 0x000fe20000100800 */
[C---:B--2---:R-:W-:Y:S11]  /*25750*/  HMMA.16816.F32 R16, R4.reuse, R8, R16 ;  /* 0x000000080410723c */ /* 0x044ff60000001810 */
[----:B------:R-:W-:Y:S11]  /*25760*/  @!UPT UIADD3 URZ, URZ, URZ, URZ ;  /* 0x0000003f3f3ff290 */ /* 0x000ff6000fffe03f */
[----:B------:R-:W-:Y:S01]  /*25770*/  @!UPT UIADD3 URZ, URZ, URZ, URZ ;  /* 0x0000003f3f3ff290 */ /* 0x000fe2000fffe03f */
[----:B------:R0:W-:Y:S01]  /*25780*/  STL.64 [R1+0x170], R16 ;  /* 0x0001701001007387 */ /* 0x0001e20000100a00 */
[----:B------:R-:W-:Y:S03]  /*25790*/  STL.64 [R1+0x178], R18 ;  /* 0x0001781201007387 */ /* 0x000fe60000100a00 */
[----:B0-----:R-:W2:Y:S02]  /*257a0*/  LDL.LU.64 R16, [R1+0x2e20] ;  /* 0x002e200001107983 */ /* 0x001ea40000300a00 */
[----:B--2---:R-:W-:Y:S02]  /*257b0*/  HMMA.16816.F32 R4, R4, R16, R20 ;  /* 0x000000100404723c */ /* 0x004fe40000001814 */
[----:B------:R-:W3:Y:S01]  /*257c0*/  LDL.LU.64 R22, [R1+0x2e18] ;  /* 0x002e180001167983 */ /* 0x000ee20000300a00 */
[----:B------:R-:W3:Y:S11]  /*257d0*/  LDL.LU.64 R20, [R1+0x2e10] ;  /* 0x002e100001147983 */ /* 0x000ef60000300a00 */
[----:B------:R-:W-:Y:S09]  /*257e0*/  @!UPT UIADD3 URZ, URZ, URZ, URZ ;  /* 0x0000003f3f3ff290 */ /* 0x000ff2000fffe03f */
[----:B------:R0:W-:Y:S01]  /*257f0*/  STL.64 [R1+0x100], R4 ;  /* 0x0001000401007387 */ /* 0x0001e20000100a00 */
[----:B------:R-:W-:Y:S03]  /*25800*/  STL [R1+0x108], R6 ;  /* 0x0001080601007387 */ /* 0x000fe60000100800 */
[----:B0-----:R-:W3:Y:S01]  /*25810*/  LDL.LU.64 R4, [R1+0x2e08] ;  /* 0x002e080001047983 */ /* 0x001ee20000300a00 */
[----:B------:R0:W-:Y:S03]  /*25820*/  STL.64 [R1+0x2df8], R16 ;  /* 0x002df81001007387 */ /* 0x0001e60000100a00 */
[----:B0-----:R-:W2:Y:S01]  /*25830*/  LDL.LU.64 R16, [R1+0x340] ;  /* 0x0003400001107983 */ /* 0x001ea20000300a00 */
[----:B------:R-:W2:Y:S02]  /*25840*/  LDL.LU.64 R18, [R1+0x348] ;  /* 0x0003480001127983 */ /* 0x000ea40000300a00 */
[----:B------:R-:W-:-:S05]  /*25850*/  IMAD.MOV.U32 R28, RZ, RZ, R7 ;  /* 0x000000ffff1c7224 */ /* 0x000fca00078e0007 */
[----:B------:R-:W-:Y:S01]  /*25860*/  STL [R1+0x2c90], R28 ;  /* 0x002c901c01007387 */ /* 0x000fe20000100800 */
[C---:B---3--:R-:W-:Y:S03]  /*25870*/  HMMA.16816.F32 R20, R24.reuse, R4, R20 ;  /* 0x000000041814723c */ /* 0x048fe60000001814 */
[----:B------:R2:W-:Y:S11]  /*25880*/  STL.64 [R1+0x2de0], R4 ;  /* 0x002de00401007387 */ /* 0x0005f60000100a00 */
[----:B------:R-:W-:Y:S09]  /*25890*/  @!UPT UIADD3 URZ, URZ, URZ, URZ ;  /* 0x0000003f3f3ff290 */ /* 0x000ff2000fffe03f */
[----:B------:R-:W-:Y:S01]  /*258a0*/  STL.64 [R1+0x160], R20 ;  /* 0x0001601401007387 */ /* 0x000fe20000100a00 */
[----:B------:R-:W-:Y:S02]  /*258b0*/  STL.64 [R1+0x168], R22 ;  /* 0x0001681601007387 */ /* 0x000fe40000100a00 */
[----:B------:R-:W0:Y:S01]  /*258c0*/  LDSM.16.MT88.4 R20, [R29+0x380] ;  /* 0x000380001d14783b */ /* 0x000e220000004200 */
[----:B--2---:R-:W-:Y:S01]  /*258d0*/  HMMA.16816.F32 R4, R24, R12, R16 ;  /* 0x0000000c1804723c */ /* 0x004fe20000001810 */
[----:B0-----:R-:W-:Y:S02]  /*258e0*/  STL.64 [R1+0x2cf0], R22 ;  /* 0x002cf01601007387 */ /* 0x001fe40000100a00 */
[----:B------:R-:W-:Y:S02]  /*258f0*/  STL.64 [R1+0x2ce8], R20 ;  /* 0x002ce81401007387 */ /* 0x000fe40000100a00 */
[----:B------:R-:W2:Y:S02]  /*25900*/  LDL.LU.64 R16, [R1+0x330] ;  /* 0x0003300001107983 */ /* 0x000ea40000300a00 */
[----:B------:R-:W2:Y:S11]  /*25910*/  LDL.LU.64 R18, [R1+0x338] ;  /* 0x0003380001127983 */ /* 0x000eb60000300a00 */
[----:B------:R-:W-:Y:S05]  /*25920*/  @!UPT UIADD3 URZ, URZ, URZ, URZ ;  /* 0x0000003f3f3ff290 */ /* 0x000fea000fffe03f */
[----:B------:R-:W-:Y:S01]  /*25930*/  STL.64 [R1+0x150], R4 ;  /* 0x0001500401007387 */ /* 0x000fe20000100a00 */
[----:B------:R-:W-:Y:S02]  /*25940*/  STL.64 [R1+0x158], R6 ;  /* 0x0001580601007387 */ /* 0x000fe40000100a00 */
[----:B------:R-:W-:Y:S02]  /*25950*/  STL.64 [R1+0x2df0], R14 ;  /* 0x002df00e01007387 */ /* 0x000fe40000100a00 */
[----:B------:R0:W-:Y:S02]  /*25960*/  STL.64 [R1+0x2de8], R12 ;  /* 0x002de80c01007387 */ /* 0x0001e40000100a00 */
[----:B0-----:R-:W2:Y:S01]  /*25970*/  LDL.LU.64 R12, [R1+0x40] ;  /* 0x00004000010c7983 */ /* 0x001ea20000300a00 */
[----:B------:R-:W2:Y:S02]  /*25980*/  LDL.LU.64 R14, [R1+0x48] ;  /* 0x00004800010e7983 */ /* 0x000ea40000300a00 */
[----:B------:R-:W3:Y:S02]  /*25990*/  LDL.LU.64 R4, [R1+0x320] ;  /* 0x0003200001047983 */ /* 0x000ee40000300a00 */
[----:B------:R-:W3:Y:S01]  /*259a0*/  LDL.LU.64 R6, [R1+0x328] ;  /* 0x0003280001067983 */ /* 0x000ee20000300a00 */
[----:B------:R-:W2:Y:S01]  /*259b0*/  LDL.LU.64 R24, [R1+0x310] ;  /* 0x0003100001187983 */ /* 0x000ea20000300a00 */
[----:B------:R-:W2:Y:S02]  /*259c0*/  LDL.LU.64 R26, [R1+0x318] ;  /* 0x00031800011a7983 */ /* 0x000ea40000300a00 */
[----:B------:R-:W2:Y:S02]  /*259d0*/  LDL.LU.64 R20, [R1+0x290] ;  /* 0x0002900001147983 */ /* 0x000ea40000300a00 */
[----:B------:R-:W2:Y:S02]  /*259e0*/  LDL.LU.64 R22, [R1+0x298] ;  /* 0x0002980001167983 */ /* 0x000ea40000300a00 */
[----:B--2---:R-:W-:Y:S01]  /*259f0*/  STL.64 [R1+0x2d78], R22 ;  /* 0x002d781601007387 */ /* 0x004fe20000100a00 */
[----:B------:R0:W-:Y:S03]  /*25a00*/  STL.64 [R1+0x2d70], R20 ;  /* 0x002d701401007387 */ /* 0x0001e60000100a00 */
[----:B0-----:R-:W2:Y:S01]  /*25a10*/  LDL.LU.64 R20, [R1+0x2b0] ;  /* 0x0002b00001147983 */ /* 0x001ea20000300a00 */
[----:B------:R-:W2:Y:S01]  /*25a20*/  LDL.LU.64 R22, [R1+0x2b8] ;  /* 0x0002b80001167983 */ /* 0x000ea20000300a00 */
[----:B------:R-:W-:Y:S02]  /*25a30*/  HMMA.16816.F32 R16, R12, R8, R16 ;  /* 0x000000080c10723c */ /* 0x000fe40000001810 */
[----:B--2---:R-:W-:Y:S01]  /*25a40*/  STL.64 [R1+0x2d88], R22 ;  /* 0x002d881601007387 */ /* 0x004fe20000100a00 */
[----:B------:R0:W-:Y:S03]  /*25a50*/  STL.64 [R1+0x2d80], R20 ;  /* 0x002d801401007387 */ /* 0x0001e60000100a00 */
[----:B0-----:R-:W2:Y:S01]  /*25a60*/  LDL.LU.64 R20, [R1+0x20] ;  /* 0x0000200001147983 */ /* 0x001ea20000300a00 */
[----:B------:R-:W2:Y:S03]  /*25a70*/  LDL.LU.64 R22, [R1+0x28] ;  /* 0x0000280001167983 */ /* 0x000ea60000300a00 */
[----:B--2---:R-:W-:Y:S01]  /*25a80*/  STL.64 [R1+0x2db8], R22 ;  /* 0x002db81601007387 */ /* 0x004fe20000100a00 */
[----:B------:R0:W-:Y:S02]  /*25a90*/  STL.64 [R1+0x2db0], R20 ;  /* 0x002db01401007387 */ /* 0x0001e40000100a00 */
[----:B0-----:R-:W-:-:S02]  /*25aa0*/  IMAD.MOV.U32 R20, RZ, RZ, R10 ;  /* 0x000000ffff147224 */ /* 0x001fc400078e000a */
[----:B------:R-:W2:Y:S08]  /*25ab0*/  LDL.LU R10, [R1+0x2e00] ;  /* 0x002e0000010a7983 */ /* 0x000eb00000300800 */
[----:B------:R0:W-:Y:S02]  /*25ac0*/  STL.64 [R1+0x140], R16 ;  /* 0x0001401001007387 */ /* 0x0001e40000100a00 */
[----:B------:R1:W-:Y:S01]  /*25ad0*/  STL.64 [R1+0x148], R18 ;  /* 0x0001481201007387 */ /* 0x0003e20000100a00 */
[----:B0-----:R-:W3:Y:S01]  /*25ae0*/  LDL.LU.64 R16, [R1+0x2df8] ;  /* 0x002df80001107983 */ /* 0x001ee20000300a00 */
[----:B----4-:R-:W-:-:S02]  /*25af0*/  IMAD.MOV.U32 R22, RZ, RZ, R2 ;  /* 0x000000ffff167224 */ /* 0x010fc400078e0002 */
[----:B------:R-:W-:Y:S02]  /*25b00*/  IMAD.MOV.U32 R23, RZ, RZ, R0 ;  /* 0x000000ffff177224 */ /* 0x000fe400078e0000 */
[----:B------:R-:W-:Y:S02]  /*25b10*/  IMAD.MOV.U32 R21, RZ, RZ, R3 ;  /* 0x000000ffff157224 */ /* 0x000fe400078e0003 */
[----:B------:R-:W-:Y:S02]  /*25b20*/  IMAD.MOV.U32 R2, RZ, RZ, R14 ;  /* 0x000000ffff027224 */ /* 0x000fe400078e000e */
[----:B------:R-:W-:Y:S02]  /*25b30*/  IMAD.MOV.U32 R0, RZ, RZ, R15 ;  /* 0x000000ffff007224 */ /* 0x000fe400078e000f */
[----:B-1----:R-:W-:Y:S02]  /*25b40*/  IMAD.MOV.U32 R18, RZ, RZ, R12 ;  /* 0x000000ffff127224 */ /* 0x002fe400078e000c */
[----:B------:R-:W-:Y:S01]  /*25b50*/  IMAD.MOV.U32 R3, RZ, RZ, R13 ;  /* 0x000000ffff037224 */ /* 0x000fe200078e000d */
[----:B------:R-:W4:Y:S01]  /*25b60*/  LDL.LU.64 R14, [R1+0x2df0] ;  /* 0x002df000010e7983 */ /* 0x000f220000300a00 */
[----:B------:R-:W3:Y:S03]  /*25b70*/  LDL.LU.64 R12, [R1+0x2de8] ;  /* 0x002de800010c7983 */ /* 0x000ee60000300a00 */
[----:B--2---:R0:W-:Y:S01]  /*25b80*/  STL.64 [R1+0x2dd8], R10 ;  /* 0x002dd80a01007387 */ /* 0x0041e20000100a00 */
[----:B------:R1:W-:Y:S02]  /*25b90*/  STL.64 [R1+0x2dd0], R8 ;  /* 0x002dd00801007387 */ /* 0x0003e40000100a00 */
[----:B0-----:R-:W-:-:S02]  /*25ba0*/  IMAD.MOV.U32 R10, RZ, RZ, R2 ;  /* 0x000000ffff0a7224 */ /* 0x001fc400078e0002 */
[----:B-1----:R-:W-:Y:S02]  /*25bb0*/  IMAD.MOV.U32 R8, RZ, RZ, R18 ;  /* 0x000000ffff087224 */ /* 0x002fe400078e0012 */
[----:B------:R-:W-:Y:S02]  /*25bc0*/  IMAD.MOV.U32 R9, RZ, RZ, R3 ;  /* 0x000000ffff097224 */ /* 0x000fe400078e0003 */
[----:B------:R-:W-:-:S07]  /*25bd0*/  IMAD.MOV.U32 R11, RZ, RZ, R0 ;  /* 0x000000ffff0b7224 */ /* 0x000fce00078e0000 */
[----:B---3--:R-:W-:Y:S01]  /*25be0*/  HMMA.16816.F32 R8, R8, R16, R4 ;  /* 0x000000100808723c */ /* 0x008fe20000001804 */
[----:B------:R-:W2:Y:S11]  /*25bf0*/  LDL.LU.64 R4, [R1+0x2de0] ;  /* 0x002de00001047983 */ /* 0x000eb60000300a00 */
[----:B------:R-:W-:Y:S11]  /*25c00*/  @!UPT UIADD3 URZ, URZ, URZ, URZ ;  /* 0x0000003f3f3ff290 */ /* 0x000ff6000fffe03f */
[----:B------:R0:W-:Y:S01]  /*25c10*/  STL.64 [R1+0xf0], R8 ;  /* 0x0000f00801007387 */ /* 0x0001e20000100a00 */
[----:B------:R1:W-:Y:S03]  /*25c20*/  STL.64 [R1+0xf8], R10 ;  /* 0x0000f80a01007387 */ /* 0x0003e60000100a00 */
[----:B0-----:R-:W3:Y:S01]  /*25c30*/  LDL.LU.64 R8, [R1+0x300] ;  /* 0x0003000001087983 */ /* 0x001ee20000300a00 */
[----:B-1----:R-:W3:Y:S02]  /*25c40*/  LDL.LU.64 R10, [R1+0x308] ;  /* 0x00030800010a7983 */ /* 0x002ee40000300a00 */
[----:B------:R0:W-:Y:S02]  /*25c50*/  STL.64 [R1+0x2dc8], R16 ;  /* 0x002dc81001007387 */ /* 0x0001e40000100a00 */
[----:B0-----:R-:W4:Y:S01]  /*25c60*/  LDL.LU.64 R16, [R1+0x2f0] ;  /* 0x0002f00001107983 */ /* 0x001f220000300a00 */
[----:B------:R-:W4:Y:S01]  /*25c70*/  LDL.LU.64 R18, [R1+0x2f8] ;  /* 0x0002f80001127983 */ /* 0x000f220000300a00 */
[C---:B--2---:R-:W-:Y:S02]  /*25c80*/  HMMA.16816.F32 R24, R20.reuse, R4, R24 ;  /* 0x000000041418723c */ /* 0x044fe40000001818 */
[----:B------:R0:W-:Y:S04]  /*25c90*/  STL.64 [R1+0x2dc0], R4 ;  /* 0x002dc00401007387 */ /* 0x0001e80000100a00 */
[----:B0-----:R-:W2:Y:S11]  /*25ca0*/  LDL.LU.64 R4, [R1+0x2e0] ;  /* 0x0002e00001047983 */ /* 0x001eb60000300a00 */
[----:B------:R-:W-:Y:S06]  /*25cb0*/  @!UPT UIADD3 URZ, URZ, URZ, URZ ;  /* 0x0000003f3f3ff290 */ /* 0x000fec000fffe03f */
[----:B------:R0:W-:Y:S01]  /*25cc0*/  STL.64 [R1+0x130], R24 ;  /* 0x0001301801007387 */ /* 0x0001e20000100a00 */
[----:B------:R1:W-:Y:S02]  /*25cd0*/  STL.64 [R1+0x138], R26 ;  /* 0x0001381a01007387 */ /* 0x0003e40000100a00 */
[----:B------:R-:W2:Y:S01]  /*25ce0*/  LDL.LU.64 R6, [R1+0x2e8] ;  /* 0x0002e80001067983 */ /* 0x000ea20000300a00 */
[----:B0-----:R-:W2:Y:S01]  /*25cf0*/  LDL.LU.64 R24, [R1+0x2a0] ;  /* 0x0002a00001187983 */ /* 0x001ea20000300a00 */
[----:B-1----:R-:W2:Y:S01]  /*25d00*/  LDL.LU.64 R26, [R1+0x2a8] ;  /* 0x0002a800011a7983 */ /* 0x002ea20000300a00 */
[C---:B---3--:R-:W-:Y:S02]  /*25d10*/  HMMA.16816.F32 R8, R20.reuse, R12, R8 ;  /* 0x0000000c1408723c */ /* 0x048fe40000001808 */
[----:B--2---:R-:W-:Y:S01]  /*25d20*/  STL.64 [R1+0x2d98], R26 ;  /* 0x002d981a01007387 */ /* 0x004fe20000100a00 */
[----:B------:R0:W-:Y:S03]  /*25d30*/  STL.64 [R1+0x2d90], R24 ;  /* 0x002d901801007387 */ /* 0x0001e60000100a00 */
[----:B0-----:R-:W2:Y:S01]  /*25d40*/  LDL.LU.64 R24, [R1+0x2c0] ;  /* 0x0002c00001187983 */ /* 0x001ea20000300a00 */
[----:B------:R-:W3:Y:S03]  /*25d50*/  LDL.LU.64 R26, [R1+0x2c8] ;  /* 0x0002c800011a7983 */ /* 0x000ee60000300a00 */
[----:B---3--:R-:W-:Y:S01]  /*25d60*/  STL.64 [R1+0x2da8], R26 ;  /* 0x002da81a01007387 */ /* 0x008fe20000100a00 */
[----:B--2---:R0:W-:Y:S03]  /*25d70*/  STL.64 [R1+0x2da0], R24 ;  /* 0x002da01801007387 */ /* 0x0041e60000100a00 */
[----:B0-----:R-:W2:Y:S01]  /*25d80*/  LDL.LU.64 R24, [R1+0x2d0] ;  /* 0x0002d00001187983 */ /* 0x001ea20000300a00 */
[----:B------:R-:W2:Y:S08]  /*25d90*/  LDL.LU.64 R26, [R1+0x2d8] ;  /* 0x0002d800011a7983 */ /* 0x000eb00000300a00 */
[----:B------:R-:W-:Y:S02]  /*25da0*/  STL.64 [R1+0x120], R8 ;  /* 0x0001200801007387 */ /* 0x000fe40000100a00 */
[----:B------:R0:W-:Y:S02]  /*25db0*/  STL.64 [R1+0x128], R10 ;  /* 0x0001280a01007387 */ /* 0x0001e40000100a00 */
[----:B0-----:R-:W3:Y:S01]  /*25dc0*/  LDL.LU.64 R10, [R1+0x2dd8] ;  /* 0x002dd800010a7983 */ /* 0x001ee20000300a00 */
[----:B------:R-:W4:Y:S02]  /*25dd0*/  LDL.LU.64 R8, [R1+0x2dd0] ;  /* 0x002dd00001087983 */ /* 0x000f240000300a00 */
[C---:B----4-:R-:W-:Y:S11]  /*25de0*/  HMMA.16816.F32 R16, R20.reuse, R8, R16 ;  /* 0x000000081410723c */ /* 0x050ff60000001810 */
[----:B------:R-:W-:Y:S11]  /*25df0*/  @!UPT UIADD3 URZ, URZ, URZ, URZ ;  /* 0x0000003f3f3ff290 */ /* 0x000ff6000fffe03f */
[----:B------:R-:W-:Y:S01]  /*25e00*/  @!UPT UIADD3 URZ, URZ, URZ, URZ ;  /* 0x0000003f3f3ff290 */ /* 0x000fe2000fffe03f */
[----:B------:R0:W-:Y:S01]  /*25e10*/  STL.64 [R1+0x110], R16 ;  /* 0x0001101001007387 */ /* 0x0001e20000100a00 */
[----:B------:R-:W-:Y:S03]  /*25e20*/  STL.64 [R1+0x118], R18 ;  /* 0x0001181201007387 */ /* 0x000fe60000100a00 */
[----:B0-----:R-:W4:Y:S02]  /*25e30*/  LDL.LU.64 R16, [R1+0x2dc8] ;  /* 0x002dc80001107983 */ /* 0x001f240000300a00 */
[----:B----4-:R-:W-:Y:S02]  /*25e40*/  HMMA.16816.F32 R20, R20, R16, R4 ;  /* 0x000000101414723c */ /* 0x010fe40000001804 */
[----:B------:R-:W2:Y:S11]  /*25e50*/  LDL.LU.64 R4, [R1+0x2dc0] ;  /* 0x002dc00001047983 */ /* 0x000eb60000300a00 */
[----:B------:R-:W-:Y:S10]  /*25e60*/  @!UPT UIADD3 URZ, URZ, URZ, URZ ;  /* 0x0000003f3f3ff290 */ /* 0x000ff4000fffe03f */
[----:B------:R-:W-:Y:S01]  /*25e70*/  STL.64 [R1+0xe0], R20 ;  /* 0x0000e01401007387 */ /* 0x000fe20000100a00 */
[----:B------:R0:W-:Y:S03]  /*25e80*/  STL.64 [R1+0xe8], R22 ;  /* 0x0000e81601007387 */ /* 0x0001e60000100a00 */
[----:B0-----:R-:W2:Y:S01]  /*25e90*/  LDL.LU.64 R22, [R1+0x2db8] ;  /* 0x002db80001167983 */ /* 0x001ea20000300a00 */
[----:B------:R-:W2:Y:S02]  /*25ea0*/  LDL.LU.64 R20, [R1+0x2db0] ;  /* 0x002db00001147983 */ /* 0x000ea40000300a00 */
[----:B--2---:R-:W-:Y:S11]  /*25eb0*/  HMMA.16816.F32 R24, R20, R4, R24 ;  /* 0x000000041418723c */ /* 0x004ff60000001818 */
[----:B------:R-:W-:Y:S11]  /*25ec0*/  @!UPT UIADD3 URZ, URZ, URZ, URZ ;  /* 0x0000003f3f3ff290 */ /* 0x000ff6000fffe03f */
[----:B------:R-:W-:Y:S01]  /*25ed0*/  @!UPT UIADD3 URZ, URZ, URZ, URZ ;  /* 0x0000003f3f3ff290 */ /* 0x000fe2000fffe03f */
[----:B------:R-:W-:Y:S01]  /*25ee0*/  STL.64 [R1+0xd0], R24 ;  /* 0x0000d01801007387 */ /* 0x000fe20000100a00 */
[----:B------:R0:W-:Y:S03]  /*25ef0*/  STL.64 [R1+0xd8], R26 ;  /* 0x0000d81a01007387 */ /* 0x0001e60000100a00 */
[----:B0-----:R-:W2:Y:S01]  /*25f00*/  LDL.LU.64 R26, [R1+0x2da8] ;  /* 0x002da800011a7983 */ /* 0x001ea20000300a00 */
[----:B------:R-:W2:Y:S02]  /*25f10*/  LDL.LU.64 R24, [R1+0x2da0] ;  /* 0x002da00001187983 */ /* 0x000ea40000300a00 */
[----:B------:R-:W-:Y:S02]  /*25f20*/  IMAD.MOV.U32 R2, RZ, RZ, R22 ;  /* 0x000000ffff027224 */ /* 0x000fe400078e0016 */
[----:B------:R-:W-:Y:S02]  /*25f30*/  IMAD.MOV.U32 R0, RZ, RZ, R23 ;  /* 0x000000ffff007224 */ /* 0x000fe400078e0017 */
[----:B------:R-:W-:-:S02]  /*25f40*/  IMAD.MOV.U32 R6, RZ, RZ, R20 ;  /* 0x000000ffff067224 */ /* 0x000fc400078e0014 */
[----:B------:R-:W-:Y:S01]  /*25f50*/  IMAD.MOV.U32 R3, RZ, RZ, R21 ;  /* 0x000000ffff037224 */ /* 0x000fe200078e0015 */
[----:B--2---:R-:W-:Y:S11]  /*25f60*/  HMMA.16816.F32 R24, R20, R12, R24 ;  /* 0x0000000c1418723c */ /* 0x004ff60000001818 */
[----:B------:R-:W-:Y:S11]  /*25f70*/  @!UPT UIADD3 URZ, URZ, URZ, URZ ;  /* 0x0000003f3f3ff290 */ /* 0x000ff6000fffe03f */
[----:B------:R-:W-:Y:S01]  /*25f80*/  @!UPT UIADD3 URZ, URZ, URZ, URZ ;  /* 0x0000003f3f3ff290 */ /* 0x000fe2000fffe03f */
[----:B------:R-:W-:Y:S01]  /*25f90*/  STL.64 [R1+0xc0], R24 ;  /* 0x0000c01801007387 */ /* 0x000fe20000100a00 */
[----:B------:R0:W-:Y:S03]  /*25fa0*/  STL.64 [R1+0xc8], R26 ;  /* 0x0000c81a01007387 */ /* 0x0001e60000100a00 */
[----:B0-----:R-:W2:Y:S01]  /*25fb0*/  LDL.LU.64 R26, [R1+0x2d98] ;  /* 0x002d9800011a7983 */ /* 0x001ea20000300a00 */
[----:B------:R-:W2:Y:S02]  /*25fc0*/  LDL.LU.64 R24, [R1+0x2d90] ;  /* 0x002d900001187983 */ /* 0x000ea40000300a00 */
[----:B------:R-:W4:Y:S02]  /*25fd0*/  LDL.LU.64 R22, [R1+0x2d88] ;  /* 0x002d880001167983 */ /* 0x000f240000300a00 */
[----:B------:R-:W4:Y:S01]  /*25fe0*/  LDL.LU.64 R20, [R1+0x2d80] ;  /* 0x002d800001147983 */ /* 0x000f220000300a00 */
[----:B------:R0:W-:Y:S01]  /*25ff0*/  STL.64 [R1+0x2d58], R14 ;  /* 0x002d580e01007387 */ /* 0x0001e20000100a00 */
[----:B------:R1:W-:Y:S02]  /*26000*/  STL.64 [R1+0x2d50], R12 ;  /* 0x002d500c01007387 */ /* 0x0003e40000100a00 */
[----:B0-----:R-:W-:-:S02]  /*26010*/  IMAD.MOV.U32 R14, RZ, RZ, R2 ;  /* 0x000000ffff0e7224 */ /* 0x001fc400078e0002 */
[----:B-1----:R-:W-:Y:S02]  /*26020*/  IMAD.MOV.U32 R12, RZ, RZ, R6 ;  /* 0x000000ffff0c7224 */ /* 0x002fe400078e0006 */
[----:B------:R-:W-:Y:S02]  /*26030*/  IMAD.MOV.U32 R13, RZ, RZ, R3 ;  /* 0x000000ffff0d7224 */ /* 0x000fe400078e0003 */
[----:B------:R-:W-:-:S07]  /*26040*/  IMAD.MOV.U32 R15, RZ, RZ, R0 ;  /* 0x000000ffff0f7224 */ /* 0x000fce00078e0000 */
[C---:B----4-:R-:W-:Y:S08]  /*26050*/  HMMA.16816.F32 R20, R12.reuse, R8, R20 ;  /* 0x000000080c14723c */ /* 0x050ff00000001814 */
[----:B--2---:R-:W-:Y:S11]  /*26060*/  HMMA.16816.F32 R12, R12, R16, R24 ;  /* 0x000000100c0c723c */ /* 0x004ff60000001818 */
[----:B------:R-:W-:Y:S04]  /*26070*/  @!UPT UIADD3 URZ, URZ, URZ, URZ ;  /* 0x0000003f3f3ff290 */ /* 0x000fe8000fffe03f */
[----:B------:R-:W-:Y:S01]  /*26080*/  STL.64 [R1+0xb0], R20 ;  /* 0x0000b01401007387 */ /* 0x000fe20000100a00 */
[----:B------:R0:W-:Y:S03]  /*26090*/  STL.64 [R1+0xb8], R22 ;  /* 0x0000b81601007387 */ /* 0x0001e60000100a00 */
[----:B0-----:R-:W2:Y:S01]  /*260a0*/  LDL.LU.64 R22, [R1+0x2d78] ;  /* 0x002d780001167983 */ /* 0x001ea20000300a00 */
[----:B------:R-:W2:Y:S02]  /*260b0*/  LDL.LU.64 R20, [R1+0x2d70] ;  /* 0x002d700001147983 */ /* 0x000ea40000300a00 */
[----:B---3--:R-:W-:Y:S02]  /*260c0*/  STL.64 [R1+0x2d48], R10 ;  /* 0x002d480a01007387 */ /* 0x008fe40000100a00 */
[----:B------:R0:W-:Y:S02]  /*260d0*/  STL.64 [R1+0x2d40], R8 ;  /* 0x002d400801007387 */ /* 0x0001e40000100a00 */
[----:B0-----:R-:W3:Y:S01]  /*260e0*/  LDL.LU.64 R8, [R1+0x280] ;  /* 0x0002800001087983 */ /* 0x001ee20000300a00 */
[----:B------:R-:W3:Y:S02]  /*260f0*/  LDL.LU.64 R10, [R1+0x288] ;  /* 0x00028800010a7983 */ /* 0x000ee40000300a00 */
[----:B------:R-:W2:Y:S02]  /*26100*/  LDL.LU.64 R26, [R1+0x2d68] ;  /* 0x002d6800011a7983 */ /* 0x000ea40000300a00 */
[----:B------:R-:W2:Y:S01]  /*26110*/  LDL.LU.64 R24, [R1+0x2d60] ;  /* 0x002d600001187983 */ /* 0x000ea20000300a00 */
[----:B------:R-:W-:Y:S01]  /*26120*/  STL.64 [R1+0x90], R12 ;  /* 0x0000900c01007387 */ /* 0x000fe20000100a00 */
[----:B------:R2:W-:Y:S02]  /*26130*/  STL.64 [R1+0x98], R14 ;  /* 0x0000980e01007387 */ /* 0x0005e40000100a00 */
[----:B--2---:R-:W-:Y:S01]  /*26140*/  HMMA.16816.F32 R12, R24, R4, R20 ;  /* 0x00000004180c723c */ /* 0x004fe20000001814 */
[----:B------:R-:W2:Y:S01]  /*26150*/  LDL.LU.64 R20, [R1+0x270] ;  /* 0x0002700001147983 */ /* 0x000ea20000300a00 */
[----:B------:R-:W2:Y:S11]  /*26160*/  LDL.LU.64 R22, [R1+0x278] ;  /* 0x0002780001167983 */ /* 0x000eb60000300a00 */
[----:B------:R-:W-:Y:S10]  /*26170*/  @!UPT UIADD3 URZ, URZ, URZ, URZ ;  /* 0x0000003f3f3ff290 */ /* 0x000ff4000fffe03f */
[----:B------:R-:W-:Y:S01]  /*26180*/  STL.64 [R1+0x80], R12 ;  /* 0x0000800c01007387 */ /* 0x000fe20000100a00 */
[----:B------:R-:W-:Y:S02]  /*26190*/  STL.64 [R1+0x88], R14 ;  /* 0x0000880e01007387 */ /* 0x000fe40000100a00 */
[----:B------:R-:W0:Y:S04]  /*261a0*/  LDSM.16.MT88.4 R12, [R29+0x4000] ;  /* 0x004000001d0c783b */ /* 0x000e280000004200 */
[----:B0-----:R-:W-:Y:S02]  /*261b0*/  IMAD.MOV.U32 R6, RZ, RZ, R14 ;  /* 0x000000ffff067224 */ /* 0x001fe400078e000e */
[----:B------:R-:W-:Y:S02]  /*261c0*/  IMAD.MOV.U32 R7, RZ, RZ, R15 ;  /* 0x000000ffff077224 */ /* 0x000fe400078e000f */
[----:B------:R-:W-:-:S02]  /*261d0*/  IMAD.MOV.U32 R18, RZ, RZ, R12 ;  /* 0x000000ffff127224 */ /* 0x000fc400078e000c */
[----:B------:R-:W-:Y:S01]  /*261e0*/  IMAD.MOV.U32 R19, RZ, RZ, R13 ;  /* 0x000000ffff137224 */ /* 0x000fe200078e000d */
[----:B------:R-:W4:Y:S01]  /*261f0*/  LDL.LU.64 R14, [R1+0x2d58] ;  /* 0x002d5800010e7983 */ /* 0x000f220000300a00 */
[----:B------:R-:W3:Y:S03]  /*26200*/  LDL.LU.64 R12, [R1+0x2d50] ;  /* 0x002d5000010c7983 */ /* 0x000ee60000300a00 */
[----:B------:R-:W-:Y:S01]  /*26210*/  STL [R1+0x2cac], R19 ;  /* 0x002cac1301007387 */ /* 0x000fe20000100800 */
[----:B------:R-:W-:Y:S02]  /*26220*/  STL [R1+0x2ca8], R6 ;  /* 0x002ca80601007387 */ /* 0x000fe40000100800 */
[----:B------:R-:W-:Y:S02]  /*26230*/  STL [R1+0x2ca4], R7 ;  /* 0x002ca40701007387 */ /* 0x000fe40000100800 */
[----:B------:R0:W-:Y:S02]  /*26240*/  STL.64 [R1+0x2d38], R4 ;  /* 0x002d380401007387 */ /* 0x0001e40000100a00 */
[----:B0-----:R-:W2:Y:S01]  /*26250*/  LDL.LU.64 R4, [R1+0x260] ;  /* 0x0002600001047983 */ /* 0x001ea20000300a00 */
[----:B------:R-:W2:Y:S01]  /*26260*/  LDL.LU.64 R6, [R1+0x268] ;  /* 0x0002680001067983 */ /* 0x000ea20000300a00 */
[C---:B---3--:R-:W-:Y:S11]  /*26270*/  HMMA.16816.F32 R8, R24.reuse, R12, R8 ;  /* 0x0000000c1808723c */ /* 0x048ff60000001808 */
[----:B------:R-:W-:Y:S11]  /*26280*/  @!UPT UIADD3 URZ, URZ, URZ, URZ ;  /* 0x0000003f3f3ff290 */ /* 0x000ff6000fffe03f */
[----:B------:R-:W-:Y:S01]  /*26290*/  @!UPT UIADD3 URZ, URZ, URZ, URZ ;  /* 0x0000003f3f3ff290 */ /* 0x000fe2000fffe03f */
[----:B------:R-:W-:Y:S01]  /*262a0*/  STL.64 [R1+0x70], R8 ;  /* 0x0000700801007387 */ /* 0x000fe20000100a00 */
[----:B------:R0:W-:Y:S03]  /*262b0*/  STL.64 [R1+0x78], R10 ;  /* 0x0000780a01007387 */ /* 0x0001e60000100a00 */
[----:B0-----:R-:W3:Y:S01]  /*262c0*/  LDL.LU.64 R10, [R1+0x2d48] ;  /* 0x002d4800010a7983 */ /* 0x001ee20000300a00 */
[----:B------:R-:W2:Y:S02]  /*262d0*/  LDL.LU.64 R8, [R1+0x2d40] ;  /* 0x002d400001087983 */ /* 0x000ea40000300a00 */
[----:B----4-:R-:W-:Y:S02]  /*262e0*/  STL.64 [R1+0x2d20], R14 ;  /* 0x002d200e01007387 */ /* 0x010fe40000100a00 */
[----:B------:R0:W-:Y:S02]  /*262f0*/  STL.64 [R1+0x2d18], R12 ;  /* 0x002d180c01007387 */ /* 0x0001e40000100a00 */
[----:B0-----:R-:W4:Y:S01]  /*26300*/  LDL.LU.64 R12, [R1+0x1e0] ;  /* 0x0001e000010c7983 */ /* 0x001f220000300a00 */
[----:B------:R-:W4:Y:S01]  /*26310*/  LDL.LU.64 R14, [R1+0x1e8] ;  /* 0x0001e800010e7983 */ /* 0x000f220000300a00 */
[C---:B--2---:R-:W-:Y:S02]  /*26320*/  HMMA.16816.F32 R20, R24.reuse, R8, R20 ;  /* 0x000000081814723c */ /* 0x044fe40000001814 */
[----:B---3--:R-:W-:Y:S01]  /*26330*/  STL.64 [R1+0x2d10], R10 ;  /* 0x002d100a01007387 */ /* 0x008fe20000100a00 */
[----:B------:R0:W-:Y:S11]  /*26340*/  STL.64 [R1+0x2d08], R8 ;  /* 0x002d080801007387 */ /* 0x0001f60000100a00 */
[----:B------:R-:W-:Y:S09]  /*26350*/  @!UPT UIADD3 URZ, URZ, URZ, URZ ;  /* 0x0000003f3f3ff290 */ /* 0x000ff2000fffe03f */
[----:B------:R1:W-:Y:S01]  /*26360*/  STL.64 [R1+0x60], R20 ;  /* 0x0000601401007387 */ /* 0x0003e20000100a00 */
[----:B------:R2:W-:Y:S02]  /*26370*/  STL.64 [R1+0x68], R22 ;  /* 0x0000681601007387 */ /* 0x0005e40000100a00 */
[----:B0-----:R-:W3:Y:S02]  /*26380*/  LDL.LU.64 R8, [R1+0x1f0] ;  /* 0x0001f00001087983 */ /* 0x001ee40000300a00 */
[----:B------:R-:W3:Y:S01]  /*26390*/  LDL.LU.64 R10, [R1+0x1f8] ;  /* 0x0001f800010a7983 */ /* 0x000ee20000300a00 */
[----:B-1----:R-:W3:Y:S01]  /*263a0*/  LDL.LU.64 R20, [R1+0x200] ;  /* 0x0002000001147983 */ /* 0x002ee20000300a00 */
[----:B--2---:R-:W2:Y:S01]  /*263b0*/  LDL.LU.64 R22, [R1+0x208] ;  /* 0x0002080001167983 */ /* 0x004ea20000300a00 */
[----:B------:R-:W-:Y:S02]  /*263c0*/  HMMA.16816.F32 R24, R24, R16, R4 ;  /* 0x000000101818723c */ /* 0x000fe40000001804 */
[----:B--2---:R-:W-:Y:S01]  /*263d0*/  STL.64 [R1+0x2d00], R22 ;  /* 0x002d001601007387 */ /* 0x004fe20000100a00 */
[----:B---3--:R0:W-:Y:S03]  /*263e0*/  STL.64 [R1+0x2cf8], R20 ;  /* 0x002cf81401007387 */ /* 0x0081e60000100a00 */
[----:B0-----:R-:W2:Y:S01]  /*263f0*/  LDL.LU.64 R20, [R1+0x210] ;  /* 0x0002100001147983 */ /* 0x001ea20000300a00 */
[----:B------:R-:W2:Y:S02]  /*26400*/  LDL.LU.64 R22, [R1+0x218] ;  /* 0x0002180001167983 */ /* 0x000ea40000300a00 */
[----:B------:R-:W4:Y:S11]  /*26410*/  LDL.LU.64 R4, [R1+0x2d38] ;  /* 0x002d380001047983 */ /* 0x000f360000300a00 */
[----:B------:R-:W-:Y:S03]  /*26420*/  @!UPT UIADD3 URZ, URZ, URZ, URZ ;  /* 0x0000003f3f3ff290 */ /* 0x000fe6000fffe03f */
[----:B------:R-:W-:Y:S01]  /*26430*/  STL.64 [R1+0xa0], R24 ;  /* 0x0000a01801007387 */ /* 0x000fe20000100a00 */
[----:B------:R0:W-:Y:S04]  /*26440*/  STL.64 [R1+0xa8], R26 ;  /* 0x0000a81a01007387 */ /* 0x0001e80000100a00 */
[----:B0-----:R-:W4:Y:S01]  /*26450*/  LDL.LU.64 R26, [R1+0x2d30] ;  /* 0x002d3000011a7983 */ /* 0x001f220000300a00 */
[----:B------:R-:W4:Y:S02]  /*26460*/  LDL.LU.64 R24, [R1+0x2d28] ;  /* 0x002d280001187983 */ /* 0x000f240000300a00 */
[C---:B----4-:R-:W-:Y:S11]  /*26470*/  HMMA.16816.F32 R12, R24.reuse, R4, R12 ;  /* 0x00000004180c723c */ /* 0x050ff6000000180c */
[----:B------:R-:W-:Y:S11]  /*26480*/  @!UPT UIADD3 URZ, URZ, URZ, URZ ;  /* 0x0000003f3f3ff290 */ /* 0x000ff6000fffe03f */
[----:B------:R-:W-:Y:S01]  /*26490*/  @!UPT UIADD3 URZ, URZ, URZ, URZ ;  /* 0x0000003f3f3ff290 */ /* 0x000fe2000fffe03f */
[----:B------:R-:W-:Y:S01]  /*264a0*/  STL.64 [R1+0x1e0], R12 ;  /* 0x0001e00c01007387 */ /* 0x000fe20000100a00 */
[----:B------:R-:W-:Y:S02]  /*264b0*/  STL.64 [R1+0x1e8], R14 ;  /* 0x0001e80e01007387 */ /* 0x000fe40000100a00 */
[----:B------:R-:W0:Y:S02]  /*264c0*/  LDSM.16.MT88.4 R12, [R29+0x4080] ;  /* 0x004080001d0c783b */ /* 0x000e240000004200 */
[----:B0-----:R0:W-:Y:S02]  /*264d0*/  STL [R1+0x4c], R15 ;  /* 0x00004c0f01007387 */ /* 0x0011e40000100800 */
[----:B------:R-:W-:Y:S02]  /*264e0*/  IMAD.MOV.U32 R7, RZ, RZ, R14 ;  /* 0x000000ffff077224 */ /* 0x000fe400078e000e */
[----:B------:R-:W-:Y:S02]  /*264f0*/  IMAD.MOV.U32 R19, RZ, RZ, R12 ;  /* 0x000000ffff137224 */ /* 0x000fe400078e000c */
[----:B------:R-:W-:Y:S01]  /*26500*/  IMAD.MOV.U32 R6, RZ, RZ, R13 ;  /* 0x000000ffff067224 */ /* 0x000fe200078e000d */
[----:B0-----:R-:W3:Y:S01]  /*26510*/  LDL.LU.64 R14, [R1+0x2d20] ;  /* 0x002d2000010e7983 */ /* 0x001ee20000300a00 */
[----:B------:R-:W4:Y:S02]  /*26520*/  LDL.LU.64 R12, [R1+0x2d18] ;  /* 0x002d1800010c7983 */ /* 0x000f240000300a00 */
[C---:B----4-:R-:W-:Y:S11]  /*26530*/  HMMA.16816.F32 R8, R24.reuse, R12, R8 ;  /* 0x0000000c1808723c */ /* 0x050ff60000001808 */
[----:B------:R-:W-:Y:S11]  /*26540*/  @!UPT UIADD3 URZ, URZ, URZ, URZ ;  /* 0x0000003f3f3ff290 */ /* 0x000ff6000fffe03f */
[----:B------:R-:W-:Y:S01]  /*26550*/  @!UPT UIADD3 URZ, URZ, URZ, URZ ;  /* 0x0000003f3f3ff290 */ /* 0x000fe2000fffe03f */
[----:B------:R-:W-:Y:S01]  /*26560*/  STL.64 [R1+0x1f0], R8 ;  /* 0x0001f00801007387 */ /* 0x000fe20000100a00 */
[----:B------:R0:W-:Y:S03]  /*26570*/  STL.64 [R1+0x1f8], R10 ;  /* 0x0001f80a01007387 */ /* 0x0001e60000100a00 */
[----:B0-----:R-:W4:Y:S01]  /*26580*/  LDL.LU.64 R10, [R1+0x2d10] ;  /* 0x002d1000010a7983 */ /* 0x001f220000300a00 */
[----:B------:R-:W2:Y:S02]  /*26590*/  LDL.LU.64 R8, [R1+0x2d08] ;  /* 0x002d080001087983 */ /* 0x000ea40000300a00 */
[----:B---3--:R-:W-:Y:S02]  /*265a0*/  STL.64 [R1+0x2ce0], R14 ;  /* 0x002ce00e01007387 */ /* 0x008fe40000100a00 */
[----:B------:R0:W-:Y:S02]  /*265b0*/  STL.64 [R1+0x2cd8], R12 ;  /* 0x002cd80c01007387 */ /* 0x0001e40000100a00 */
[----:B0-----:R-:W3:Y:S01]  /*265c0*/  LDL.LU.64 R12, [R1+0x220] ;  /* 0x00022000010c7983 */ /* 0x001ee20000300a00 */
[----:B------:R-:W3:Y:S01]  /*265d0*/  LDL.LU.64 R14, [R1+0x228] ;  /* 0x00022800010e7983 */ /* 0x000ee20000300a00 */
[C---:B--2---:R-:W-:Y:S11]  /*265e0*/  HMMA.16816.F32 R20, R24.reuse, R8, R20 ;  /* 0x000000081814723c */ /* 0x044ff60000001814 */
[----:B------:R-:W-:Y:S11]  /*265f0*/  @!UPT UIADD3 URZ, URZ, URZ, URZ ;  /* 0x0000003f3f3ff290 */ /* 0x000ff6000fffe03f */
[----:B------:R-:W-:Y:S01]  /*26600*/  @!UPT UIADD3 URZ, URZ, URZ, URZ ;  /* 0x0000003f3f3ff290 */ /* 0x000fe2000fffe03f */
[----:B------:R-:W-:Y:S01]  /*26610*/  STL.64 [R1+0x210], R20 ;  /* 0x0002101401007387 */ /* 0x000fe20000100a00 */
[----:B------:R0:W-:Y:S03]  /*26620*/  STL.64 [R1+0x218], R22 ;  /* 0x0002181601007387 */ /* 0x0001e60000100a00 */
[----:B0-----:R-:W2:Y:S01]  /*26630*/  LDL.LU.64 R22, [R1+0x2d00] ;  /* 0x002d000001167983 */ /* 0x001ea20000300a00 */
[----:B------:R-:W2:Y:S02]  /*26640*/  LDL.LU.64 R20, [R1+0x2cf8] ;  /* 0x002cf80001147983 */ /* 0x000ea40000300a00 */
[----:B----4-:R-:W-:Y:S02]  /*26650*/  STL.64 [R1+0x2cd0], R10 ;  /* 0x002cd00a01007387 */ /* 0x010fe40000100a00 */
[----:B------:R0:W-:Y:S02]  /*26660*/  STL.64 [R1+0x2cc8], R8 ;  /* 0x002cc80801007387 */ /* 0x0001e40000100a00 */
[----:B0-----:R-:W4:Y:S01]  /*26670*/  LDL.LU.64 R8, [R1+0x250] ;  /* 0x0002500001087983 */ /* 0x001f220000300a00 */
[----:B------:R-:W4:Y:S01]  /*26680*/  LDL.LU.64 R10, [R1+0x258] ;  /* 0x00025800010a7983 */ /* 0x000f220000300a00 */
[----:B--2---:R-:W-:Y:S02]  /*26690*/  HMMA.16816.F32 R24, R24, R16, R20 ;  /* 0x000000101818723c */ /* 0x004fe40000001814 */
[----:B------:R-:W3:Y:S01]  /*266a0*/  LDL.LU.64 R22, [R1+0x2cf0] ;  /* 0x002cf00001167983 */ /* 0x000ee20000300a00 */
[----:B------:R-:W3:Y:S02]  /*266b0*/  LDL.LU.64 R20, [R1+0x2ce8] ;  /* 0x002ce80001147983 */ /* 0x000ee40000300a00 */
[----:B------:R-:W-:Y:S02]  /*266c0*/  STL.64 [R1+0x2cb8], R18 ;  /* 0x002cb81201007387 */ /* 0x000fe40000100a00 */
[----:B------:R0:W-:Y:S11]  /*266d0*/  STL.64 [R1+0x2cb0], R16 ;  /* 0x002cb01001007387 */ /* 0x0001f60000100a00 */
[----:B------:R-:W-:Y:S05]  /*266e0*/  @!UPT UIADD3 URZ, URZ, URZ, URZ ;  /* 0x0000003f3f3ff290 */ /* 0x000fea000fffe03f */
[----:B------:R1:W-:Y:S01]  /*266f0*/  STL.64 [R1+0x200], R24 ;  /* 0x0002001801007387 */ /* 0x0003e20000100a00 */
[----:B------:R2:W-:Y:S01]  /*26700*/  STL.64 [R1+0x208], R26 ;  /* 0x0002081a01007387 */ /* 0x0005e20000100a00 */
[----:B---3--:R-:W-:Y:S11]  /*26710*/  HMMA.16816.F32 R12, R20, R4, R12 ;  /* 0x00000004140c723c */ /* 0x008ff6000000180c */
[----:B------:R-:W-:Y:S11]  /*26720*/  @!UPT UIADD3 URZ, URZ, URZ, URZ ;  /* 0x0000003f3f3ff290 */ /* 0x000ff6000fffe03f */
[----:B------:R-:W-:Y:S01]  /*26730*/  @!UPT UIADD3 URZ, URZ, URZ, URZ ;  /* 0x0000003f3f3ff290 */ /* 0x000fe2000fffe03f */
[----:B------:R-:W-:Y:S01]  /*26740*/  STL [R1+0x220], R12 ;  /* 0x0002200c01007387 */ /* 0x000fe20000100800 */
[----:B------:R-:W-:Y:S02]  /*26750*/  IMAD.MOV.U32 R3, RZ, RZ, R13 ;  /* 0x000000ffff037224 */ /* 0x000fe400078e000d */
[----:B------:R-:W-:Y:S02]  /*26760*/  IMAD.MOV.U32 R2, RZ, RZ, R14 ;  /* 0x000000ffff027224 */ /* 0x000fe400078e000e */
[----:B------:R-:W-:Y:S01]  /*26770*/  IMAD.MOV.U32 R0, RZ, RZ, R15 ;  /* 0x000000ffff007224 */ /* 0x000fe200078e000f */
[----:B0-----:R-:W3:Y:S04]  /*26780*/  LDL.LU.64 R16, [R1+0x240] ;  /* 0x0002400001107983 */ /* 0x001ee80000300a00 */
[----:B------:R-:W0:Y:S01]  /*26790*/  LDSM.16.MT88.4 R12, [R29+0x4100] ;  /* 0x004100001d0c783b */ /* 0x000e220000004200 */
[----:B------:R-:W3:Y:S02]  /*267a0*/  LDL.LU.64 R18, [R1+0x248] ;  /* 0x0002480001127983 */ /* 0x000ee40000300a00 */
[----:B-1----:R-:W3:Y:S02]  /*267b0*/  LDL.LU.64 R24, [R1+0x230] ;  /* 0x0002300001187983 */ /* 0x002ee40000300a00 */
[----:B--2---:R-:W2:Y:S01]  /*267c0*/  LDL.LU.64 R26, [R1+0x238] ;  /* 0x00023800011a7983 */ /* 0x004ea20000300a00 */
[----:B------:R-:W-:Y:S01]  /*267d0*/  STL [R1+0x2bd8], R0 ;  /* 0x002bd80001007387 */ /* 0x000fe20000100800 */
[----:B------:R-:W-:Y:S02]  /*267e0*/  STL [R1+0x2bd4], R2 ;  /* 0x002bd40201007387 */ /* 0x000fe40000100800 */
[----:B------:R-:W-:Y:S01]  /*267f0*/  STL [R1+0x2bd0], R3 ;  /* 0x002bd00301007387 */ /* 0x000fe20000100800 */
[----:B0-----:R-:W-:Y:S01]  /*26800*/  STL.64 [R1+0x30], R12 ;  /* 0x0000300c01007387 */ /* 0x001fe20000100a00 */
[----:B------:R0:W-:Y:S02]  /*26810*/  STL [R1+0x3c], R15 ;  /* 0x00003c0f01007387 */ /* 0x0001e40000100800 */
[----:B------:R-:W-:-:S02]  /*26820*/  IMAD.MOV.U32 R28, RZ, RZ, R14 ;  /* 0x000000ffff1c7224 */ /* 0x000fc400078e000e */
[----:B0-----:R-:W2:Y:S01]  /*26830*/  LDL.LU.64 R14, [R1+0x2ce0] ;  /* 0x002ce000010e7983 */ /* 0x001ea20000300a00 */
[----:B------:R-:W4:Y:S02]  /*26840*/  LDL.LU.64 R12, [R1+0x2cd8] ;  /* 0x002cd800010c7983 */ /* 0x000f240000300a00 */
[C---:B----4-:R-:W-:Y:S11]  /*26850*/  HMMA.16816.F32 R8, R20.reuse, R12, R8 ;  /* 0x0000000c1408723c */ /* 0x050ff60000001808 */
[----:B------:R-:W-:Y:S11]  /*26860*/  @!UPT UIADD3 URZ, URZ, URZ, URZ ;  /* 0x0000003f3f3ff290 */ /* 0x000ff6000fffe03f */
[----:B------:R-:W-:Y:S01]  /*26870*/  @!UPT UIADD3 URZ, URZ, URZ, URZ ;  /* 0x0000003f3f3ff290 */ /* 0x000fe2000fffe03f */
[----:B------:R-:W-:Y:S01]  /*26880*/  STL.64 [R1+0x250], R8 ;  /* 0x0002500801007387 */ /* 0x000fe20000100a00 */
[----:B------:R0:W-:Y:S03]  /*26890*/  STL.64 [R1+0x258], R10 ;  /* 0x0002580a01007387 */ /* 0x0001e60000100a00 */
[----:B0-----:R-:W4:Y:S01]  /*268a0*/  LDL.LU.64 R10, [R1+0x2cd0] ;  /* 0x002cd000010a7983 */ /* 0x001f220000300a00 */
[----:B------:R-:W3:Y:S02]  /*268b0*/  LDL.LU.64 R8, [R1+0x2cc8] ;  /* 0x002cc80001087983 */ /* 0x000ee40000300a00 */
[----:B--2---:R0:W-:Y:S01]  /*268c0*/  STL.64 [R1+0x2c80], R14 ;  /* 0x002c800e01007387 */ /* 0x0041e20000100a00 */
[C---:B---3--:R-:W-:Y:S01]  /*268d0*/  HMMA.16816.F32 R16, R20.reuse, R8, R16 ;  /* 0x000000081410723c */ /* 0x048fe20000001810 */
[----:B----4-:R-:W-:Y:S02]  /*268e0*/  IMAD.MOV.U32 R12, RZ, RZ, R11 ;  /* 0x000000ffff0c7224 */ /* 0x010fe400078e000b */
[----:B------:R-:W2:Y:S01]  /*268f0*/  LDL.LU R11, [R1+0x2cc0] ;  /* 0x002cc000010b7983 */ /* 0x000ea20000300800 */
[----:B------:R-:W3:Y:S02]  /*26900*/  LDL.LU R13, [R1+0x1b4] ;  /* 0x0001b400010d7983 */ /* 0x000ee40000300800 */
[----:B0-----:R-:W3:Y:S02]  /*26910*/  LDL.LU R14, [R1+0x1b8] ;  /* 0x0001b800010e7983 */ /* 0x001ee40000300800 */
[----:B------:R-:W3:Y:S11]  /*26920*/  LDL.LU R15, [R1+0x1bc] ;  /* 0x0001bc00010f7983 */ /* 0x000ef60000300800 */
[----:B------:R-:W-:Y:S04]  /*26930*/  @!UPT UIADD3 URZ, URZ, URZ, URZ ;  /* 0x0000003f3f3ff290 */ /* 0x000fe8000fffe03f */
[----:B------:R-:W-:Y:S01]  /*26940*/  STL.64 [R1+0x270], R16 ;  /* 0x0002701001007387 */ /* 0x000fe20000100a00 */
[----:B------:R0:W-:Y:S03]  /*26950*/  STL.64 [R1+0x278], R18 ;  /* 0x0002781201007387 */ /* 0x0001e60000100a00 */
[----:B0-----:R-:W4:Y:S01]  /*26960*/  LDL.LU.64 R18, [R1+0x2cb8] ;  /* 0x002cb80001127983 */ /* 0x001f220000300a00 */
[----:B------:R-:W3:Y:S03]  /*26970*/  LDL.LU.64 R16, [R1+0x2cb0] ;  /* 0x002cb00001107983 */ /* 0x000ee60000300a00 */
[----:B--2---:R-:W-:Y:S02]  /*26980*/  STL.64 [R1+0x2c78], R10 ;  /* 0x002c780a01007387 */ /* 0x004fe40000100a00 */
[----:B------:R-:W0:Y:S01]  /*26990*/  LDSM.16.MT88.4 R8, [R29+0x4180] ;  /* 0x004180001d08783b */ /* 0x000e220000004200 */
[----:B---3--:R-:W-:Y:S11]  /*269a0*/  HMMA.16816.F32 R24, R20, R16, R24 ;  /* 0x000000101418723c */ /* 0x008ff60000001818 */
[----:B------:R-:W-:Y:S11]  /*269b0*/  @!UPT UIADD3 URZ, URZ, URZ, URZ ;  /* 0x0000003f3f3ff290 */ /* 0x000ff6000fffe03f */
[----:B------:R-:W-:Y:S01]  /*269c0*/  @!UPT UIADD3 URZ, URZ, URZ, URZ ;  /* 0x0000003f3f3ff290 */ /* 0x000fe2000fffe03f */
[----:B------:R4:W-:Y:S01]  /*269d0*/  STL.64 [R1+0x260], R24 ;  /* 0x0002601801007387 */ /* 0x0009e20000100a00 */
[----:B------:R-:W-:Y:S02]  /*269e0*/  IMAD.MOV.U32 R5, RZ, RZ, R26 ;  /* 0x000000ffff057224 */ /* 0x000fe400078e001a */
[----:B------:R-:W-:Y:S02]  /*269f0*/  IMAD.MOV.U32 R26, RZ, RZ, R7 ;  /* 0x000000ffff1a7224 */ /* 0x000fe400078e0007 */
[----:B------:R-:W-:Y:S02]  /*26a00*/  IMAD.MOV.U32 R4, RZ, RZ, R27 ;  /* 0x000000ffff047224 */ /* 0x000fe400078e001b */
[----:B----4-:R-:W-:Y:S02]  /*26a10*/  IMAD.MOV.U32 R24, RZ, RZ, R19 ;  /* 0x000000ffff187224 */ /* 0x010fe400078e0013 */
[----:B------:R-:W-:Y:S01]  /*26a20*/  IMAD.MOV.U32 R25, RZ, RZ, R6 ;  /* 0x000000ffff197224 */ /* 0x000fe200078e0006 */
[----:B------:R-:W2:Y:S01]  /*26a30*/  LDL.LU R19, [R1+0x2cac] ;  /* 0x002cac0001137983 */ /* 0x000ea20000300800 */
[----:B------:R-:W3:Y:S02]  /*26a40*/  LDL.LU R6, [R1+0x2ca8] ;  /* 0x002ca80001067983 */ /* 0x000ee40000300800 */
[----:B------:R-:W4:Y:S02]  /*26a50*/  LDL.LU R7, [R1+0x2ca4] ;  /* 0x002ca40001077983 */ /* 0x000f240000300800 */
[----:B------:R-:W2:Y:S02]  /*26a60*/  LDL.LU R27, [R1+0x4c] ;  /* 0x00004c00011b7983 */ /* 0x000ea40000300800 */
[----:B0-----:R-:W-:-:S02]  /*26a70*/  IMAD.MOV.U32 R0, RZ, RZ, R9 ;  /* 0x000000ffff007224 */ /* 0x001fc400078e0009 */
[----:B------:R-:W-:Y:S02]  /*26a80*/  IMAD.MOV.U32 R2, RZ, RZ, R10 ;  /* 0x000000ffff027224 */ /* 0x000fe400078e000a */
[----:B------:R-:W-:Y:S01]  /*26a90*/  IMAD.MOV.U32 R3, RZ, RZ, R11 ;  /* 0x000000ffff037224 */ /* 0x000fe200078e000b */
[----:B--2---:R-:W-:Y:S01]  /*26aa0*/  STL.64 [R1+0x2c50], R26 ;  /* 0x002c501a01007387 */ /* 0x004fe20000100a00 */
[----:B------:R0:W-:Y:S02]  /*26ab0*/  STL.64 [R1+0x2c48], R24 ;  /* 0x002c481801007387 */ /* 0x0001e40000100a00 */
[----:B0-----:R-:W-:Y:S02]  /*26ac0*/  IMAD.MOV.U32 R24, RZ, RZ, R18 ;  /* 0x000000ffff187224 */ /* 0x001fe400078e0012 */
[----:B------:R-:W-:Y:S01]  /*26ad0*/  IMAD.MOV.U32 R25, RZ, RZ, R19 ;  /* 0x000000ffff197224 */ /* 0x000fe200078e0013 */
[----:B------:R-:W2:Y:S01]  /*26ae0*/  LDL.LU R18, [R1+0x2ca0] ;  /* 0x002ca00001127983 */ /* 0x000ea20000300800 */
[----:B------:R-:W2:Y:S02]  /*26af0*/  LDL.LU R19, [R1+0x2c9c] ;  /* 0x002c9c0001137983 */ /* 0x000ea40000300800 */
[----:B---3--:R-:W-:-:S02]  /*26b00*/  IMAD.MOV.U32 R26, RZ, RZ, R6 ;  /* 0x000000ffff1a7224 */ /* 0x008fc400078e0006 */
[----:B----4-:R-:W-:Y:S01]  /*26b10*/  IMAD.MOV.U32 R27, RZ, RZ, R7 ;  /* 0x000000ffff1b7224 */ /* 0x010fe200078e0007 */
[----:B------:R-:W3:Y:S01]  /*26b20*/  LDL.LU R6, [R1+0x2c98] ;  /* 0x002c980001067983 */ /* 0x000ee20000300800 */
[----:B------:R-:W3:Y:S02]  /*26b30*/  LDL.LU R7, [R1+0x2c94] ;  /* 0x002c940001077983 */ /* 0x000ee40000300800 */
[----:B------:R-:W-:Y:S02]  /*26b40*/  STL [R1+0x2bf4], R4 ;  /* 0x002bf40401007387 */ /* 0x000fe40000100800 */
[----:B------:R-:W-:Y:S01]  /*26b50*/  STL [R1+0x2bf0], R5 ;  /* 0x002bf00501007387 */ /* 0x000fe20000100800 */
[----:B------:R-:W-:Y:S02]  /*26b60*/  STL [R1+0x20], R8 ;  /* 0x0000200801007387 */ /* 0x000fe40000100800 */
[----:B------:R-:W0:Y:S04]  /*26b70*/  LDSM.16.MT88.4 R8, [R29+0x4200] ;  /* 0x004200001d08783b */ /* 0x000e280000004200 */
[----:B------:R-:W-:Y:S02]  /*26b80*/  STL [R1+0x2c00], R3 ;  /* 0x002c000301007387 */ /* 0x000fe40000100800 */
[----:B------:R-:W-:Y:S01]  /*26b90*/  STL [R1+0x2bfc], R2 ;  /* 0x002bfc0201007387 */ /* 0x000fe20000100800 */
[----:B------:R-:W-:Y:S01]  /*26ba0*/  STL [R1+0x2bf8], R0 ;  /* 0x002bf80001007387 */ /* 0x000fe20000100800 */
[----:B------:R-:W-:-:S02]  /*26bb0*/  IMAD.MOV.U32 R22, RZ, RZ, R28 ;  /* 0x000000ffff167224 */ /* 0x000fc400078e001c */
[----:B0-----:R-:W-:Y:S01]  /*26bc0*/  IMAD.MOV.U32 R4, RZ, RZ, R10 ;  /* 0x000000ffff047224 */ /* 0x001fe200078e000a */
[----:B------:R3:W-:Y:S01]  /*26bd0*/  STL.64 [R1+0x10], R8 ;  /* 0x0000100801007387 */ /* 0x0007e20000100a00 */
[----:B------:R-:W-:-:S03]  /*26be0*/  IMAD.MOV.U32 R5, RZ, RZ, R11 ;  /* 0x000000ffff057224 */ /* 0x000fc600078e000b */
[----:B------:R-:W-:Y:S01]  /*26bf0*/  STL [R1+0x2c04], R4 ;  /* 0x002c040401007387 */ /* 0x000fe20000100800 */
[----:B---3--:R-:W-:Y:S03]  /*26c00*/  HMMA.16816.F32 R8, R24, R6, R12 ;  /* 0x000000061808723c */ /* 0x008fe6000000180c */
[----:B------:R-:W0:Y:S11]  /*26c10*/  LDSM.16.MT88.4 R12, [R29+0x4280] ;  /* 0x004280001d0c783b */ /* 0x000e360000004200 */
[----:B------:R-:W-:Y:S10]  /*26c20*/  @!UPT UIADD3 URZ, URZ, URZ, URZ ;  /* 0x0000003f3f3ff290 */ /* 0x000ff4000fffe03f */
[----:B------:R-:W-:Y:S02]  /*26c30*/  IMAD.MOV.U32 R17, RZ, RZ, R10 ;  /* 0x000000ffff117224 */ /* 0x000fe400078e000a */
[----:B------:R-:W-:Y:S01]  /*26c40*/  IMAD.MOV.U32 R16, RZ, RZ, R11 ;  /* 0x000000ffff107224 */ /* 0x000fe200078e000b */
[----:B------:R-:W-:Y:S01]  /*26c50*/  STL.64 [R1+0x2f0], R8 ;  /* 0x0002f00801007387 */ /* 0x000fe20000100a00 */
[----:B--2---:R-:W-:Y:S03]  /*26c60*/  STL.64 [R1+0x2c70], R18 ;  /* 0x002c701201007387 */ /* 0x004fe60000100a00 */
[----:B------:R-:W-:Y:S01]  /*26c70*/  STL.64 [R1+0x2c68], R16 ;  /* 0x002c681001007387 */ /* 0x000fe20000100a00 */
[----:B------:R-:W2:Y:S02]  /*26c80*/  LDL.LU R20, [R1+0x30] ;  /* 0x0000300001147983 */ /* 0x000ea40000300800 */
[----:B------:R-:W2:Y:S02]  /*26c90*/  LDL.LU R21, [R1+0x34] ;  /* 0x0000340001157983 */ /* 0x000ea40000300800 */
[----:B------:R-:W3:Y:S01]  /*26ca0*/  LDL.LU R28, [R1+0x2c90] ;  /* 0x002c9000011c7983 */ /* 0x000ee20000300800 */
[----:B------:R-:W4:Y:S04]  /*26cb0*/  LDL.LU R23, [R1+0x3c] ;  /* 0x00003c0001177983 */ /* 0x000f280000300800 */
[----:B----4-:R-:W-:Y:S01]  /*26cc0*/  STL.64 [R1+0x2c10], R22 ;  /* 0x002c101601007387 */ /* 0x010fe20000100a00 */
[----:B--2---:R1:W-:Y:S03]  /*26cd0*/  STL.64 [R1+0x2c08], R20 ;  /* 0x002c081401007387 */ /* 0x0043e60000100a00 */
[----:B-1----:R-:W2:Y:S01]  /*26ce0*/  LDL.LU R20, [R1+0x100] ;  /* 0x0001000001147983 */ /* 0x002ea20000300800 */
[----:B------:R-:W2:Y:S02]  /*26cf0*/  LDL.LU R21, [R1+0x104] ;  /* 0x0001040001157983 */ /* 0x000ea40000300800 */
[----:B------:R-:W4:Y:S02]  /*26d00*/  LDL.LU R22, [R1+0x108] ;  /* 0x0001080001167983 */ /* 0x000f240000300800 */
[----:B---3--:R-:W-:-:S02]  /*26d10*/  IMAD.MOV.U32 R23, RZ, RZ, R28 ;  /* 0x000000ffff177224 */ /* 0x008fc400078e001c */
        /* <DEDUP_REMOVED lines=9> */
[----:B----4-:R-:W-:Y:S01]  /*26db0*/  STL.64 [R1+0x2c20], R22 ;  /* 0x002c201601007387 */ /* 0x010fe20000100a00 */
[----:B--2---:R1:W-:Y:S03]  /*26dc0*/  STL.64 [R1+0x2c18], R20 ;  /* 0x002c181401007387 */ /* 0x0043e60000100a00 */
[----:B-1----:R-:W2:Y:S01]  /*26dd0*/  LDL.LU R20, [R1+0x170] ;  /* 0x0001700001147983 */ /* 0x002ea20000300800 */
[----:B------:R-:W2:Y:S02]  /*26de0*/  LDL.LU R21, [R1+0x174] ;  /* 0x0001740001157983 */ /* 0x000ea40000300800 */
[----:B------:R-:W4:Y:S02]  /*26df0*/  LDL.LU R22, [R1+0x178] ;  /* 0x0001780001167983 */ /* 0x000f240000300800 */
[----:B------:R-:W4:Y:S02]  /*26e00*/  LDL.LU R23, [R1+0x17c] ;  /* 0x00017c0001177983 */ /* 0x000f240000300800 */
[----:B----4-:R-:W-:Y:S01]  /*26e10*/  STL.64 [R1+0x2c30], R22 ;  /* 0x002c301601007387 */ /* 0x010fe20000100a00 */
[----:B--2---:R1:W-:Y:S03]  /*26e20*/  STL.64 [R1+0x2c28], R20 ;  /* 0x002c281401007387 */ /* 0x0043e60000100a00 */
[----:B-1----:R-:W2:Y:S01]  /*26e30*/  LDL.LU R20, [R1+0x180] ;  /* 0x0001800001147983 */ /* 0x002ea20000300800 */
[----:B------:R-:W2:Y:S02]  /*26e40*/  LDL.LU R21, [R1+0x184] ;  /* 0x0001840001157983 */ /* 0x000ea40000300800 */
[----:B------:R-:W4:Y:S02]  /*26e50*/  LDL.LU R22, [R1+0x188] ;  /* 0x0001880001167983 */ /* 0x000f240000300800 */
[----:B---3--:R-:W-:-:S02]  /*26e60*/  IMAD.MOV.U32 R23, RZ, RZ, R28 ;  /* 0x000000ffff177224 */ /* 0x008fc400078e001c */
[----:B------:R-:W3:Y:S04]  /*26e70*/  LDL.LU R28, [R1+0x2c88] ;  /* 0x002c8800011c7983 */ /* 0x000ee80000300800 */
[----:B----4-:R-:W-:Y:S01]  /*26e80*/  STL.64 [R1+0x2c40], R22 ;  /* 0x002c401601007387 */ /* 0x010fe20000100a00 */
[----:B--2---:R1:W-:Y:S03]  /*26e90*/  STL.64 [R1+0x2c38], R20 ;  /* 0x002c381401007387 */ /* 0x0043e60000100a00 */
[----:B-1----:R-:W2:Y:S01]  /*26ea0*/  LDL.LU R20, [R1+0x190] ;  /* 0x0001900001147983 */ /* 0x002ea20000300800 */
[----:B------:R-:W2:Y:S02]  /*26eb0*/  LDL.LU R21, [R1+0x194] ;  /* 0x0001940001157983 */ /* 0x000ea40000300800 */
[----:B------:R-:W4:Y:S02]  /*26ec0*/  LDL.LU R22, [R1+0x198] ;  /* 0x0001980001167983 */ /* 0x000f240000300800 */
[----:B------:R-:W4:Y:S02]  /*26ed0*/  LDL.LU R23, [R1+0x19c] ;  /* 0x00019c0001177983 */ /* 0x000f240000300800 */
[----:B0-----:R-:W-:-:S02]  /*26ee0*/  IMAD.MOV.U32 R2, RZ, RZ, R14 ;  /* 0x000000ffff027224 */ /* 0x001fc400078e000e */
[----:B------:R-:W-:Y:S01]  /*26ef0*/  IMAD.MOV.U32 R0, RZ, RZ, R15 ;  /* 0x000000ffff007224 */ /* 0x000fe200078e000f */
[----:B----4-:R-:W-:Y:S01]  /*26f00*/  STL.64 [R1+0x2c60], R22 ;  /* 0x002c601601007387 */ /* 0x010fe20000100a00 */
[----:B--2---:R0:W-:Y:S03]  /*26f10*/  STL.64 [R1+0x2c58], R20 ;  /* 0x002c581401007387 */ /* 0x0041e60000100a00 */
[----:B0-----:R-:W2:Y:S01]  /*26f20*/  LDL.LU R20, [R1+0x1a0] ;  /* 0x0001a00001147983 */ /* 0x001ea20000300800 */
[----:B------:R-:W2:Y:S02]  /*26f30*/  LDL.LU R21, [R1+0x1a4] ;  /* 0x0001a40001157983 */ /* 0x000ea40000300800 */
[----:B------:R-:W2:Y:S02]  /*26f40*/  LDL.LU R22, [R1+0x1a8] ;  /* 0x0001a80001167983 */ /* 0x000ea40000300800 */
[----:B------:R-:W4:Y:S02]  /*26f50*/  LDL.LU.64 R14, [R1+0x2c80] ;  /* 0x002c8000010e7983 */ /* 0x000f240000300a00 */
[C---:B----4-:R-:W-:Y:S11]  /*26f60*/  HMMA.16816.F32 R8, R24.reuse, R14, R8 ;  /* 0x0000000e1808723c */ /* 0x050ff60000001808 */
[----:B------:R-:W-:Y:S11]  /*26f70*/  @!UPT UIADD3 URZ, URZ, URZ, URZ ;  /* 0x0000003f3f3ff290 */ /* 0x000ff6000fffe03f */
[----:B------:R-:W-:Y:S01]  /*26f80*/  @!UPT UIADD3 URZ, URZ, URZ, URZ ;  /* 0x0000003f3f3ff290 */ /* 0x000fe2000fffe03f */
[----:B------:R-:W-:Y:S01]  /*26f90*/  STL.64 [R1+0x340], R8 ;  /* 0x0003400801007387 */ /* 0x000fe20000100a00 */
[----:B------:R0:W-:Y:S03]  /*26fa0*/  STL.64 [R1+0x348], R10 ;  /* 0x0003480a01007387 */ /* 0x0001e60000100a00 */
[----:B0-----:R-:W4:Y:S02]  /*26fb0*/  LDL.LU.64 R10, [R1+0x2c78] ;  /* 0x002c7800010a7983 */ /* 0x001f240000300a00 */
[C---:B----4-:R-:W-:Y:S11]  /*26fc0*/  HMMA.16816.F32 R16, R24.reuse, R10, R16 ;  /* 0x0000000a1810723c */ /* 0x050ff60000001810 */
[----:B------:R-:W-:Y:S11]  /*26fd0*/  @!UPT UIADD3 URZ, URZ, URZ, URZ ;  /* 0x0000003f3f3ff290 */ /* 0x000ff6000fffe03f */
[----:B------:R-:W-:Y:S01]  /*26fe0*/  @!UPT UIADD3 URZ, URZ, URZ, URZ ;  /* 0x0000003f3f3ff290 */ /* 0x000fe2000fffe03f */
[----:B------:R-:W-:Y:S01]  /*26ff0*/  STL.64 [R1+0x330], R16 ;  /* 0x0003301001007387 */ /* 0x000fe20000100a00 */
[----:B------:R0:W-:Y:S03]  /*27000*/  STL.64 [R1+0x338], R18 ;  /* 0x0003381201007387 */ /* 0x0001e60000100a00 */
[----:B0-----:R-:W2:Y:S01]  /*27010*/  LDL.LU.64 R18, [R1+0x2c70] ;  /* 0x002c700001127983 */ /* 0x001ea20000300a00 */
[----:B---3--:R-:W-:Y:S02]  /*27020*/  IMAD.MOV.U32 R23, RZ, RZ, R28 ;  /* 0x000000ffff177224 */ /* 0x008fe400078e001c */
[----:B------:R-:W3:Y:S02]  /*27030*/  LDL.LU.64 R16, [R1+0x2c68] ;  /* 0x002c680001107983 */ /* 0x000ee40000300a00 */
[----:B------:R-:W-:Y:S02]  /*27040*/  IMAD.MOV.U32 R4, RZ, RZ, R12 ;  /* 0x000000ffff047224 */ /* 0x000fe400078e000c */
[----:B------:R-:W-:Y:S01]  /*27050*/  IMAD.MOV.U32 R3, RZ, RZ, R13 ;  /* 0x000000ffff037224 */ /* 0x000fe200078e000d */
[----:B--2---:R-:W-:Y:S01]  /*27060*/  HMMA.16816.F32 R24, R24, R18, R20 ;  /* 0x000000121818723c */ /* 0x004fe20000001814 */
[----:B------:R-:W2:Y:S01]  /*27070*/  LDL.LU.64 R22, [R1+0x2c60] ;  /* 0x002c600001167983 */ /* 0x000ea20000300a00 */
[----:B------:R-:W2:Y:S11]  /*27080*/  LDL.LU.64 R20, [R1+0x2c58] ;  /* 0x002c580001147983 */ /* 0x000eb60000300a00 */
[----:B------:R-:W-:Y:S10]  /*27090*/  @!UPT UIADD3 URZ, URZ, URZ, URZ ;  /* 0x0000003f3f3ff290 */ /* 0x000ff4000fffe03f */
[----:B------:R0:W-:Y:S01]  /*270a0*/  STL [R1+0x2e0], R24 ;  /* 0x0002e01801007387 */ /* 0x0001e20000100800 */
[----:B------:R-:W-:Y:S02]  /*270b0*/  IMAD.MOV.U32 R13, RZ, RZ, R26 ;  /* 0x000000ffff0d7224 */ /* 0x000fe400078e001a */
[----:B------:R-:W-:Y:S02]  /*270c0*/  IMAD.MOV.U32 R12, RZ, RZ, R27 ;  /* 0x000000ffff0c7224 */ /* 0x000fe400078e001b */
[----:B------:R-:W-:Y:S01]  /*270d0*/  IMAD.MOV.U32 R28, RZ, RZ, R25 ;  /* 0x000000ffff1c7224 */ /* 0x000fe200078e0019 */
[----:B------:R-:W2:Y:S04]  /*270e0*/  LDL.LU.64 R26, [R1+0x2c50] ;  /* 0x002c5000011a7983 */ /* 0x000ea80000300a00 */
[----:B0-----:R-:W2:Y:S01]  /*270f0*/  LDL.LU.64 R24, [R1+0x2c48] ;  /* 0x002c480001187983 */ /* 0x001ea20000300a00 */
[----:B------:R-:W-:Y:S02]  /*27100*/  STL [R1+0x2a38], R13 ;  /* 0x002a380d01007387 */ /* 0x000fe40000100800 */
[----:B------:R-:W-:Y:S02]  /*27110*/  STL [R1+0x2a34], R28 ;  /* 0x002a341c01007387 */ /* 0x000fe40000100800 */
[----:B------:R-:W-:Y:S01]  /*27120*/  STL [R1+0x2a30], R12 ;  /* 0x002a300c01007387 */ /* 0x000fe20000100800 */
[C---:B--2---:R-:W-:Y:S11]  /*27130*/  HMMA.16816.F32 R20, R24.reuse, R6, R20 ;  /* 0x000000061814723c */ /* 0x044ff60000001814 */
[----:B------:R-:W-:Y:S11]  /*27140*/  @!UPT UIADD3 URZ, URZ, URZ, URZ ;  /* 0x0000003f3f3ff290 */ /* 0x000ff6000fffe03f */
[----:B------:R-:W-:Y:S01]  /*27150*/  @!UPT UIADD3 URZ, URZ, URZ, URZ ;  /* 0x0000003f3f3ff290 */ /* 0x000fe2000fffe03f */
[----:B------:R0:W-:Y:S01]  /*27160*/  STL.64 [R1+0x2d8], R22 ;  /* 0x0002d81601007387 */ /* 0x0001e20000100a00 */
[----:B------:R-:W-:Y:S02]  /*27170*/  IMAD.MOV.U32 R8, RZ, RZ, R20 ;  /* 0x000000ffff087224 */ /* 0x000fe400078e0014 */
[----:B------:R-:W-:Y:S01]  /*27180*/  IMAD.MOV.U32 R9, RZ, RZ, R21 ;  /* 0x000000ffff097224 */ /* 0x000fe200078e0015 */
[----:B0-----:R-:W2:Y:S01]  /*27190*/  LDL.LU.64 R22, [R1+0x2c40] ;  /* 0x002c400001167983 */ /* 0x001ea20000300a00 */
[----:B------:R-:W2:Y:S03]  /*271a0*/  LDL.LU.64 R20, [R1+0x2c38] ;  /* 0x002c380001147983 */ /* 0x000ea60000300a00 */
        /* <DEDUP_REMOVED lines=15> */
[----:B------:R-:W-:Y:S01]  /*272a0*/  STL.64 [R1+0x310], R20 ;  /* 0x0003101401007387 */ /* 0x000fe20000100a00 */
[----:B------:R0:W-:Y:S02]  /*272b0*/  STL [R1+0x318], R22 ;  /* 0x0003181601007387 */ /* 0x0001e40000100800 */
[----:B------:R-:W-:Y:S02]  /*272c0*/  IMAD.MOV.U32 R13, RZ, RZ, R23 ;  /* 0x000000ffff0d7224 */ /* 0x000fe400078e0017 */
[----:B0-----:R-:W2:Y:S01]  /*272d0*/  LDL.LU.64 R22, [R1+0x2c20] ;  /* 0x002c200001167983 */ /* 0x001ea20000300a00 */
[----:B------:R-:W2:Y:S02]  /*272e0*/  LDL.LU.64 R20, [R1+0x2c18] ;  /* 0x002c180001147983 */ /* 0x000ea40000300a00 */
[----:B------:R-:W-:Y:S01]  /*272f0*/  STL [R1+0x2a44], R13 ;  /* 0x002a440d01007387 */ /* 0x000fe20000100800 */
[----:B--2---:R-:W-:Y:S01]  /*27300*/  HMMA.16816.F32 R24, R24, R18, R20 ;  /* 0x000000121818723c */ /* 0x004fe20000001814 */
[----:B------:R-:W2:Y:S01]  /*27310*/  LDL.LU.64 R22, [R1+0x2c10] ;  /* 0x002c100001167983 */ /* 0x000ea20000300a00 */
[----:B------:R-:W2:Y:S11]  /*27320*/  LDL.LU.64 R20, [R1+0x2c08] ;  /* 0x002c080001147983 */ /* 0x000eb60000300a00 */
[----:B------:R-:W-:Y:S10]  /*27330*/  @!UPT UIADD3 URZ, URZ, URZ, URZ ;  /* 0x0000003f3f3ff290 */ /* 0x000ff4000fffe03f */
[----:B------:R-:W-:Y:S01]  /*27340*/  STL.64 [R1+0x50], R24 ;  /* 0x0000501801007387 */ /* 0x000fe20000100a00 */
[----:B------:R-:W-:Y:S02]  /*27350*/  IMAD.MOV.U32 R12, RZ, RZ, R26 ;  /* 0x000000ffff0c7224 */ /* 0x000fe400078e001a */
[----:B------:R-:W-:Y:S02]  /*27360*/  IMAD.MOV.U32 R28, RZ, RZ, R27 ;  /* 0x000000ffff1c7224 */ /* 0x000fe400078e001b */
[----:B------:R-:W0:Y:S01]  /*27370*/  LDSM.16.MT88.4 R24, [R29+0x4300] ;  /* 0x004300001d18783b */ /* 0x000e220000004200 */
[----:B------:R-:W-:Y:S02]  /*27380*/  STL.64 [R1+0x2be8], R18 ;  /* 0x002be81201007387 */ /* 0x000fe40000100a00 */
[----:B---3--:R1:W-:Y:S02]  /*27390*/  STL.64 [R1+0x2be0], R16 ;  /* 0x002be01001007387 */ /* 0x0083e40000100a00 */
[----:B-1----:R-:W3:Y:S01]  /*273a0*/  LDL.LU R16, [R1+0x140] ;  /* 0x0001400001107983 */ /* 0x002ee20000300800 */
[----:B------:R-:W3:Y:S02]  /*273b0*/  LDL.LU R17, [R1+0x144] ;  /* 0x0001440001117983 */ /* 0x000ee40000300800 */
[----:B------:R-:W3:Y:S02]  /*273c0*/  LDL.LU R18, [R1+0x148] ;  /* 0x0001480001127983 */ /* 0x000ee40000300800 */
[----:B------:R-:W3:Y:S01]  /*273d0*/  LDL.LU R19, [R1+0x14c] ;  /* 0x00014c0001137983 */ /* 0x000ee20000300800 */
[----:B------:R-:W-:Y:S01]  /*273e0*/  STL [R1+0x2a54], R28 ;  /* 0x002a541c01007387 */ /* 0x000fe20000100800 */
[----:B------:R-:W-:Y:S03]  /*273f0*/  STL [R1+0x2a50], R12 ;  /* 0x002a500c01007387 */ /* 0x000fe60000100800 */
[----:B0-----:R-:W-:Y:S01]  /*27400*/  STL.64 [R1+0x2b08], R26 ;  /* 0x002b081a01007387 */ /* 0x001fe20000100a00 */
[----:B------:R0:W-:Y:S03]  /*27410*/  STL.64 [R1+0x2b00], R24 ;  /* 0x002b001801007387 */ /* 0x0001e60000100a00 */
[----:B0-----:R-:W2:Y:S01]  /*27420*/  LDL.LU R24, [R1+0x160] ;  /* 0x0001600001187983 */ /* 0x001ea20000300800 */
[----:B------:R-:W2:Y:S02]  /*27430*/  LDL.LU R25, [R1+0x164] ;  /* 0x0001640001197983 */ /* 0x000ea40000300800 */
[----:B------:R-:W2:Y:S02]  /*27440*/  LDL.LU R26, [R1+0x168] ;  /* 0x00016800011a7983 */ /* 0x000ea40000300800 */
[----:B------:R-:W2:Y:S02]  /*27450*/  LDL.LU R27, [R1+0x16c] ;  /* 0x00016c00011b7983 */ /* 0x000ea40000300800 */
[C---:B--2---:R-:W-:Y:S11]  /*27460*/  HMMA.16816.F32 R24, R20.reuse, R6, R24 ;  /* 0x000000061418723c */ /* 0x044ff60000001818 */
[----:B------:R-:W-:Y:S11]  /*27470*/  @!UPT UIADD3 URZ, URZ, URZ, URZ ;  /* 0x0000003f3f3ff290 */ /* 0x000ff6000fffe03f */
[----:B------:R-:W-:Y:S01]  /*27480*/  @!UPT UIADD3 URZ, URZ, URZ, URZ ;  /* 0x0000003f3f3ff290 */ /* 0x000fe2000fffe03f */
[----:B------:R-:W-:Y:S01]  /*27490*/  STL.64 [R1+0x40], R24 ;  /* 0x0000401801007387 */ /* 0x000fe20000100a00 */
[----:B------:R0:W-:Y:S02]  /*274a0*/  STL [R1+0x48], R26 ;  /* 0x0000481a01007387 */ /* 0x0001e40000100800 */
[----:B------:R-:W-:Y:S02]  /*274b0*/  IMAD.MOV.U32 R13, RZ, RZ, R27 ;  /* 0x000000ffff0d7224 */ /* 0x000fe400078e001b */
[----:B------:R-:W-:Y:S02]  /*274c0*/  IMAD.MOV.U32 R27, RZ, RZ, R0 ;  /* 0x000000ffff1b7224 */ /* 0x000fe400078e0000 */
[----:B0-----:R-:W-:Y:S02]  /*274d0*/  IMAD.MOV.U32 R26, RZ, RZ, R2 ;  /* 0x000000ffff1a7224 */ /* 0x001fe400078e0002 */
[----:B------:R-:W-:Y:S02]  /*274e0*/  IMAD.MOV.U32 R24, RZ, RZ, R4 ;  /* 0x000000ffff187224 */ /* 0x000fe400078e0004 */
[----:B------:R-:W-:Y:S01]  /*274f0*/  IMAD.MOV.U32 R25, RZ, RZ, R3 ;  /* 0x000000ffff197224 */ /* 0x000fe200078e0003 */
[----:B------:R-:W2:Y:S01]  /*27500*/  LDL.LU R4, [R1+0x2c04] ;  /* 0x002c040001047983 */ /* 0x000ea20000300800 */
[----:B------:R-:W4:Y:S02]  /*27510*/  LDL.LU R3, [R1+0x2c00] ;  /* 0x002c000001037983 */ /* 0x000f240000300800 */
[----:B------:R-:W2:Y:S02]  /*27520*/  LDL.LU R2, [R1+0x2bfc] ;  /* 0x002bfc0001027983 */ /* 0x000ea40000300800 */
[----:B------:R-:W2:Y:S01]  /*27530*/  LDL.LU R0, [R1+0x2bf8] ;  /* 0x002bf80001007983 */ /* 0x000ea20000300800 */
[----:B------:R-:W-:Y:S01]  /*27540*/  STL.64 [R1+0x2b48], R26 ;  /* 0x002b481a01007387 */ /* 0x000fe20000100a00 */
[----:B------:R0:W-:Y:S03]  /*27550*/  STL.64 [R1+0x2b40], R24 ;  /* 0x002b401801007387 */ /* 0x0001e60000100a00 */
[----:B0-----:R-:W2:Y:S01]  /*27560*/  LDL.LU R24, [R1+0x150] ;  /* 0x0001500001187983 */ /* 0x001ea20000300800 */
[----:B------:R-:W2:Y:S02]  /*27570*/  LDL.LU R25, [R1+0x154] ;  /* 0x0001540001197983 */ /* 0x000ea40000300800 */
[----:B------:R-:W2:Y:S02]  /*27580*/  LDL.LU R26, [R1+0x158] ;  /* 0x00015800011a7983 */ /* 0x000ea40000300800 */
[----:B------:R-:W2:Y:S01]  /*27590*/  LDL.LU R27, [R1+0x15c] ;  /* 0x00015c00011b7983 */ /* 0x000ea20000300800 */
[----:B------:R0:W-:Y:S01]  /*275a0*/  STL [R1+0x2a58], R13 ;  /* 0x002a580d01007387 */ /* 0x0001e20000100800 */
[C---:B--2---:R-:W-:Y:S11]  /*275b0*/  HMMA.16816.F32 R24, R20.reuse, R14, R24 ;  /* 0x0000000e1418723c */ /* 0x044ff60000001818 */
[----:B------:R-:W-:Y:S11]  /*275c0*/  @!UPT UIADD3 URZ, URZ, URZ, URZ ;  /* 0x0000003f3f3ff290 */ /* 0x000ff6000fffe03f */
[----:B------:R-:W-:Y:S02]  /*275d0*/  @!UPT UIADD3 URZ, URZ, URZ, URZ ;  /* 0x0000003f3f3ff290 */ /* 0x000fe4000fffe03f */
[----:B------:R-:W-:Y:S02]  /*275e0*/  IMAD.MOV.U32 R28, RZ, RZ, R24 ;  /* 0x000000ffff1c7224 */ /* 0x000fe400078e0018 */
[----:B------:R-:W-:Y:S01]  /*275f0*/  IMAD.MOV.U32 R12, RZ, RZ, R25 ;  /* 0x000000ffff0c7224 */ /* 0x000fe200078e0019 */
[----:B------:R-:W2:Y:S01]  /*27600*/  LDL.LU R24, [R1+0x10] ;  /* 0x0000100001187983 */ /* 0x000ea20000300800 */
[----:B------:R-:W2:Y:S01]  /*27610*/  LDL.LU R25, [R1+0x14] ;  /* 0x0000140001197983 */ /* 0x000ea20000300800 */
[----:B---3--:R-:W-:Y:S01]  /*27620*/  HMMA.16816.F32 R16, R20, R10, R16 ;  /* 0x0000000a1410723c */ /* 0x008fe20000001810 */
[----:B------:R-:W-:Y:S02]  /*27630*/  IMAD.MOV.U32 R9, RZ, RZ, R26 ;  /* 0x000000ffff097224 */ /* 0x000fe400078e001a */
[----:B------:R-:W-:Y:S02]  /*27640*/  IMAD.MOV.U32 R8, RZ, RZ, R27 ;  /* 0x000000ffff087224 */ /* 0x000fe400078e001b */
[----:B------:R-:W-:-:S02]  /*27650*/  IMAD.MOV.U32 R26, RZ, RZ, R4 ;  /* 0x000000ffff1a7224 */ /* 0x000fc400078e0004 */
[----:B------:R-:W-:Y:S01]  /*27660*/  IMAD.MOV.U32 R27, RZ, RZ, R5 ;  /* 0x000000ffff1b7224 */ /* 0x000fe200078e0005 */
[----:B------:R-:W3:Y:S01]  /*27670*/  LDL.LU R4, [R1+0x2bf4] ;  /* 0x002bf40001047983 */ /* 0x000ee20000300800 */
[----:B------:R-:W3:Y:S03]  /*27680*/  LDL.LU R5, [R1+0x2bf0] ;  /* 0x002bf00001057983 */ /* 0x000ee60000300800 */
[----:B------:R-:W-:Y:S11]  /*27690*/  STL.64 [R1+0x2b98], R26 ;  /* 0x002b981a01007387 */ /* 0x000ff60000100a00 */
[----:B------:R-:W-:Y:S01]  /*276a0*/  @!UPT UIADD3 URZ, URZ, URZ, URZ ;  /* 0x0000003f3f3ff290 */ /* 0x000fe2000fffe03f */
[----:B0-----:R-:W-:Y:S01]  /*276b0*/  IMAD.MOV.U32 R13, RZ, RZ, R19 ;  /* 0x000000ffff0d7224 */ /* 0x001fe200078e0013 */
[----:B--2---:R0:W-:Y:S04]  /*276c0*/  STL.64 [R1+0x2b90], R24 ;  /* 0x002b901801007387 */ /* 0x0041e80000100a00 */
[----:B0-----:R-:W2:Y:S01]  /*276d0*/  LDL.LU R24, [R1+0xf0] ;  /* 0x0000f00001187983 */ /* 0x001ea20000300800 */
[----:B------:R-:W2:Y:S02]  /*276e0*/  LDL.LU R25, [R1+0xf4] ;  /* 0x0000f40001197983 */ /* 0x000ea40000300800 */
[----:B------:R-:W2:Y:S02]  /*276f0*/  LDL.LU R26, [R1+0xf8] ;  /* 0x0000f800011a7983 */ /* 0x000ea40000300800 */
[----:B------:R-:W2:Y:S01]  /*27700*/  LDL.LU R27, [R1+0xfc] ;  /* 0x0000fc00011b7983 */ /* 0x000ea20000300800 */
[----:B------:R-:W-:Y:S01]  /*27710*/  STL [R1+0x2a68], R8 ;  /* 0x002a680801007387 */ /* 0x000fe20000100800 */
[----:B------:R-:W-:Y:S02]  /*27720*/  STL [R1+0x2a64], R9 ;  /* 0x002a640901007387 */ /* 0x000fe40000100800 */
[----:B------:R-:W-:Y:S02]  /*27730*/  STL [R1+0x2a60], R12 ;  /* 0x002a600c01007387 */ /* 0x000fe40000100800 */
[----:B------:R-:W-:Y:S01]  /*27740*/  STL [R1+0x2a5c], R28 ;  /* 0x002a5c1c01007387 */ /* 0x000fe20000100800 */
[----:B------:R-:W-:Y:S01]  /*27750*/  STL.64 [R1+0x170], R16 ;  /* 0x0001701001007387 */ /* 0x000fe20000100a00 */
[----:B------:R0:W-:Y:S03]  /*27760*/  STL [R1+0x178], R18 ;  /* 0x0001781201007387 */ /* 0x0001e60000100800 */
[----:B0-----:R-:W2:Y:S01]  /*27770*/  LDL.LU.64 R18, [R1+0x2be8] ;  /* 0x002be80001127983 */ /* 0x001ea20000300a00 */
[----:B------:R-:W3:Y:S02]  /*27780*/  LDL.LU.64 R16, [R1+0x2be0] ;  /* 0x002be00001107983 */ /* 0x000ee40000300a00 */
[----:B------:R-:W-:Y:S01]  /*27790*/  STL [R1+0x2a6c], R13 ;  /* 0x002a6c0d01007387 */ /* 0x000fe20000100800 */
[----:B--2---:R-:W-:Y:S11]  /*277a0*/  HMMA.16816.F32 R20, R20, R18, R24 ;  /* 0x000000121414723c */ /* 0x004ff60000001818 */
[----:B------:R-:W-:Y:S11]  /*277b0*/  @!UPT UIADD3 URZ, URZ, URZ, URZ ;  /* 0x0000003f3f3ff290 */ /* 0x000ff6000fffe03f */
[----:B------:R-:W-:Y:S02]  /*277c0*/  @!UPT UIADD3 URZ, URZ, URZ, URZ ;  /* 0x0000003f3f3ff290 */ /* 0x000fe4000fffe03f */
[----:B------:R-:W-:Y:S02]  /*277d0*/  IMAD.MOV.U32 R8, RZ, RZ, R20 ;  /* 0x000000ffff087224 */ /* 0x000fe400078e0014 */
[----:B------:R-:W-:Y:S02]  /*277e0*/  IMAD.MOV.U32 R9, RZ, RZ, R21 ;  /* 0x000000ffff097224 */ /* 0x000fe400078e0015 */
[----:B------:R-:W-:Y:S02]  /*277f0*/  IMAD.MOV.U32 R12, RZ, RZ, R22 ;  /* 0x000000ffff0c7224 */ /* 0x000fe400078e0016 */
[----:B------:R-:W-:Y:S02]  /*27800*/  IMAD.MOV.U32 R28, RZ, RZ, R23 ;  /* 0x000000ffff1c7224 */ /* 0x000fe400078e0017 */
[----:B------:R-:W0:Y:S04]  /*27810*/  LDSM.16.MT88.4 R20, [R29+0x4380] ;  /* 0x004380001d14783b */ /* 0x000e280000004200 */
[----:B------:R-:W-:Y:S01]  /*27820*/  STL.64 [R1+0x2bb8], R18 ;  /* 0x002bb81201007387 */ /* 0x000fe20000100a00 */
[----:B---3--:R-:W-:Y:S02]  /*27830*/  STL.64 [R1+0x2bb0], R16 ;  /* 0x002bb01001007387 */ /* 0x008fe40000100a00 */
[----:B------:R-:W-:Y:S02]  /*27840*/  STL [R1+0x2a7c], R8 ;  /* 0x002a7c0801007387 */ /* 0x000fe40000100800 */
[----:B------:R-:W-:Y:S01]  /*27850*/  STL [R1+0x2a78], R9 ;  /* 0x002a780901007387 */ /* 0x000fe20000100800 */
[----:B------:R-:W-:Y:S01]  /*27860*/  STL.64 [R1+0x2bc0], R10 ;  /* 0x002bc00a01007387 */ /* 0x000fe20000100a00 */
[----:B------:R-:W-:Y:S02]  /*27870*/  STL [R1+0x2a74], R12 ;  /* 0x002a740c01007387 */ /* 0x000fe40000100800 */
[----:B------:R-:W-:Y:S02]  /*27880*/  STL.64 [R1+0x2bc8], R14 ;  /* 0x002bc80e01007387 */ /* 0x000fe40000100a00 */
[----:B------:R-:W-:Y:S01]  /*27890*/  STL [R1+0x2a70], R28 ;  /* 0x002a701c01007387 */ /* 0x000fe20000100800 */
[----:B0-----:R-:W-:Y:S01]  /*278a0*/  STL.64 [R1+0x2ac8], R22 ;  /* 0x002ac81601007387 */ /* 0x001fe20000100a00 */
[----:B------:R0:W-:Y:S03]  /*278b0*/  STL.64 [R1+0x2ac0], R20 ;  /* 0x002ac01401007387 */ /* 0x0001e60000100a00 */
[----:B0-----:R-:W2:Y:S01]  /*278c0*/  LDL.LU R20, [R1+0x60] ;  /* 0x0000600001147983 */ /* 0x001ea20000300800 */
[----:B------:R-:W2:Y:S02]  /*278d0*/  LDL.LU R21, [R1+0x64] ;  /* 0x0000640001157983 */ /* 0x000ea40000300800 */
[----:B------:R-:W3:Y:S02]  /*278e0*/  LDL.LU R22, [R1+0x68] ;  /* 0x0000680001167983 */ /* 0x000ee40000300800 */
[----:B------:R-:W3:Y:S01]  /*278f0*/  LDL.LU R23, [R1+0x6c] ;  /* 0x00006c0001177983 */ /* 0x000ee20000300800 */
[----:B------:R-:W2:Y:S01]  /*27900*/  LDL.LU R24, [R1+0x20] ;  /* 0x0000200001187983 */ /* 0x000ea20000300800 */
[----:B------:R-:W-:-:S02]  /*27910*/  IMAD.MOV.U32 R25, RZ, RZ, R0 ;  /* 0x000000ffff197224 */ /* 0x000fc400078e0000 */
[----:B------:R-:W2:Y:S02]  /*27920*/  LDL.LU R0, [R1+0x2bd8] ;  /* 0x002bd80001007983 */ /* 0x000ea40000300800 */
[----:B------:R-:W-:Y:S02]  /*27930*/  IMAD.MOV.U32 R26, RZ, RZ, R2 ;  /* 0x000000ffff1a7224 */ /* 0x000fe400078e0002 */
[----:B----4-:R-:W-:Y:S01]  /*27940*/  IMAD.MOV.U32 R27, RZ, RZ, R3 ;  /* 0x000000ffff1b7224 */ /* 0x010fe200078e0003 */
[----:B------:R-:W4:Y:S01]  /*27950*/  LDL.LU R2, [R1+0x2bd4] ;  /* 0x002bd40001027983 */ /* 0x000f220000300800 */
[----:B------:R-:W4:Y:S03]  /*27960*/  LDL.LU R3, [R1+0x2bd0] ;  /* 0x002bd00001037983 */ /* 0x000f260000300800 */
[----:B---3--:R-:W-:Y:S01]  /*27970*/  STL.64 [R1+0x2b38], R22 ;  /* 0x002b381601007387 */ /* 0x008fe20000100a00 */
[----:B--2---:R0:W-:Y:S03]  /*27980*/  STL.64 [R1+0x2b30], R20 ;  /* 0x002b301401007387 */ /* 0x0041e60000100a00 */
[----:B0-----:R-:W2:Y:S01]  /*27990*/  LDL.LU R20, [R1+0x80] ;  /* 0x0000800001147983 */ /* 0x001ea20000300800 */
[----:B------:R-:W2:Y:S02]  /*279a0*/  LDL.LU R21, [R1+0x84] ;  /* 0x0000840001157983 */ /* 0x000ea40000300800 */
[----:B------:R-:W3:Y:S02]  /*279b0*/  LDL.LU R22, [R1+0x88] ;  /* 0x0000880001167983 */ /* 0x000ee40000300800 */
[----:B------:R-:W3:Y:S01]  /*279c0*/  LDL.LU R23, [R1+0x8c] ;  /* 0x00008c0001177983 */ /* 0x000ee20000300800 */
[----:B------:R-:W2:Y:S01]  /*279d0*/  LDL.LU R16, [R1+0x110] ;  /* 0x0001100001107983 */ /* 0x000ea20000300800 */
        /* <DEDUP_REMOVED lines=11> */
[----:B---3--:R-:W-:Y:S01]  /*27a90*/  STL.64 [R1+0x2b58], R22 ;  /* 0x002b581601007387 */ /* 0x008fe20000100a00 */
[----:B--2---:R0:W-:Y:S03]  /*27aa0*/  STL.64 [R1+0x2b50], R20 ;  /* 0x002b501401007387 */ /* 0x0041e60000100a00 */
[----:B0-----:R-:W2:Y:S01]  /*27ab0*/  LDL.LU R20, [R1+0x90] ;  /* 0x0000900001147983 */ /* 0x001ea20000300800 */
[----:B------:R-:W2:Y:S02]  /*27ac0*/  LDL.LU R21, [R1+0x94] ;  /* 0x0000940001157983 */ /* 0x000ea40000300800 */
[----:B------:R-:W3:Y:S02]  /*27ad0*/  LDL.LU R22, [R1+0x98] ;  /* 0x0000980001167983 */ /* 0x000ee40000300800 */
[----:B------:R-:W3:Y:S02]  /*27ae0*/  LDL.LU R23, [R1+0x9c] ;  /* 0x00009c0001177983 */ /* 0x000ee40000300800 */
        /* <DEDUP_REMOVED lines=11> */
[----:B------:R-:W3:Y:S01]  /*27ba0*/  LDL.LU R23, [R1+0xcc] ;  /* 0x0000cc0001177983 */ /* 0x000ee20000300800 */
[C---:B----4-:R-:W-:Y:S01]  /*27bb0*/  HMMA.16816.F32 R12, R24.reuse, R6, R12 ;  /* 0x00000006180c723c */ /* 0x050fe2000000180c */
        /* <DEDUP_REMOVED lines=10> */
[----:B------:R-:W2:Y:S02]  /*27c60*/  LDL.LU R22, [R1+0xe8] ;  /* 0x0000e80001167983 */ /* 0x000ea40000300800 */
[----:B------:R-:W2:Y:S02]  /*27c70*/  LDL.LU R23, [R1+0xec] ;  /* 0x0000ec0001177983 */ /* 0x000ea40000300800 */
[----:B------:R-:W-:Y:S01]  /*27c80*/  STL.64 [R1+0x1a0], R12 ;  /* 0x0001a00c01007387 */ /* 0x000fe20000100a00 */
[----:B------:R0:W-:Y:S03]  /*27c90*/  STL.64 [R1+0x1a8], R14 ;  /* 0x0001a80e01007387 */ /* 0x0001e60000100a00 */
[----:B0-----:R-:W3:Y:S02]  /*27ca0*/  LDL.LU.64 R14, [R1+0x2bc8] ;  /* 0x002bc800010e7983 */ /* 0x001ee40000300a00 */
[C---:B---3--:R-:W-:Y:S11]  /*27cb0*/  HMMA.16816.F32 R8, R24.reuse, R14, R8 ;  /* 0x0000000e1808723c */ /* 0x048ff60000001808 */
[----:B------:R-:W-:Y:S11]  /*27cc0*/  @!UPT UIADD3 URZ, URZ, URZ, URZ ;  /* 0x0000003f3f3ff290 */ /* 0x000ff6000fffe03f */
[----:B------:R-:W-:Y:S01]  /*27cd0*/  @!UPT UIADD3 URZ, URZ, URZ, URZ ;  /* 0x0000003f3f3ff290 */ /* 0x000fe2000fffe03f */
[----:B------:R-:W-:Y:S01]  /*27ce0*/  STL.64 [R1+0x1b0], R8 ;  /* 0x0001b00801007387 */ /* 0x000fe20000100a00 */
[----:B------:R0:W-:Y:S03]  /*27cf0*/  STL.64 [R1+0x1b8], R10 ;  /* 0x0001b80a01007387 */ /* 0x0001e60000100a00 */
[----:B0-----:R-:W3:Y:S02]  /*27d00*/  LDL.LU.64 R10, [R1+0x2bc0] ;  /* 0x002bc000010a7983 */ /* 0x001ee40000300a00 */
[C---:B---3--:R-:W-:Y:S11]  /*27d10*/  HMMA.16816.F32 R16, R24.reuse, R10, R16 ;  /* 0x0000000a1810723c */ /* 0x048ff60000001810 */
[----:B------:R-:W-:Y:S11]  /*27d20*/  @!UPT UIADD3 URZ, URZ, URZ, URZ ;  /* 0x0000003f3f3ff290 */ /* 0x000ff6000fffe03f */
[----:B------:R-:W-:Y:S01]  /*27d30*/  @!UPT UIADD3 URZ, URZ, URZ, URZ ;  /* 0x0000003f3f3ff290 */ /* 0x000fe2000fffe03f */
[----:B------:R-:W-:Y:S01]  /*27d40*/  STL.64 [R1+0x1d0], R16 ;  /* 0x0001d01001007387 */ /* 0x000fe20000100a00 */
[----:B------:R0:W-:Y:S02]  /*27d50*/  STL [R1+0x1d8], R18 ;  /* 0x0001d81201007387 */ /* 0x0001e40000100800 */
[----:B------:R-:W-:Y:S02]  /*27d60*/  IMAD.MOV.U32 R8, RZ, RZ, R19 ;  /* 0x000000ffff087224 */ /* 0x000fe400078e0013 */
[----:B0-----:R-:W2:Y:S01]  /*27d70*/  LDL.LU.64 R18, [R1+0x2bb8] ;  /* 0x002bb80001127983 */ /* 0x001ea20000300a00 */
[----:B------:R-:W3:Y:S01]  /*27d80*/  LDL.LU.64 R16, [R1+0x2bb0] ;  /* 0x002bb00001107983 */ /* 0x000ee20000300a00 */
[----:B--2---:R-:W-:Y:S02]  /*27d90*/  HMMA.16816.F32 R24, R24, R18, R20 ;  /* 0x000000121818723c */ /* 0x004fe40000001814 */
[----:B------:R-:W2:Y:S01]  /*27da0*/  LDL.LU.64 R22, [R1+0x2ba8] ;  /* 0x002ba80001167983 */ /* 0x000ea20000300a00 */
[----:B------:R-:W2:Y:S11]  /*27db0*/  LDL.LU.64 R20, [R1+0x2ba0] ;  /* 0x002ba00001147983 */ /* 0x000eb60000300a00 */
[----:B------:R-:W-:Y:S09]  /*27dc0*/  @!UPT UIADD3 URZ, URZ, URZ, URZ ;  /* 0x0000003f3f3ff290 */ /* 0x000ff2000fffe03f */
[----:B------:R-:W-:Y:S01]  /*27dd0*/  STL.64 [R1+0x1c0], R24 ;  /* 0x0001c01801007387 */ /* 0x000fe20000100a00 */
[----:B------:R0:W-:Y:S03]  /*27de0*/  STL.64 [R1+0x1c8], R26 ;  /* 0x0001c81a01007387 */ /* 0x0001e60000100a00 */
[----:B0-----:R-:W2:Y:S01]  /*27df0*/  LDL.LU.64 R26, [R1+0x2b98] ;  /* 0x002b9800011a7983 */ /* 0x001ea20000300a00 */
        /* <DEDUP_REMOVED lines=22> */
[----:B--2---:R-:W-:Y:S01]  /*27f60*/  HMMA.16816.F32 R24, R24, R18, R20 ;  /* 0x000000121818723c */ /* 0x004fe20000001814 */
[----:B------:R-:W2:Y:S01]  /*27f70*/  LDL.LU.64 R22, [R1+0x2b58] ;  /* 0x002b580001167983 */ /* 0x000ea20000300a00 */
[----:B------:R-:W2:Y:S11]  /*27f80*/  LDL.LU.64 R20, [R1+0x2b50] ;  /* 0x002b500001147983 */ /* 0x000eb60000300a00 */
[----:B------:R-:W-:Y:S10]  /*27f90*/  @!UPT UIADD3 URZ, URZ, URZ, URZ ;  /* 0x0000003f3f3ff290 */ /* 0x000ff4000fffe03f */
[----:B------:R-:W-:Y:S01]  /*27fa0*/  STL.64 [R1+0x240], R24 ;  /* 0x0002401801007387 */ /* 0x000fe20000100a00 */
[----:B------:R0:W-:Y:S03]  /*27fb0*/  STL.64 [R1+0x248], R26 ;  /* 0x0002481a01007387 */ /* 0x0001e60000100a00 */
[----:B0-----:R-:W2:Y:S01]  /*27fc0*/  LDL.LU.64 R26, [R1+0x2b48] ;  /* 0x002b4800011a7983 */ /* 0x001ea20000300a00 */
[----:B------:R-:W2:Y:S02]  /*27fd0*/  LDL.LU.64 R24, [R1+0x2b40] ;  /* 0x002b400001187983 */ /* 0x000ea40000300a00 */
[----:B------:R-:W-:Y:S02]  /*27fe0*/  STL.64 [R1+0x2b28], R18 ;  /* 0x002b281201007387 */ /* 0x000fe40000100a00 */
[----:B---3--:R0:W-:Y:S02]  /*27ff0*/  STL.64 [R1+0x2b20], R16 ;  /* 0x002b201001007387 */ /* 0x0081e40000100a00 */
[----:B0-----:R-:W3:Y:S01]  /*28000*/  LDL.LU R16, [R1+0x70] ;  /* 0x0000700001107983 */ /* 0x001ee20000300800 */
[----:B------:R-:W3:Y:S02]  /*28010*/  LDL.LU R17, [R1+0x74] ;  /* 0x0000740001117983 */ /* 0x000ee40000300800 */
[----:B------:R-:W3:Y:S02]  /*28020*/  LDL.LU R18, [R1+0x78] ;  /* 0x0000780001127983 */ /* 0x000ee40000300800 */
[----:B------:R-:W3:Y:S01]  /*28030*/  LDL.LU R19, [R1+0x7c] ;  /* 0x00007c0001137983 */ /* 0x000ee20000300800 */
[C---:B--2---:R-:W-:Y:S11]  /*28040*/  HMMA.16816.F32 R20, R24.reuse, R6, R20 ;  /* 0x000000061814723c */ /* 0x044ff60000001814 */
[----:B------:R-:W-:Y:S11]  /*28050*/  @!UPT UIADD3 URZ, URZ, URZ, URZ ;  /* 0x0000003f3f3ff290 */ /* 0x000ff6000fffe03f */
[----:B------:R-:W-:Y:S01]  /*28060*/  @!UPT UIADD3 URZ, URZ, URZ, URZ ;  /* 0x0000003f3f3ff290 */ /* 0x000fe2000fffe03f */
[----:B------:R-:W-:Y:S01]  /*28070*/  STL.64 [R1+0x230], R20 ;  /* 0x0002301401007387 */ /* 0x000fe20000100a00 */
[----:B------:R0:W-:Y:S03]  /*28080*/  STL.64 [R1+0x238], R22 ;  /* 0x0002381601007387 */ /* 0x0001e60000100a00 */
[----:B0-----:R-:W2:Y:S01]  /*28090*/  LDL.LU.64 R22, [R1+0x2b38] ;  /* 0x002b380001167983 */ /* 0x001ea20000300a00 */
[----:B------:R-:W2:Y:S01]  /*280a0*/  LDL.LU.64 R20, [R1+0x2b30] ;  /* 0x002b300001147983 */ /* 0x000ea20000300a00 */
[C---:B---3--:R-:W-:Y:S01]  /*280b0*/  HMMA.16816.F32 R16, R24.reuse, R14, R16 ;  /* 0x0000000e1810723c */ /* 0x048fe20000001810 */
[----:B------:R-:W-:Y:S01]  /*280c0*/  STL.64 [R1+0x2b18], R6 ;  /* 0x002b180601007387 */ /* 0x000fe20000100a00 */
[----:B------:R0:W-:Y:S04]  /*280d0*/  STL.64 [R1+0x2b10], R4 ;  /* 0x002b100401007387 */ /* 0x0001e80000100a00 */
[----:B0-----:R-:W3:Y:S01]  /*280e0*/  LDL.LU R4, [R1+0xa0] ;  /* 0x0000a00001047983 */ /* 0x001ee20000300800 */
[----:B------:R-:W3:Y:S02]  /*280f0*/  LDL.LU R5, [R1+0xa4] ;  /* 0x0000a40001057983 */ /* 0x000ee40000300800 */
[----:B------:R-:W3:Y:S02]  /*28100*/  LDL.LU R6, [R1+0xa8] ;  /* 0x0000a80001067983 */ /* 0x000ee40000300800 */
[----:B------:R-:W3:Y:S11]  /*28110*/  LDL.LU R7, [R1+0xac] ;  /* 0x0000ac0001077983 */ /* 0x000ef60000300800 */
[----:B------:R-:W-:Y:S01]  /*28120*/  @!UPT UIADD3 URZ, URZ, URZ, URZ ;  /* 0x0000003f3f3ff290 */ /* 0x000fe2000fffe03f */
[----:B------:R-:W-:Y:S01]  /*28130*/  STL.64 [R1+0x290], R16 ;  /* 0x0002901001007387 */ /* 0x000fe20000100a00 */
[----:B------:R2:W-:Y:S02]  /*28140*/  STL.64 [R1+0x298], R18 ;  /* 0x0002981201007387 */ /* 0x0005e40000100a00 */
[----:B--2---:R-:W-:Y:S01]  /*28150*/  HMMA.16816.F32 R16, R24, R10, R20 ;  /* 0x0000000a1810723c */ /* 0x004fe20000001814 */
[----:B------:R-:W2:Y:S11]  /*28160*/  LDL.LU R20, [R1+0x200] ;  /* 0x0002000001147983 */ /* 0x000eb60000300800 */
[----:B------:R-:W-:Y:S11]  /*28170*/  @!UPT UIADD3 URZ, URZ, URZ, URZ ;  /* 0x0000003f3f3ff290 */ /* 0x000ff6000fffe03f */
[----:B------:R-:W-:Y:S01]  /*28180*/  STL.64 [R1+0x280], R16 ;  /* 0x0002801001007387 */ /* 0x000fe20000100a00 */
[----:B------:R-:W-:Y:S02]  /*28190*/  STL.64 [R1+0x288], R18 ;  /* 0x0002881201007387 */ /* 0x000fe40000100a00 */
[----:B------:R-:W2:Y:S02]  /*281a0*/  LDL.LU R21, [R1+0x204] ;  /* 0x0002040001157983 */ /* 0x000ea40000300800 */
[----:B------:R-:W4:Y:S01]  /*281b0*/  LDL.LU R22, [R1+0x208] ;  /* 0x0002080001167983 */ /* 0x000f220000300800 */
[----:B------:R-:W4:Y:S04]  /*281c0*/  LDL.LU R23, [R1+0x20c] ;  /* 0x00020c0001177983 */ /* 0x000f280000300800 */
[----:B------:R-:W0:Y:S04]  /*281d0*/  S2R R13, SR_TID.X ;  /* 0x00000000000d7919 */ /* 0x000e280000002100 */
[----:B------:R-:W1:Y:S04]  /*281e0*/  LDSM.16.MT88.4 R16, [R29+0x8000] ;  /* 0x008000001d10783b */ /* 0x000e680000004200 */
[----:B----4-:R-:W-:Y:S01]  /*281f0*/  STL.64 [R1+0x2ad8], R22 ;  /* 0x002ad81601007387 */ /* 0x010fe20000100a00 */
[----:B--2---:R2:W-:Y:S03]  /*28200*/  STL.64 [R1+0x2ad0], R20 ;  /* 0x002ad01401007387 */ /* 0x0045e60000100a00 */
[----:B--2---:R-:W2:Y:S01]  /*28210*/  LDL.LU R20, [R1+0x210] ;  /* 0x0002100001147983 */ /* 0x004ea20000300800 */
[----:B------:R-:W2:Y:S02]  /*28220*/  LDL.LU R21, [R1+0x214] ;  /* 0x0002140001157983 */ /* 0x000ea40000300800 */
[----:B------:R-:W4:Y:S02]  /*28230*/  LDL.LU R22, [R1+0x218] ;  /* 0x0002180001167983 */ /* 0x000f240000300800 */
[----:B------:R-:W4:Y:S01]  /*28240*/  LDL.LU R23, [R1+0x21c] ;  /* 0x00021c0001177983 */ /* 0x000f220000300800 */
[C---:B0-----:R-:W-:Y:S01]  /*28250*/  LOP3.LUT R9, R13.reuse, 0x7, RZ, 0xc0, !PT ;  /* 0x000000070d097812 */ /* 0x041fe200078ec0ff */
[----:B----4-:R-:W-:Y:S01]  /*28260*/  STL.64 [R1+0x2ae8], R22 ;  /* 0x002ae81601007387 */ /* 0x010fe20000100a00 */
[----:B--2---:R0:W-:Y:S03]  /*28270*/  STL.64 [R1+0x2ae0], R20 ;  /* 0x002ae01401007387 */ /* 0x0041e60000100a00 */
[----:B0-----:R-:W2:Y:S01]  /*28280*/  LDL.LU R20, [R1+0x1f0] ;  /* 0x0001f00001147983 */ /* 0x001ea20000300800 */
[----:B------:R-:W2:Y:S02]  /*28290*/  LDL.LU R21, [R1+0x1f4] ;  /* 0x0001f40001157983 */ /* 0x000ea40000300800 */
[----:B------:R-:W4:Y:S02]  /*282a0*/  LDL.LU R22, [R1+0x1f8] ;  /* 0x0001f80001167983 */ /* 0x000f240000300800 */
[----:B------:R-:W4:Y:S02]  /*282b0*/  LDL.LU R23, [R1+0x1fc] ;  /* 0x0001fc0001177983 */ /* 0x000f240000300800 */
[----:B------:R-:W-:-:S02]  /*282c0*/  IMAD.SHL.U32 R13, R13, 0x2, RZ ;  /* 0x000000020d0d7824 */ /* 0x000fc400078e00ff */
[----:B------:R-:W-:-:S05]  /*282d0*/  IMAD R9, R9, 0x110, RZ ;  /* 0x0000011009097824 */ /* 0x000fca00078e02ff */
[----:B------:R-:W-:-:S04]  /*282e0*/  LOP3.LUT R9, R9, 0x30, R13, 0x78, !PT ;  /* 0x0000003009097812 */ /* 0x000fc800078e780d */
[----:B------:R-:W-:Y:S01]  /*282f0*/  LOP3.LUT R9, R9, 0x40, RZ, 0x3c, !PT ;  /* 0x0000004009097812 */ /* 0x000fe200078e3cff */
[----:B----4-:R-:W-:Y:S01]  /*28300*/  STL.64 [R1+0x2af8], R22 ;  /* 0x002af81601007387 */ /* 0x010fe20000100a00 */
[----:B--2---:R0:W-:Y:S03]  /*28310*/  STL.64 [R1+0x2af0], R20 ;  /* 0x002af01401007387 */ /* 0x0041e60000100a00 */
[----:B0-----:R-:W2:Y:S01]  /*28320*/  LDL.LU R20, [R1+0x1e0] ;  /* 0x0001e00001147983 */ /* 0x001ea20000300800 */
[----:B------:R-:W2:Y:S02]  /*28330*/  LDL.LU R21, [R1+0x1e4] ;  /* 0x0001e40001157983 */ /* 0x000ea40000300800 */
[----:B------:R-:W2:Y:S02]  /*28340*/  LDL.LU R22, [R1+0x1e8] ;  /* 0x0001e80001167983 */ /* 0x000ea40000300800 */
[----:B------:R-:W2:Y:S01]  /*28350*/  LDL.LU R23, [R1+0x1ec] ;  /* 0x0001ec0001177983 */ /* 0x000ea20000300800 */
[----:B-1----:R-:W-:Y:S01]  /*28360*/  STL.64 [R1+0x10], R16 ;  /* 0x0000101001007387 */ /* 0x002fe20000100a00 */
[----:B------:R-:W-:Y:S02]  /*28370*/  STL.64 [R1+0x18], R18 ;  /* 0x0000181201007387 */ /* 0x000fe40000100a00 */
[----:B------:R-:W0:Y:S02]  /*28380*/  LDSM.16.M88.4 R16, [R9+0x20000] ;  /* 0x020000000910783b */ /* 0x000e240000000200 */
[----:B0-----:R-:W-:Y:S02]  /*28390*/  STL.64 [R1+0x70], R16 ;  /* 0x0000701001007387 */ /* 0x001fe40000100a00 */
[----:B------:R0:W-:Y:S02]  /*283a0*/  STL.64 [R1+0x78], R18 ;  /* 0x0000781201007387 */ /* 0x0001e40000100a00 */
[----:B0-----:R-:W3:Y:S01]  /*283b0*/  LDL.LU.64 R18, [R1+0x2b28] ;  /* 0x002b280001127983 */ /* 0x001ee20000300a00 */
[----:B------:R-:W4:Y:S01]  /*283c0*/  LDL.LU.64 R16, [R1+0x2b20] ;  /* 0x002b200001107983 */ /* 0x000f220000300a00 */
[----:B---3--:R-:W-:Y:S02]  /*283d0*/  HMMA.16816.F32 R24, R24, R18, R4 ;  /* 0x000000121818723c */ /* 0x008fe40000001804 */
[----:B------:R-:W2:Y:S01]  /*283e0*/  LDL.LU.64 R6, [R1+0x2b18] ;  /* 0x002b180001067983 */ /* 0x000ea20000300a00 */
[----:B------:R-:W3:Y:S11]  /*283f0*/  LDL.LU.64 R4, [R1+0x2b10] ;  /* 0x002b100001047983 */ /* 0x000ef60000300a00 */
[----:B------:R-:W-:Y:S09]  /*28400*/  @!UPT UIADD3 URZ, URZ, URZ, URZ ;  /* 0x0000003f3f3ff290 */ /* 0x000ff2000fffe03f */
[----:B------:R-:W-:Y:S01]  /*28410*/  STL.64 [R1+0x150], R24 ;  /* 0x0001501801007387 */ /* 0x000fe20000100a00 */
[----:B------:R-:W-:Y:S02]  /*28420*/  STL.64 [R1+0x158], R26 ;  /* 0x0001581a01007387 */ /* 0x000fe40000100a00 */
[----:B------:R-:W0:Y:S02]  /*28430*/  LDSM.16.M88.4 R24, [R9+0x20800] ;  /* 0x020800000918783b */ /* 0x000e240000000200 */
[----:B0-----:R-:W-:Y:S02]  /*28440*/  STL.64 [R1+0x20], R24 ;  /* 0x0000201801007387 */ /* 0x001fe40000100a00 */
[----:B------:R-:W-:Y:S02]  /*28450*/  STL.64 [R1+0x28], R26 ;  /* 0x0000281a01007387 */ /* 0x000fe40000100a00 */
[----:B------:R-:W0:Y:S02]  /*28460*/  LDSM.16.M88.4 R24, [R9+0x21000] ;  /* 0x021000000918783b */ /* 0x000e240000000200 */
[----:B0-----:R-:W-:Y:S02]  /*28470*/  STL.64 [R1+0x30], R24 ;  /* 0x0000301801007387 */ /* 0x001fe40000100a00 */
[----:B------:R-:W-:Y:S02]  /*28480*/  STL.64 [R1+0x38], R26 ;  /* 0x0000381a01007387 */ /* 0x000fe40000100a00 */
[----:B------:R-:W0:Y:S02]  /*28490*/  LDSM.16.M88.4 R24, [R9+0x21800] ;  /* 0x021800000918783b */ /* 0x000e240000000200 */
[----:B0-----:R-:W-:Y:S02]  /*284a0*/  STL.64 [R1+0x90], R24 ;  /* 0x0000901801007387 */ /* 0x001fe40000100a00 */
[----:B------:R0:W-:Y:S02]  /*284b0*/  STL.64 [R1+0x98], R26 ;  /* 0x0000981a01007387 */ /* 0x0001e40000100a00 */
[----:B0-----:R-:W2:Y:S01]  /*284c0*/  LDL.LU.64 R26, [R1+0x2b08] ;  /* 0x002b0800011a7983 */ /* 0x001ea20000300a00 */
[----:B------:R-:W2:Y:S02]  /*284d0*/  LDL.LU.64 R24, [R1+0x2b00] ;  /* 0x002b000001187983 */ /* 0x000ea40000300a00 */
[----:B--2---:R-:W-:Y:S11]  /*284e0*/  HMMA.16816.F32 R20, R24, R6, R20 ;  /* 0x000000061814723c */ /* 0x004ff60000001814 */
[----:B------:R-:W-:Y:S11]  /*284f0*/  @!UPT UIADD3 URZ, URZ, URZ, URZ ;  /* 0x0000003f3f3ff290 */ /* 0x000ff6000fffe03f */
[----:B------:R-:W-:Y:S01]  /*28500*/  @!UPT UIADD3 URZ, URZ, URZ, URZ ;  /* 0x0000003f3f3ff290 */ /* 0x000fe2000fffe03f */
[----:B------:R-:W-:Y:S01]  /*28510*/  STL.64 [R1+0x140], R20 ;  /* 0x0001401401007387 */ /* 0x000fe20000100a00 */
[----:B------:R-:W-:Y:S02]  /*28520*/  STL.64 [R1+0x148], R22 ;  /* 0x0001481601007387 */ /* 0x000fe40000100a00 */
[----:B------:R-:W0:Y:S04]  /*28530*/  LDSM.16.MT88.4 R20, [R29+0x8080] ;  /* 0x008080001d14783b */ /* 0x000e280000004200 */
[----:B0-----:R-:W-:Y:S02]  /*28540*/  IMAD.MOV.U32 R28, RZ, RZ, R22 ;  /* 0x000000ffff1c7224 */ /* 0x001fe400078e0016 */
[----:B------:R-:W-:Y:S02]  /*28550*/  IMAD.MOV.U32 R13, RZ, RZ, R23 ;  /* 0x000000ffff0d7224 */ /* 0x000fe400078e0017 */
[----:B------:R-:W-:-:S02]  /*28560*/  IMAD.MOV.U32 R9, RZ, RZ, R20 ;  /* 0x000000ffff097224 */ /* 0x000fc400078e0014 */
[----:B------:R-:W-:Y:S01]  /*28570*/  IMAD.MOV.U32 R12, RZ, RZ, R21 ;  /* 0x000000ffff0c7224 */ /* 0x000fe200078e0015 */
[----:B------:R-:W2:Y:S01]  /*28580*/  LDL.LU.64 R22, [R1+0x2af8] ;  /* 0x002af80001167983 */ /* 0x000ea20000300a00 */
        /* <DEDUP_REMOVED lines=8> */
[----:B------:R0:W-:Y:S02]  /*28610*/  STL.64 [R1+0x2ab8], R14 ;  /* 0x002ab80e01007387 */ /* 0x0001e40000100a00 */
[----:B------:R1:W-:Y:S02]  /*28620*/  STL.64 [R1+0x2ab0], R12 ;  /* 0x002ab00c01007387 */ /* 0x0003e40000100a00 */
[----:B0-----:R-:W-:Y:S01]  /*28630*/  IMAD.MOV.U32 R14, RZ, RZ, R2 ;  /* 0x000000ffff0e7224 */ /* 0x001fe200078e0002 */
[----:B-1----:R-:W3:Y:S01]  /*28640*/  LDL.LU R12, [R1+0x220] ;  /* 0x00022000010c7983 */ /* 0x002ee20000300800 */
[----:B------:R-:W-:-:S02]  /*28650*/  IMAD.MOV.U32 R15, RZ, RZ, R0 ;  /* 0x000000ffff0f7224 */ /* 0x000fc400078e0000 */
[----:B------:R-:W-:Y:S01]  /*28660*/  IMAD.MOV.U32 R13, RZ, RZ, R3 ;  /* 0x000000ffff0d7224 */ /* 0x000fe200078e0003 */
[C---:B--2---:R-:W-:Y:S11]  /*28670*/  HMMA.16816.F32 R20, R24.reuse, R10, R20 ;  /* 0x0000000a1814723c */ /* 0x044ff60000001814 */
[----:B------:R-:W-:Y:S11]  /*28680*/  @!UPT UIADD3 URZ, URZ, URZ, URZ ;  /* 0x0000003f3f3ff290 */ /* 0x000ff6000fffe03f */
[----:B------:R-:W-:Y:S01]  /*28690*/  @!UPT UIADD3 URZ, URZ, URZ, URZ ;  /* 0x0000003f3f3ff290 */ /* 0x000fe2000fffe03f */
[----:B------:R0:W-:Y:S01]  /*286a0*/  STL [R1+0x180], R20 ;  /* 0x0001801401007387 */ /* 0x0001e20000100800 */
[----:B------:R-:W-:Y:S02]  /*286b0*/  IMAD.MOV.U32 R2, RZ, RZ, R22 ;  /* 0x000000ffff027224 */ /* 0x000fe400078e0016 */
[----:B------:R-:W-:Y:S02]  /*286c0*/  IMAD.MOV.U32 R0, RZ, RZ, R23 ;  /* 0x000000ffff007224 */ /* 0x000fe400078e0017 */
[----:B------:R-:W-:Y:S01]  /*286d0*/  IMAD.MOV.U32 R3, RZ, RZ, R21 ;  /* 0x000000ffff037224 */ /* 0x000fe200078e0015 */
[----:B------:R-:W2:Y:S04]  /*286e0*/  LDL.LU.64 R22, [R1+0x2ad8] ;  /* 0x002ad80001167983 */ /* 0x000ea80000300a00 */
[----:B0-----:R-:W2:Y:S01]  /*286f0*/  LDL.LU.64 R20, [R1+0x2ad0] ;  /* 0x002ad00001147983 */ /* 0x001ea20000300a00 */
[----:B------:R-:W-:Y:S02]  /*28700*/  STL.64 [R1+0x2aa8], R10 ;  /* 0x002aa80a01007387 */ /* 0x000fe40000100a00 */
[----:B------:R0:W-:Y:S02]  /*28710*/  STL.64 [R1+0x2aa0], R8 ;  /* 0x002aa00801007387 */ /* 0x0001e40000100a00 */
[----:B0-----:R-:W3:Y:S01]  /*28720*/  LDL.LU R8, [R1+0x250] ;  /* 0x0002500001087983 */ /* 0x001ee20000300800 */
[----:B------:R-:W3:Y:S02]  /*28730*/  LDL.LU R9, [R1+0x254] ;  /* 0x0002540001097983 */ /* 0x000ee40000300800 */
[----:B------:R-:W3:Y:S02]  /*28740*/  LDL.LU R10, [R1+0x258] ;  /* 0x00025800010a7983 */ /* 0x000ee40000300800 */
[----:B------:R-:W3:Y:S01]  /*28750*/  LDL.LU R11, [R1+0x25c] ;  /* 0x00025c00010b7983 */ /* 0x000ee20000300800 */
[----:B------:R-:W-:Y:S01]  /*28760*/  STL [R1+0x2928], R3 ;  /* 0x0029280301007387 */ /* 0x000fe20000100800 */
[----:B--2---:R-:W-:Y:S03]  /*28770*/  HMMA.16816.F32 R24, R24, R18, R20 ;  /* 0x000000121818723c */ /* 0x004fe60000001814 */
[----:B------:R-:W2:Y:S01]  /*28780*/  LDL.LU.64 R22, [R1+0x2ac8] ;  /* 0x002ac80001167983 */ /* 0x000ea20000300a00 */
[----:B------:R-:W2:Y:S02]  /*28790*/  LDL.LU.64 R20, [R1+0x2ac0] ;  /* 0x002ac00001147983 */ /* 0x000ea40000300a00 */
[----:B------:R-:W-:Y:S02]  /*287a0*/  STL.64 [R1+0x2a98], R18 ;  /* 0x002a981201007387 */ /* 0x000fe40000100a00 */
[----:B----4-:R0:W-:Y:S11]  /*287b0*/  STL.64 [R1+0x2a90], R16 ;  /* 0x002a901001007387 */ /* 0x0101f60000100a00 */
[----:B------:R-:W-:Y:S04]  /*287c0*/  @!UPT UIADD3 URZ, URZ, URZ, URZ ;  /* 0x0000003f3f3ff290 */ /* 0x000fe8000fffe03f */
[----:B------:R1:W-:Y:S01]  /*287d0*/  STL.64 [R1+0x130], R24 ;  /* 0x0001301801007387 */ /* 0x0003e20000100a00 */
[----:B------:R4:W-:Y:S02]  /*287e0*/  STL.64 [R1+0x138], R26 ;  /* 0x0001381a01007387 */ /* 0x0009e40000100a00 */
[----:B0-----:R-:W2:Y:S02]  /*287f0*/  LDL.LU R16, [R1+0x270] ;  /* 0x0002700001107983 */ /* 0x001ea40000300800 */
[----:B------:R-:W2:Y:S01]  /*28800*/  LDL.LU R17, [R1+0x274] ;  /* 0x0002740001117983 */ /* 0x000ea20000300800 */
[----:B------:R-:W2:Y:S01]  /*28810*/  LDL.LU R18, [R1+0x278] ;  /* 0x0002780001127983 */ /* 0x000ea20000300800 */
[----:B------:R-:W2:Y:S03]  /*28820*/  LDL.LU R19, [R1+0x27c] ;  /* 0x00027c0001137983 */ /* 0x000ea60000300800 */
[----:B-1----:R-:W2:Y:S01]  /*28830*/  LDL.LU.64 R24, [R1+0x10] ;  /* 0x0000100001187983 */ /* 0x002ea20000300a00 */
[----:B----4-:R-:W4:Y:S03]  /*28840*/  LDL.LU.64 R26, [R1+0x18] ;  /* 0x00001800011a7983 */ /* 0x010f260000300a00 */
[----:B----4-:R3:W-:Y:S01]  /*28850*/  STL.64 [R1+0x2a88], R26 ;  /* 0x002a881a01007387 */ /* 0x0107e20000100a00 */
[----:B--2---:R0:W-:Y:S02]  /*28860*/  STL.64 [R1+0x2a80], R24 ;  /* 0x002a801801007387 */ /* 0x0041e40000100a00 */
[----:B---3--:R-:W-:Y:S01]  /*28870*/  IMAD.MOV.U32 R26, RZ, RZ, R5 ;  /* 0x000000ffff1a7224 */ /* 0x008fe200078e0005 */
[----:B0-----:R-:W2:Y:S01]  /*28880*/  LDL.LU R24, [R1+0x260] ;  /* 0x0002600001187983 */ /* 0x001ea20000300800 */
[----:B------:R-:W-:-:S02]  /*28890*/  IMAD.MOV.U32 R27, RZ, RZ, R4 ;  /* 0x000000ffff1b7224 */ /* 0x000fc400078e0004 */
[----:B------:R-:W2:Y:S01]  /*288a0*/  LDL.LU R25, [R1+0x264] ;  /* 0x0002640001197983 */ /* 0x000ea20000300800 */
[C---:B------:R-:W-:Y:S01]  /*288b0*/  HMMA.16816.F32 R4, R20.reuse, R6, R12 ;  /* 0x000000061404723c */ /* 0x040fe2000000180c */
[----:B------:R-:W3:Y:S01]  /*288c0*/  LDL.LU.64 R14, [R1+0x2ab8] ;  /* 0x002ab800010e7983 */ /* 0x000ee20000300a00 */
[----:B------:R-:W4:Y:S11]  /*288d0*/  LDL.LU.64 R12, [R1+0x2ab0] ;  /* 0x002ab000010c7983 */ /* 0x000f360000300a00 */
[----:B------:R-:W-:Y:S10]  /*288e0*/  @!UPT UIADD3 URZ, URZ, URZ, URZ ;  /* 0x0000003f3f3ff290 */ /* 0x000ff4000fffe03f */
[----:B------:R-:W-:Y:S01]  /*288f0*/  STL.64 [R1+0x100], R4 ;  /* 0x0001000401007387 */ /* 0x000fe20000100a00 */
[----:B------:R-:W-:Y:S02]  /*28900*/  STL.64 [R1+0x108], R6 ;  /* 0x0001080601007387 */ /* 0x000fe40000100a00 */
[----:B------:R-:W0:Y:S02]  /*28910*/  LDSM.16.MT88.4 R4, [R29+0x8100] ;  /* 0x008100001d04783b */ /* 0x000e240000004200 */
[----:B0-----:R-:W-:Y:S02]  /*28920*/  STL.64 [R1+0x29b0], R6 ;  /* 0x0029b00601007387 */ /* 0x001fe40000100a00 */
[----:B------:R0:W-:Y:S02]  /*28930*/  STL.64 [R1+0x29a8], R4 ;  /* 0x0029a80401007387 */ /* 0x0001e40000100a00 */
[----:B0-----:R-:W2:Y:S04]  /*28940*/  LDL R4, [R1+0x70] ;  /* 0x0000700001047983 */ /* 0x001ea80000100800 */
[----:B------:R-:W2:Y:S01]  /*28950*/  LDL R5, [R1+0x74] ;  /* 0x0000740001057983 */ /* 0x000ea20000100800 */
[C---:B---3--:R-:W-:Y:S11]  /*28960*/  HMMA.16816.F32 R8, R20.reuse, R14, R8 ;  /* 0x0000000e1408723c */ /* 0x048ff60000001808 */
[----:B------:R-:W-:Y:S11]  /*28970*/  @!UPT UIADD3 URZ, URZ, URZ, URZ ;  /* 0x0000003f3f3ff290 */ /* 0x000ff6000fffe03f */
[----:B------:R-:W-:Y:S01]  /*28980*/  @!UPT UIADD3 URZ, URZ, URZ, URZ ;  /* 0x0000003f3f3ff290 */ /* 0x000fe2000fffe03f */
[----:B------:R-:W-:Y:S01]  /*28990*/  STL.64 [R1+0x120], R8 ;  /* 0x0001200801007387 */ /* 0x000fe20000100a00 */
[----:B------:R0:W-:Y:S03]  /*289a0*/  STL.64 [R1+0x128], R10 ;  /* 0x0001280a01007387 */ /* 0x0001e60000100a00 */
[----:B0-----:R-:W3:Y:S01]  /*289b0*/  LDL.LU.64 R10, [R1+0x2aa8] ;  /* 0x002aa800010a7983 */ /* 0x001ee20000300a00 */
[----:B------:R-:W2:Y:S01]  /*289c0*/  LDL.LU.64 R8, [R1+0x2aa0] ;  /* 0x002aa00001087983 */ /* 0x000ea20000300a00 */
[C---:B---3--:R-:W-:Y:S11]  /*289d0*/  HMMA.16816.F32 R16, R20.reuse, R10, R16 ;  /* 0x0000000a1410723c */ /* 0x048ff60000001810 */
[----:B------:R-:W-:Y:S11]  /*289e0*/  @!UPT UIADD3 URZ, URZ, URZ, URZ ;  /* 0x0000003f3f3ff290 */ /* 0x000ff6000fffe03f */
[----:B------:R-:W-:Y:S01]  /*289f0*/  @!UPT UIADD3 URZ, URZ, URZ, URZ ;  /* 0x0000003f3f3ff290 */ /* 0x000fe2000fffe03f */
[----:B------:R-:W-:Y:S01]  /*28a00*/  STL.64 [R1+0x110], R16 ;  /* 0x0001101001007387 */ /* 0x000fe20000100a00 */
[----:B------:R0:W-:Y:S03]  /*28a10*/  STL.64 [R1+0x118], R18 ;  /* 0x0001181201007387 */ /* 0x0001e60000100a00 */
[----:B0-----:R-:W2:Y:S01]  /*28a20*/  LDL.LU.64 R18, [R1+0x2a98] ;  /* 0x002a980001127983 */ /* 0x001ea20000300a00 */
[----:B------:R-:W3:Y:S01]  /*28a30*/  LDL.LU.64 R16, [R1+0x2a90] ;  /* 0x002a900001107983 */ /* 0x000ee20000300a00 */
[----:B--2---:R-:W-:Y:S02]  /*28a40*/  HMMA.16816.F32 R20, R20, R18, R24 ;  /* 0x000000121414723c */ /* 0x004fe40000001818 */
[----:B------:R-:W2:Y:S01]  /*28a50*/  LDL.LU.64 R26, [R1+0x2a88] ;  /* 0x002a8800011a7983 */ /* 0x000ea20000300a00 */
[----:B------:R-:W2:Y:S11]  /*28a60*/  LDL.LU.64 R24, [R1+0x2a80] ;  /* 0x002a800001187983 */ /* 0x000eb60000300a00 */
[----:B------:R-:W-:Y:S09]  /*28a70*/  @!UPT UIADD3 URZ, URZ, URZ, URZ ;  /* 0x0000003f3f3ff290 */ /* 0x000ff2000fffe03f */
[----:B------:R-:W-:Y:S01]  /*28a80*/  STL.64 [R1+0xc0], R20 ;  /* 0x0000c01401007387 */ /* 0x000fe20000100a00 */
[----:B------:R-:W-:Y:S02]  /*28a90*/  STL.64 [R1+0xc8], R22 ;  /* 0x0000c81601007387 */ /* 0x000fe40000100a00 */
[----:B------:R-:W0:Y:S02]  /*28aa0*/  LDSM.16.MT88.4 R20, [R29+0x8180] ;  /* 0x008180001d14783b */ /* 0x000e240000004200 */
[----:B0-----:R-:W-:Y:S02]  /*28ab0*/  STL.64 [R1+0x2970], R22 ;  /* 0x0029701601007387 */ /* 0x001fe40000100a00 */
[----:B------:R0:W-:Y:S02]  /*28ac0*/  STL.64 [R1+0x2968], R20 ;  /* 0x0029681401007387 */ /* 0x0001e40000100a00 */
[----:B0-----:R-:W4:Y:S01]  /*28ad0*/  LDL.LU R20, [R1+0x2f0] ;  /* 0x0002f00001147983 */ /* 0x001f220000300800 */
[----:B------:R-:W4:Y:S02]  /*28ae0*/  LDL.LU R21, [R1+0x2f4] ;  /* 0x0002f40001157983 */ /* 0x000f240000300800 */
[----:B---3--:R-:W-:-:S02]  /*28af0*/  IMAD.MOV.U32 R22, RZ, RZ, R17 ;  /* 0x000000ffff167224 */ /* 0x008fc400078e0011 */
[----:B------:R-:W-:Y:S02]  /*28b00*/  IMAD.MOV.U32 R23, RZ, RZ, R16 ;  /* 0x000000ffff177224 */ /* 0x000fe400078e0010 */
[----:B------:R-:W0:Y:S04]  /*28b10*/  LDSM.16.MT88.4 R16, [R29+0x8200] ;  /* 0x008200001d10783b */ /* 0x000e280000004200 */
[----:B0-----:R0:W-:Y:S01]  /*28b20*/  STL.64 [R1+0x2938], R18 ;  /* 0x0029381201007387 */ /* 0x0011e20000100a00 */
[----:B------:R-:W-:Y:S02]  /*28b30*/  STL.64 [R1+0x2930], R16 ;  /* 0x0029301001007387 */ /* 0x000fe40000100a00 */
[----:B--2---:R-:W-:Y:S02]  /*28b40*/  IMAD.MOV.U32 R10, RZ, RZ, R24 ;  /* 0x000000ffff0a7224 */ /* 0x004fe400078e0018 */
[----:B------:R-:W-:-:S02]  /*28b50*/  IMAD.MOV.U32 R15, RZ, RZ, R25 ;  /* 0x000000ffff0f7224 */ /* 0x000fc400078e0019 */
[----:B------:R-:W-:Y:S02]  /*28b60*/  IMAD.MOV.U32 R14, RZ, RZ, R26 ;  /* 0x000000ffff0e7224 */ /* 0x000fe400078e001a */
[----:B------:R-:W-:Y:S01]  /*28b70*/  IMAD.MOV.U32 R3, RZ, RZ, R27 ;  /* 0x000000ffff037224 */ /* 0x000fe200078e001b */
[----:B----4-:R-:W-:Y:S11]  /*28b80*/  HMMA.16816.F32 R4, R24, R4, R20 ;  /* 0x000000041804723c */ /* 0x010ff60000001814 */
[----:B------:R-:W-:Y:S11]  /*28b90*/  @!UPT UIADD3 URZ, URZ, URZ, URZ ;  /* 0x0000003f3f3ff290 */ /* 0x000ff6000fffe03f */
[----:B------:R-:W-:Y:S01]  /*28ba0*/  @!UPT UIADD3 URZ, URZ, URZ, URZ ;  /* 0x0000003f3f3ff290 */ /* 0x000fe2000fffe03f */
[----:B------:R1:W-:Y:S01]  /*28bb0*/  STL.64 [R1+0xb0], R4 ;  /* 0x0000b00401007387 */ /* 0x0003e20000100a00 */
[----:B------:R2:W-:Y:S02]  /*28bc0*/  STL.64 [R1+0xb8], R6 ;  /* 0x0000b80601007387 */ /* 0x0005e40000100a00 */
[----:B------:R-:W3:Y:S02]  /*28bd0*/  LDL.LU R24, [R1+0x1c0] ;  /* 0x0001c00001187983 */ /* 0x000ee40000300800 */
[----:B------:R-:W3:Y:S01]  /*28be0*/  LDL.LU R25, [R1+0x1c4] ;  /* 0x0001c40001197983 */ /* 0x000ee20000300800 */
[----:B------:R-:W4:Y:S01]  /*28bf0*/  LDL.LU R26, [R1+0x1c8] ;  /* 0x0001c800011a7983 */ /* 0x000f220000300800 */
[----:B------:R-:W4:Y:S02]  /*28c00*/  LDL.LU R27, [R1+0x1cc] ;  /* 0x0001cc00011b7983 */ /* 0x000f240000300800 */
[----:B0-----:R-:W-:Y:S02]  /*28c10*/  IMAD.MOV.U32 R19, RZ, RZ, R8 ;  /* 0x000000ffff137224 */ /* 0x001fe400078e0008 */
[----:B-1----:R-:W-:-:S02]  /*28c20*/  IMAD.MOV.U32 R4, RZ, RZ, R9 ;  /* 0x000000ffff047224 */ /* 0x002fc400078e0009 */
[----:B------:R-:W-:Y:S02]  /*28c30*/  IMAD.MOV.U32 R5, RZ, RZ, R12 ;  /* 0x000000ffff057224 */ /* 0x000fe400078e000c */
[----:B--2---:R-:W-:Y:S02]  /*28c40*/  IMAD.MOV.U32 R6, RZ, RZ, R28 ;  /* 0x000000ffff067224 */ /* 0x004fe400078e001c */
[----:B------:R-:W-:Y:S01]  /*28c50*/  IMAD.MOV.U32 R7, RZ, RZ, R13 ;  /* 0x000000ffff077224 */ /* 0x000fe200078e000d */
[----:B----4-:R-:W-:Y:S01]  /*28c60*/  STL.64 [R1+0x2948], R26 ;  /* 0x0029481a01007387 */ /* 0x010fe20000100a00 */
[----:B---3--:R0:W-:Y:S03]  /*28c70*/  STL.64 [R1+0x2940], R24 ;  /* 0x0029401801007387 */ /* 0x0081e60000100a00 */
[----:B0-----:R-:W2:Y:S01]  /*28c80*/  LDL.64 R24, [R1+0x20] ;  /* 0x0000200001187983 */ /* 0x001ea20000100a00 */
[----:B------:R-:W3:Y:S02]  /*28c90*/  LDL.LU R16, [R1+0x1d0] ;  /* 0x0001d00001107983 */ /* 0x000ee40000300800 */
[----:B------:R-:W3:Y:S02]  /*28ca0*/  LDL.LU R17, [R1+0x1d4] ;  /* 0x0001d40001117983 */ /* 0x000ee40000300800 */
[----:B------:R-:W4:Y:S01]  /*28cb0*/  LDL.LU R18, [R1+0x1d8] ;  /* 0x0001d80001127983 */ /* 0x000f220000300800 */
[----:B------:R-:W2:Y:S01]  /*28cc0*/  LDL.LU R8, [R1+0x2a7c] ;  /* 0x002a7c0001087983 */ /* 0x000ea20000300800 */
[----:B------:R-:W3:Y:S02]  /*28cd0*/  LDL.LU R9, [R1+0x2a78] ;  /* 0x002a780001097983 */ /* 0x000ee40000300800 */
[----:B------:R-:W4:Y:S02]  /*28ce0*/  LDL.LU R12, [R1+0x2a74] ;  /* 0x002a7400010c7983 */ /* 0x000f240000300800 */
[----:B------:R-:W4:Y:S01]  /*28cf0*/  LDL.LU R28, [R1+0x2a70] ;  /* 0x002a7000011c7983 */ /* 0x000f220000300800 */
[----:B------:R-:W4:Y:S01]  /*28d00*/  LDL.LU R13, [R1+0x2a6c] ;  /* 0x002a6c00010d7983 */ /* 0x000f220000300800 */
[----:B------:R-:W-:Y:S02]  /*28d10*/  STL.64 [R1+0x29f0], R6 ;  /* 0x0029f00601007387 */ /* 0x000fe40000100a00 */
[----:B------:R-:W-:Y:S02]  /*28d20*/  STL.64 [R1+0x29e8], R4 ;  /* 0x0029e80401007387 */ /* 0x000fe40000100a00 */
[----:B--2---:R-:W-:-:S02]  /*28d30*/  IMAD.MOV.U32 R20, RZ, RZ, R8 ;  /* 0x000000ffff147224 */ /* 0x004fc400078e0008 */
[----:B---3--:R-:W-:Y:S02]  /*28d40*/  IMAD.MOV.U32 R21, RZ, RZ, R9 ;  /* 0x000000ffff157224 */ /* 0x008fe400078e0009 */
[----:B----4-:R-:W-:Y:S02]  /*28d50*/  IMAD.MOV.U32 R22, RZ, RZ, R12 ;  /* 0x000000ffff167224 */ /* 0x010fe400078e000c */
[----:B------:R-:W-:Y:S01]  /*28d60*/  IMAD.MOV.U32 R23, RZ, RZ, R28 ;  /* 0x000000ffff177224 */ /* 0x000fe200078e001c */
[----:B------:R-:W2:Y:S01]  /*28d70*/  LDL.LU R8, [R1+0x2a68] ;  /* 0x002a680001087983 */ /* 0x000ea20000300800 */
[----:B------:R-:W3:Y:S02]  /*28d80*/  LDL.LU R9, [R1+0x2a64] ;  /* 0x002a640001097983 */ /* 0x000ee40000300800 */
[----:B------:R-:W4:Y:S02]  /*28d90*/  LDL.LU R12, [R1+0x2a60] ;  /* 0x002a6000010c7983 */ /* 0x000f240000300800 */
[----:B------:R-:W2:Y:S01]  /*28da0*/  LDL.LU R28, [R1+0x2a5c] ;  /* 0x002a5c00011c7983 */ /* 0x000ea20000300800 */
[----:B------:R-:W-:Y:S01]  /*28db0*/  STL.64 [R1+0x2980], R22 ;  /* 0x0029801601007387 */ /* 0x000fe20000100a00 */
[----:B------:R0:W-:Y:S03]  /*28dc0*/  STL.64 [R1+0x2978], R20 ;  /* 0x0029781401007387 */ /* 0x0001e60000100a00 */
[----:B0-----:R-:W2:Y:S01]  /*28dd0*/  LDL.LU R20, [R1+0x170] ;  /* 0x0001700001147983 */ /* 0x001ea20000300800 */
[----:B------:R-:W2:Y:S02]  /*28de0*/  LDL.LU R21, [R1+0x174] ;  /* 0x0001740001157983 */ /* 0x000ea40000300800 */
[----:B------:R-:W2:Y:S02]  /*28df0*/  LDL.LU R22, [R1+0x178] ;  /* 0x0001780001167983 */ /* 0x000ea40000300800 */
[----:B------:R-:W-:-:S02]  /*28e00*/  IMAD.MOV.U32 R23, RZ, RZ, R13 ;  /* 0x000000ffff177224 */ /* 0x000fc400078e000d */
[----:B------:R-:W3:Y:S04]  /*28e10*/  LDL.LU R13, [R1+0x2a58] ;  /* 0x002a5800010d7983 */ /* 0x000ee80000300800 */
[----:B--2---:R3:W-:Y:S01]  /*28e20*/  STL.64 [R1+0x2990], R22 ;  /* 0x0029901601007387 */ /* 0x0047e20000100a00 */
[----:B------:R0:W-:Y:S02]  /*28e30*/  STL.64 [R1+0x2988], R20 ;  /* 0x0029881401007387 */ /* 0x0001e40000100a00 */
[----:B---3--:R-:W-:Y:S02]  /*28e40*/  IMAD.MOV.U32 R22, RZ, RZ, R9 ;  /* 0x000000ffff167224 */ /* 0x008fe400078e0009 */
[----:B0-----:R-:W-:Y:S02]  /*28e50*/  IMAD.MOV.U32 R20, RZ, RZ, R28 ;  /* 0x000000ffff147224 */ /* 0x001fe400078e001c */
[----:B------:R-:W-:Y:S01]  /*28e60*/  IMAD.MOV.U32 R23, RZ, RZ, R8 ;  /* 0x000000ffff177224 */ /* 0x000fe200078e0008 */
[----:B------:R-:W2:Y:S01]  /*28e70*/  LDL.LU R28, [R1+0x2a54] ;  /* 0x002a5400011c7983 */ /* 0x000ea20000300800 */
[----:B----4-:R-:W-:-:S02]  /*28e80*/  IMAD.MOV.U32 R21, RZ, RZ, R12 ;  /* 0x000000ffff157224 */ /* 0x010fc400078e000c */
[----:B------:R-:W3:Y:S02]  /*28e90*/  LDL.LU R12, [R1+0x2a50] ;  /* 0x002a5000010c7983 */ /* 0x000ee40000300800 */
[----:B------:R-:W4:Y:S01]  /*28ea0*/  LDL.LU R9, [R1+0x2a4c] ;  /* 0x002a4c0001097983 */ /* 0x000f220000300800 */
[----:B------:R-:W4:Y:S01]  /*28eb0*/  LDL.LU R8, [R1+0x2a48] ;  /* 0x002a480001087983 */ /* 0x000f220000300800 */
[----:B------:R-:W-:Y:S02]  /*28ec0*/  STL.64 [R1+0x29a0], R22 ;  /* 0x0029a01601007387 */ /* 0x000fe40000100a00 */
[----:B------:R0:W-:Y:S02]  /*28ed0*/  STL.64 [R1+0x2998], R20 ;  /* 0x0029981401007387 */ /* 0x0001e40000100a00 */
[----:B0-----:R-:W2:Y:S01]  /*28ee0*/  LDL.LU R20, [R1+0x40] ;  /* 0x0000400001147983 */ /* 0x001ea20000300800 */
[----:B------:R-:W2:Y:S02]  /*28ef0*/  LDL.LU R21, [R1+0x44] ;  /* 0x0000440001157983 */ /* 0x000ea40000300800 */
[----:B------:R-:W2:Y:S02]  /*28f00*/  LDL.LU R22, [R1+0x48] ;  /* 0x0000480001167983 */ /* 0x000ea40000300800 */
[----:B------:R-:W-:-:S02]  /*28f10*/  IMAD.MOV.U32 R23, RZ, RZ, R13 ;  /* 0x000000ffff177224 */ /* 0x000fc400078e000d */
[----:B------:R-:W2:Y:S01]  /*28f20*/  LDL.LU R13, [R1+0x2a44] ;  /* 0x002a4400010d7983 */ /* 0x000ea20000300800 */
[----:B------:R-:W2:Y:S02]  /*28f30*/  LDL.64 R4, [R1+0x90] ;  /* 0x0000900001047983 */ /* 0x000ea40000100a00 */
[----:B------:R-:W-:Y:S01]  /*28f40*/  IMAD.MOV.U32 R27, RZ, RZ, R10 ;  /* 0x000000ffff1b7224 */ /* 0x000fe200078e000a */
[----:B--2---:R0:W-:Y:S01]  /*28f50*/  STL.64 [R1+0x2a18], R4 ;  /* 0x002a180401007387 */ /* 0x0041e20000100a00 */
[----:B------:R-:W2:Y:S02]  /*28f60*/  LDL.LU R10, [R1+0x2d8] ;  /* 0x0002d800010a7983 */ /* 0x000ea40000300800 */
[----:B------:R-:W2:Y:S02]  /*28f70*/  LDL.LU R11, [R1+0x2dc] ;  /* 0x0002dc00010b7983 */ /* 0x000ea40000300800 */
[----:B--2---:R-:W-:Y:S01]  /*28f80*/  STL.64 [R1+0x2a00], R10 ;  /* 0x002a000a01007387 */ /* 0x004fe20000100a00 */
[----:B----4-:R-:W-:Y:S02]  /*28f90*/  STL.64 [R1+0x29f8], R8 ;  /* 0x0029f80801007387 */ /* 0x010fe40000100a00 */
[----:B0-----:R-:W2:Y:S02]  /*28fa0*/  LDL.LU R4, [R1+0x330] ;  /* 0x0003300001047983 */ /* 0x001ea40000300800 */
[----:B------:R-:W2:Y:S01]  /*28fb0*/  LDL.LU R5, [R1+0x334] ;  /* 0x0003340001057983 */ /* 0x000ea20000300800 */
[----:B------:R-:W4:Y:S01]  /*28fc0*/  LDL.LU R6, [R1+0x338] ;  /* 0x0003380001067983 */ /* 0x000f220000300800 */
[----:B------:R-:W4:Y:S03]  /*28fd0*/  LDL.LU R7, [R1+0x33c] ;  /* 0x00033c0001077983 */ /* 0x000f260000300800 */
[----:B----4-:R-:W-:Y:S01]  /*28fe0*/  STL.64 [R1+0x2a28], R6 ;  /* 0x002a280601007387 */ /* 0x010fe20000100a00 */
[----:B--2---:R0:W-:Y:S03]  /*28ff0*/  STL.64 [R1+0x2a20], R4 ;  /* 0x002a200401007387 */ /* 0x0041e60000100a00 */
[----:B0-----:R-:W2:Y:S01]  /*29000*/  LDL.LU R4, [R1+0x340] ;  /* 0x0003400001047983 */ /* 0x001ea20000300800 */
[----:B------:R-:W2:Y:S02]  /*29010*/  LDL.LU R5, [R1+0x344] ;  /* 0x0003440001057983 */ /* 0x000ea40000300800 */
[----:B------:R-:W2:Y:S02]  /*29020*/  LDL.LU R6, [R1+0x348] ;  /* 0x0003480001067983 */ /* 0x000ea40000300800 */
[----:B------:R-:W2:Y:S01]  /*29030*/  LDL.LU R7, [R1+0x34c] ;  /* 0x00034c0001077983 */ /* 0x000ea20000300800 */
[----:B------:R-:W-:Y:S01]  /*29040*/  STL.64 [R1+0x29c0], R22 ;  /* 0x0029c01601007387 */ /* 0x000fe20000100a00 */
[----:B------:R0:W-:Y:S03]  /*29050*/  STL.64 [R1+0x29b8], R20 ;  /* 0x0029b81401007387 */ /* 0x0001e60000100a00 */
[----:B0-----:R-:W4:Y:S01]  /*29060*/  LDL.LU R20, [R1+0x50] ;  /* 0x0000500001147983 */ /* 0x001f220000300800 */
[----:B------:R-:W4:Y:S02]  /*29070*/  LDL.LU R21, [R1+0x54] ;  /* 0x0000540001157983 */ /* 0x000f240000300800 */
[----:B---3--:R-:W-:-:S02]  /*29080*/  IMAD.MOV.U32 R22, RZ, RZ, R12 ;  /* 0x000000ffff167224 */ /* 0x008fc400078e000c */
[----:B------:R-:W-:Y:S01]  /*29090*/  IMAD.MOV.U32 R23, RZ, RZ, R28 ;  /* 0x000000ffff177224 */ /* 0x000fe200078e001c */
[----:B------:R-:W3:Y:S01]  /*290a0*/  LDL.LU R12, [R1+0x2a40] ;  /* 0x002a4000010c7983 */ /* 0x000ee20000300800 */
[----:B------:R-:W2:Y:S03]  /*290b0*/  LDL.LU R28, [R1+0x2a3c] ;  /* 0x002a3c00011c7983 */ /* 0x000ea60000300800 */
[----:B------:R-:W-:Y:S04]  /*290c0*/  STL.64 [R1+0x29d0], R22 ;  /* 0x0029d01601007387 */ /* 0x000fe80000100a00 */
[----:B----4-:R0:W-:Y:S04]  /*290d0*/  STL.64 [R1+0x29c8], R20 ;  /* 0x0029c81401007387 */ /* 0x0101e80000100a00 */
[----:B0-----:R-:W4:Y:S01]  /*290e0*/  LDL.LU R20, [R1+0x310] ;  /* 0x0003100001147983 */ /* 0x001f220000300800 */
[----:B------:R-:W4:Y:S02]  /*290f0*/  LDL.LU R21, [R1+0x314] ;  /* 0x0003140001157983 */ /* 0x000f240000300800 */
[----:B------:R-:W2:Y:S02]  /*29100*/  LDL.LU R22, [R1+0x318] ;  /* 0x0003180001167983 */ /* 0x000ea40000300800 */
[----:B------:R-:W-:-:S02]  /*29110*/  IMAD.MOV.U32 R23, RZ, RZ, R13 ;  /* 0x000000ffff177224 */ /* 0x000fc400078e000d */
[----:B------:R-:W3:Y:S04]  /*29120*/  LDL.LU R13, [R1+0x2a38] ;  /* 0x002a3800010d7983 */ /* 0x000ee80000300800 */
[----:B--2---:R-:W-:Y:S01]  /*29130*/  STL.64 [R1+0x29e0], R22 ;  /* 0x0029e01601007387 */ /* 0x004fe20000100a00 */
[----:B----4-:R0:W-:Y:S02]  /*29140*/  STL.64 [R1+0x29d8], R20 ;  /* 0x0029d81401007387 */ /* 0x0101e40000100a00 */
[----:B0-----:R-:W-:Y:S02]  /*29150*/  IMAD.MOV.U32 R20, RZ, RZ, R28 ;  /* 0x000000ffff147224 */ /* 0x001fe400078e001c */
[----:B---3--:R-:W-:Y:S01]  /*29160*/  IMAD.MOV.U32 R21, RZ, RZ, R12 ;  /* 0x000000ffff157224 */ /* 0x008fe200078e000c */
[----:B------:R-:W2:Y:S01]  /*29170*/  LDL.LU R28, [R1+0x2a34] ;  /* 0x002a3400011c7983 */ /* 0x000ea20000300800 */
[----:B------:R-:W3:Y:S02]  /*29180*/  LDL.LU R12, [R1+0x2a30] ;  /* 0x002a3000010c7983 */ /* 0x000ee40000300800 */
[----:B------:R-:W4:Y:S02]  /*29190*/  LDL.LU R22, [R1+0x328] ;  /* 0x0003280001167983 */ /* 0x000f240000300800 */
[----:B------:R-:W4:Y:S02]  /*291a0*/  LDL.LU R23, [R1+0x32c] ;  /* 0x00032c0001177983 */ /* 0x000f240000300800 */
[----:B------:R-:W-:-:S02]  /*291b0*/  IMAD.MOV.U32 R9, RZ, RZ, R15 ;  /* 0x000000ffff097224 */ /* 0x000fc400078e000f */
[----:B------:R-:W-:Y:S02]  /*291c0*/  IMAD.MOV.U32 R10, RZ, RZ, R14 ;  /* 0x000000ffff0a7224 */ /* 0x000fe400078e000e */
[----:B------:R-:W-:Y:S02]  /*291d0*/  IMAD.MOV.U32 R8, RZ, RZ, R27 ;  /* 0x000000ffff087224 */ /* 0x000fe400078e001b */
[----:B------:R-:W-:-:S07]  /*291e0*/  IMAD.MOV.U32 R11, RZ, RZ, R3 ;  /* 0x000000ffff0b7224 */ /* 0x000fce00078e0003 */
[C---:B------:R-:W-:Y:S01]  /*291f0*/  HMMA.16816.F32 R4, R8.reuse, R24, R4 ;  /* 0x000000180804723c */ /* 0x040fe20000001804 */
[----:B----4-:R0:W-:Y:S02]  /*29200*/  STL.64 [R1+0x2a10], R22 ;  /* 0x002a101601007387 */ /* 0x0101e40000100a00 */
[----:B0-----:R-:W-:Y:S02]  /*29210*/  IMAD.MOV.U32 R22, RZ, RZ, R13 ;  /* 0x000000ffff167224 */ /* 0x001fe400078e000d */
[----:B---3--:R-:W-:Y:S02]  /*29220*/  IMAD.MOV.U32 R23, RZ, RZ, R12 ;  /* 0x000000ffff177224 */ /* 0x008fe400078e000c */
[----:B------:R-:W0:Y:S04]  /*29230*/  LDSM.16.MT88.4 R12, [R29+0x8280] ;  /* 0x008280001d0c783b */ /* 0x000e280000004200 */
[----:B------:R1:W-:Y:S04]  /*29240*/  STL.64 [R1+0x2a08], R20 ;  /* 0x002a081401007387 */ /* 0x0003e80000100a00 */
[----:B-1----:R-:W3:Y:S01]  /*29250*/  LDL.LU R20, [R1+0x2e0] ;  /* 0x0002e00001147983 */ /* 0x002ee20000300800 */
[----:B------:R-:W-:Y:S02]  /*29260*/  STL.64 [R1+0x2958], R18 ;  /* 0x0029581201007387 */ /* 0x000fe40000100a00 */
[----:B------:R1:W-:Y:S02]  /*29270*/  STL.64 [R1+0x2950], R16 ;  /* 0x0029501001007387 */ /* 0x0003e40000100a00 */
[----:B-1----:R-:W4:Y:S04]  /*29280*/  LDL.LU.64 R16, [R1+0x70] ;  /* 0x0000700001107983 */ /* 0x002f280000300a00 */
[----:B0-----:R-:W-:Y:S01]  /*29290*/  STL.64 [R1+0x28e8], R14 ;  /* 0x0028e80e01007387 */ /* 0x001fe20000100a00 */
[----:B------:R0:W-:Y:S03]  /*292a0*/  STL.64 [R1+0x28e0], R12 ;  /* 0x0028e00c01007387 */ /* 0x0001e60000100a00 */
[----:B0-----:R-:W2:Y:S01]  /*292b0*/  LDL.64 R12, [R1+0x30] ;  /* 0x00003000010c7983 */ /* 0x001ea20000100a00 */
[----:B------:R-:W-:Y:S02]  /*292c0*/  STL.64 [R1+0xf0], R4 ;  /* 0x0000f00401007387 */ /* 0x000fe40000100a00 */
[----:B------:R0:W-:Y:S02]  /*292d0*/  STL.64 [R1+0xf8], R6 ;  /* 0x0000f80601007387 */ /* 0x0001e40000100a00 */
[----:B0-----:R-:W2:Y:S01]  /*292e0*/  LDL.LU.64 R6, [R1+0x2a28] ;  /* 0x002a280001067983 */ /* 0x001ea20000300a00 */
[----:B------:R-:W2:Y:S02]  /*292f0*/  LDL.LU.64 R4, [R1+0x2a20] ;  /* 0x002a200001047983 */ /* 0x000ea40000300a00 */
[----:B--2---:R-:W-:Y:S11]  /*29300*/  HMMA.16816.F32 R4, R8, R12, R4 ;  /* 0x0000000c0804723c */ /* 0x004ff60000001804 */
[----:B------:R-:W-:Y:S11]  /*29310*/  @!UPT UIADD3 URZ, URZ, URZ, URZ ;  /* 0x0000003f3f3ff290 */ /* 0x000ff6000fffe03f */
[----:B------:R-:W-:Y:S01]  /*29320*/  @!UPT UIADD3 URZ, URZ, URZ, URZ ;  /* 0x0000003f3f3ff290 */ /* 0x000fe2000fffe03f */
[----:B------:R0:W-:Y:S01]  /*29330*/  STL.64 [R1+0xe0], R4 ;  /* 0x0000e00401007387 */ /* 0x0001e20000100a00 */
[----:B------:R-:W-:Y:S03]  /*29340*/  STL.64 [R1+0xe8], R6 ;  /* 0x0000e80601007387 */ /* 0x000fe60000100a00 */
[----:B0-----:R-:W3:Y:S01]  /*29350*/  LDL.LU.64 R4, [R1+0x2a18] ;  /* 0x002a180001047983 */ /* 0x001ee20000300a00 */
[----:B------:R-:W-:-:S07]  /*29360*/  IMAD.MOV.U32 R21, RZ, RZ, R28 ;  /* 0x000000ffff157224 */ /* 0x000fce00078e001c */
[----:B---3--:R-:W-:Y:S01]  /*29370*/  HMMA.16816.F32 R8, R8, R4, R20 ;  /* 0x000000040808723c */ /* 0x008fe20000001814 */
[----:B------:R-:W2:Y:S01]  /*29380*/  LDL.LU.64 R22, [R1+0x2a10] ;  /* 0x002a100001167983 */ /* 0x000ea20000300a00 */
[----:B------:R-:W2:Y:S02]  /*29390*/  LDL.LU.64 R20, [R1+0x2a08] ;  /* 0x002a080001147983 */ /* 0x000ea40000300a00 */
[----:B------:R-:W-:Y:S02]  /*293a0*/  IMAD.MOV.U32 R14, RZ, RZ, R4 ;  /* 0x000000ffff0e7224 */ /* 0x000fe400078e0004 */
[----:B------:R-:W-:Y:S11]  /*293b0*/  IMAD.MOV.U32 R3, RZ, RZ, R5 ;  /* 0x000000ffff037224 */ /* 0x000ff600078e0005 */
[----:B------:R-:W-:Y:S06]  /*293c0*/  @!UPT UIADD3 URZ, URZ, URZ, URZ ;  /* 0x0000003f3f3ff290 */ /* 0x000fec000fffe03f */
[----:B------:R-:W-:Y:S01]  /*293d0*/  STL.64 [R1+0xa0], R8 ;  /* 0x0000a00801007387 */ /* 0x000fe20000100a00 */
[----:B------:R0:W-:Y:S03]  /*293e0*/  STL.64 [R1+0xa8], R10 ;  /* 0x0000a80a01007387 */ /* 0x0001e60000100a00 */
[----:B0-----:R-:W4:Y:S01]  /*293f0*/  LDL.LU.64 R10, [R1+0x2a00] ;  /* 0x002a0000010a7983 */ /* 0x001f220000300a00 */
[----:B------:R-:W4:Y:S02]  /*29400*/  LDL.LU.64 R8, [R1+0x29f8] ;  /* 0x0029f80001087983 */ /* 0x000f240000300a00 */
[----:B------:R-:W4:Y:S02]  /*29410*/  LDL.LU.64 R6, [R1+0x29f0] ;  /* 0x0029f00001067983 */ /* 0x000f240000300a00 */
[----:B------:R-:W4:Y:S02]  /*29420*/  LDL.LU.64 R4, [R1+0x29e8] ;  /* 0x0029e80001047983 */ /* 0x000f240000300a00 */
[C---:B----4-:R-:W-:Y:S08]  /*29430*/  HMMA.16816.F32 R8, R4.reuse, R16, R8 ;  /* 0x000000100408723c */ /* 0x050ff00000001808 */
[C---:B--2---:R-:W-:Y:S11]  /*29440*/  HMMA.16816.F32 R20, R4.reuse, R24, R20 ;  /* 0x000000180414723c */ /* 0x044ff60000001814 */
[----:B------:R-:W-:Y:S04]  /*29450*/  @!UPT UIADD3 URZ, URZ, URZ, URZ ;  /* 0x0000003f3f3ff290 */ /* 0x000fe8000fffe03f */
[----:B------:R-:W-:Y:S01]  /*29460*/  STL.64 [R1+0x80], R8 ;  /* 0x0000800801007387 */ /* 0x000fe20000100a00 */
[----:B------:R-:W-:Y:S02]  /*29470*/  STL [R1+0x88], R10 ;  /* 0x0000880a01007387 */ /* 0x000fe40000100800 */
[----:B------:R-:W-:Y:S02]  /*29480*/  IMAD.MOV.U32 R28, RZ, RZ, R11 ;  /* 0x000000ffff1c7224 */ /* 0x000fe400078e000b */
[----:B------:R-:W0:Y:S04]  /*29490*/  LDSM.16.MT88.4 R8, [R29+0x8300] ;  /* 0x008300001d08783b */ /* 0x000e280000004200 */
[----:B------:R-:W-:Y:S04]  /*294a0*/  STL [R1+0x2830], R28 ;  /* 0x0028301c01007387 */ /* 0x000fe80000100800 */
[----:B0-----:R-:W-:Y:S01]  /*294b0*/  STL.64 [R1+0x28a8], R10 ;  /* 0x0028a80a01007387 */ /* 0x001fe20000100a00 */
[----:B------:R-:W-:Y:S02]  /*294c0*/  STL.64 [R1+0x28a0], R8 ;  /* 0x0028a00801007387 */ /* 0x000fe40000100a00 */
[----:B------:R-:W-:Y:S02]  /*294d0*/  STL.64 [R1+0x10], R20 ;  /* 0x0000101401007387 */ /* 0x000fe40000100a00 */
[----:B------:R0:W-:Y:S02]  /*294e0*/  STL.64 [R1+0x18], R22 ;  /* 0x0000181601007387 */ /* 0x0001e40000100a00 */
[----:B0-----:R-:W2:Y:S01]  /*294f0*/  LDL.LU.64 R22, [R1+0x29e0] ;  /* 0x0029e00001167983 */ /* 0x001ea20000300a00 */
[----:B------:R-:W2:Y:S02]  /*29500*/  LDL.LU.64 R20, [R1+0x29d8] ;  /* 0x0029d80001147983 */ /* 0x000ea40000300a00 */
        /* <DEDUP_REMOVED lines=8> */
[----:B------:R-:W-:Y:S02]  /*29590*/  IMAD.MOV.U32 R8, RZ, RZ, R14 ;  /* 0x000000ffff087224 */ /* 0x000fe400078e000e */
[----:B------:R-:W-:Y:S01]  /*295a0*/  IMAD.MOV.U32 R9, RZ, RZ, R3 ;  /* 0x000000ffff097224 */ /* 0x000fe200078e0003 */
[----:B------:R-:W-:Y:S06]  /*295b0*/  STL [R1+0x2868], R28 ;  /* 0x0028681c01007387 */ /* 0x000fec0000100800 */
        /* <DEDUP_REMOVED lines=12> */
[----:B------:R-:W-:Y:S02]  /*29680*/  STL.64 [R1+0x58], R22 ;  /* 0x0000581601007387 */ /* 0x000fe40000100a00 */
[----:B------:R-:W0:Y:S02]  /*29690*/  LDSM.16.MT88.4 R20, [R29+0x8380] ;  /* 0x008380001d14783b */ /* 0x000e240000004200 */
[----:B0-----:R-:W-:Y:S02]  /*296a0*/  STL.64 [R1], R20 ;  /* 0x0000001401007387 */ /* 0x001fe40000100a00 */
[----:B------:R0:W-:Y:S02]  /*296b0*/  STL.64 [R1+0x8], R22 ;  /* 0x0000081601007387 */ /* 0x0001e40000100a00 */
        /* <DEDUP_REMOVED lines=9> */
[----:B------:R0:W-:Y:S02]  /*29750*/  STL.64 [R1+0x2960], R24 ;  /* 0x0029601801007387 */ /* 0x0001e40000100a00 */
        /* <DEDUP_REMOVED lines=12> */
[----:B------:R-:W3:Y:S01]  /*29820*/  LDL.LU.64 R22, [R1+0x2970] ;  /* 0x0029700001167983 */ /* 0x000ee20000300a00 */
[----:B------:R-:W3:Y:S11]  /*29830*/  LDL.LU.64 R20, [R1+0x2968] ;  /* 0x0029680001147983 */ /* 0x000ef60000300a00 */
[----:B------:R-:W-:Y:S10]  /*29840*/  @!UPT UIADD3 URZ, URZ, URZ, URZ ;  /* 0x0000003f3f3ff290 */ /* 0x000ff4000fffe03f */
[----:B------:R0:W-:Y:S01]  /*29850*/  STL.64 [R1+0x160], R4 ;  /* 0x0001600401007387 */ /* 0x0001e20000100a00 */
[----:B------:R1:W-:Y:S03]  /*29860*/  STL.64 [R1+0x168], R6 ;  /* 0x0001680601007387 */ /* 0x0003e60000100a00 */
[----:B0-----:R-:W2:Y:S01]  /*29870*/  LDL.LU R4, [R1+0x1b0] ;  /* 0x0001b00001047983 */ /* 0x001ea20000300800 */
[----:B------:R-:W2:Y:S02]  /*29880*/  LDL.LU R5, [R1+0x1b4] ;  /* 0x0001b40001057983 */ /* 0x000ea40000300800 */
[----:B-1----:R-:W2:Y:S02]  /*29890*/  LDL.LU R6, [R1+0x1b8] ;  /* 0x0001b80001067983 */ /* 0x002ea40000300800 */
[----:B------:R-:W2:Y:S01]  /*298a0*/  LDL.LU R7, [R1+0x1bc] ;  /* 0x0001bc0001077983 */ /* 0x000ea20000300800 */
[C---:B---3--:R-:W-:Y:S11]  /*298b0*/  HMMA.16816.F32 R24, R20.reuse, R16, R24 ;  /* 0x000000101418723c */ /* 0x048ff60000001818 */
[----:B------:R-:W-:Y:S11]  /*298c0*/  @!UPT UIADD3 URZ, URZ, URZ, URZ ;  /* 0x0000003f3f3ff290 */ /* 0x000ff6000fffe03f */
[----:B------:R-:W-:Y:S01]  /*298d0*/  @!UPT UIADD3 URZ, URZ, URZ, URZ ;  /* 0x0000003f3f3ff290 */ /* 0x000fe2000fffe03f */
[----:B------:R0:W-:Y:S01]  /*298e0*/  STL.64 [R1+0x1a0], R24 ;  /* 0x0001a01801007387 */ /* 0x0001e20000100a00 */
[----:B------:R1:W-:Y:S03]  /*298f0*/  STL.64 [R1+0x1a8], R26 ;  /* 0x0001a81a01007387 */ /* 0x0003e60000100a00 */
[----:B0-----:R-:W2:Y:S01]  /*29900*/  LDL.LU.64 R24, [R1+0x2960] ;  /* 0x0029600001187983 */ /* 0x001ea20000300a00 */
[----:B------:R-:W-:Y:S02]  /*29910*/  IMAD.MOV.U32 R3, RZ, RZ, R16 ;  /* 0x000000ffff037224 */ /* 0x000fe400078e0010 */
[----:B------:R-:W-:Y:S02]  /*29920*/  IMAD.MOV.U32 R28, RZ, RZ, R17 ;  /* 0x000000ffff1c7224 */ /* 0x000fe400078e0011 */
[----:B------:R-:W3:Y:S01]  /*29930*/  LDL.LU.64 R18, [R1+0x2958] ;  /* 0x0029580001127983 */ /* 0x000ee20000300a00 */
[----:B------:R-:W3:Y:S01]  /*29940*/  LDL.LU.64 R16, [R1+0x2950] ;  /* 0x0029500001107983 */ /* 0x000ee20000300a00 */
[C---:B--2---:R-:W-:Y:S11]  /*29950*/  HMMA.16816.F32 R4, R20.reuse, R24, R4 ;  /* 0x000000181404723c */ /* 0x044ff60000001804 */
[----:B------:R-:W-:Y:S11]  /*29960*/  @!UPT UIADD3 URZ, URZ, URZ, URZ ;  /* 0x0000003f3f3ff290 */ /* 0x000ff6000fffe03f */
[----:B------:R-:W-:Y:S01]  /*29970*/  @!UPT UIADD3 URZ, URZ, URZ, URZ ;  /* 0x0000003f3f3ff290 */ /* 0x000fe2000fffe03f */
[----:B------:R0:W-:Y:S01]  /*29980*/  STL.64 [R1+0x1b0], R4 ;  /* 0x0001b00401007387 */ /* 0x0001e20000100a00 */
[----:B------:R2:W-:Y:S02]  /*29990*/  STL.64 [R1+0x1b8], R6 ;  /* 0x0001b80601007387 */ /* 0x0005e40000100a00 */
[----:B-1----:R-:W4:Y:S02]  /*299a0*/  LDL.LU.64 R26, [R1+0x2948] ;  /* 0x00294800011a7983 */ /* 0x002f240000300a00 */
[----:B0-----:R-:W-:Y:S02]  /*299b0*/  IMAD.MOV.U32 R5, RZ, RZ, R24 ;  /* 0x000000ffff057224 */ /* 0x001fe400078e0018 */
[----:B------:R-:W-:Y:S02]  /*299c0*/  IMAD.MOV.U32 R4, RZ, RZ, R25 ;  /* 0x000000ffff047224 */ /* 0x000fe400078e0019 */
[----:B------:R-:W4:Y:S01]  /*299d0*/  LDL.LU.64 R24, [R1+0x2940] ;  /* 0x0029400001187983 */ /* 0x000f220000300a00 */
[----:B---3--:R-:W-:Y:S01]  /*299e0*/  HMMA.16816.F32 R16, R20, R12, R16 ;  /* 0x0000000c1410723c */ /* 0x008fe20000001810 */
[----:B--2---:R-:W-:-:S02]  /*299f0*/  IMAD.MOV.U32 R7, RZ, RZ, R12 ;  /* 0x000000ffff077224 */ /* 0x004fc400078e000c */
[----:B------:R-:W-:Y:S11]  /*29a00*/  IMAD.MOV.U32 R6, RZ, RZ, R13 ;  /* 0x000000ffff067224 */ /* 0x000ff600078e000d */
[----:B------:R-:W-:Y:S09]  /*29a10*/  @!UPT UIADD3 URZ, URZ, URZ, URZ ;  /* 0x0000003f3f3ff290 */ /* 0x000ff2000fffe03f */
[----:B------:R-:W-:Y:S01]  /*29a20*/  STL.64 [R1+0x1d0], R16 ;  /* 0x0001d01001007387 */ /* 0x000fe20000100a00 */
[----:B------:R0:W-:Y:S03]  /*29a30*/  STL.64 [R1+0x1d8], R18 ;  /* 0x0001d81201007387 */ /* 0x0001e60000100a00 */
[----:B0-----:R-:W2:Y:S01]  /*29a40*/  LDL.LU.64 R18, [R1+0x2938] ;  /* 0x0029380001127983 */ /* 0x001ea20000300a00 */
[----:B------:R-:W2:Y:S02]  /*29a50*/  LDL.LU.64 R16, [R1+0x2930] ;  /* 0x0029300001107983 */ /* 0x000ea40000300a00 */
[----:B------:R-:W-:Y:S01]  /*29a60*/  STL.64 [R1+0x28f0], R8 ;  /* 0x0028f00801007387 */ /* 0x000fe20000100a00 */
[----:B----4-:R-:W-:Y:S01]  /*29a70*/  HMMA.16816.F32 R12, R20, R8, R24 ;  /* 0x00000008140c723c */ /* 0x010fe20000001818 */
[----:B------:R-:W3:Y:S11]  /*29a80*/  LDL.LU R24, [R1+0x230] ;  /* 0x0002300001187983 */ /* 0x000ef60000300800 */
[----:B------:R-:W-:Y:S11]  /*29a90*/  @!UPT UIADD3 URZ, URZ, URZ, URZ ;  /* 0x0000003f3f3ff290 */ /* 0x000ff6000fffe03f */
[----:B------:R0:W-:Y:S01]  /*29aa0*/  STL.64 [R1+0x1c0], R12 ;  /* 0x0001c00c01007387 */ /* 0x0001e20000100a00 */
[----:B------:R1:W-:Y:S02]  /*29ab0*/  STL.64 [R1+0x1c8], R14 ;  /* 0x0001c80e01007387 */ /* 0x0003e40000100a00 */
[----:B------:R-:W3:Y:S02]  /*29ac0*/  LDL.LU R25, [R1+0x234] ;  /* 0x0002340001197983 */ /* 0x000ee40000300800 */
[----:B------:R-:W4:Y:S01]  /*29ad0*/  LDL.LU R26, [R1+0x238] ;  /* 0x00023800011a7983 */ /* 0x000f220000300800 */
[----:B------:R-:W4:Y:S04]  /*29ae0*/  LDL.LU R27, [R1+0x23c] ;  /* 0x00023c00011b7983 */ /* 0x000f280000300800 */
[----:B----4-:R-:W-:Y:S01]  /*29af0*/  STL.64 [R1+0x2900], R26 ;  /* 0x0029001a01007387 */ /* 0x010fe20000100a00 */
[----:B---3--:R-:W-:Y:S02]  /*29b00*/  STL.64 [R1+0x28f8], R24 ;  /* 0x0028f81801007387 */ /* 0x008fe40000100a00 */
[----:B0-----:R-:W3:Y:S02]  /*29b10*/  LDL.LU R12, [R1+0x240] ;  /* 0x00024000010c7983 */ /* 0x001ee40000300800 */
[----:B------:R-:W3:Y:S01]  /*29b20*/  LDL.LU R13, [R1+0x244] ;  /* 0x00024400010d7983 */ /* 0x000ee20000300800 */
[----:B-1----:R-:W4:Y:S01]  /*29b30*/  LDL.LU R14, [R1+0x248] ;  /* 0x00024800010e7983 */ /* 0x002f220000300800 */
[----:B------:R-:W4:Y:S02]  /*29b40*/  LDL.LU R15, [R1+0x24c] ;  /* 0x00024c00010f7983 */ /* 0x000f240000300800 */
[----:B------:R-:W-:-:S02]  /*29b50*/  IMAD.MOV.U32 R8, RZ, RZ, R7 ;  /* 0x000000ffff087224 */ /* 0x000fc400078e0007 */
[----:B------:R-:W-:Y:S01]  /*29b60*/  IMAD.MOV.U32 R9, RZ, RZ, R6 ;  /* 0x000000ffff097224 */ /* 0x000fe200078e0006 */
[----:B----4-:R-:W-:Y:S01]  /*29b70*/  STL.64 [R1+0x2910], R14 ;  /* 0x0029100e01007387 */ /* 0x010fe20000100a00 */
[----:B---3--:R0:W-:Y:S03]  /*29b80*/  STL.64 [R1+0x2908], R12 ;  /* 0x0029080c01007387 */ /* 0x0081e60000100a00 */
[----:B------:R1:W-:Y:S02]  /*29b90*/  STL.64 [R1+0x2918], R8 ;  /* 0x0029180801007387 */ /* 0x0003e40000100a00 */
[----:B0-----:R-:W-:Y:S02]  /*29ba0*/  IMAD.MOV.U32 R12, RZ, RZ, R5 ;  /* 0x000000ffff0c7224 */ /* 0x001fe400078e0005 */
[----:B------:R-:W-:-:S05]  /*29bb0*/  IMAD.MOV.U32 R13, RZ, RZ, R4 ;  /* 0x000000ffff0d7224 */ /* 0x000fca00078e0004 */
[----:B------:R0:W-:Y:S01]  /*29bc0*/  STL.64 [R1+0x2920], R12 ;  /* 0x0029200c01007387 */ /* 0x0001e20000100a00 */
[----:B-1----:R-:W3:Y:S02]  /*29bd0*/  LDL.LU R8, [R1+0x2b0] ;  /* 0x0002b00001087983 */ /* 0x002ee40000300800 */
[----:B------:R-:W3:Y:S02]  /*29be0*/  LDL.LU R9, [R1+0x2b4] ;  /* 0x0002b40001097983 */ /* 0x000ee40000300800 */
[----:B------:R-:W3:Y:S01]  /*29bf0*/  LDL.LU R10, [R1+0x2b8] ;  /* 0x0002b800010a7983 */ /* 0x000ee20000300800 */
[----:B------:R-:W3:Y:S04]  /*29c00*/  LDL.LU R11, [R1+0x2bc] ;  /* 0x0002bc00010b7983 */ /* 0x000ee80000300800 */
[----:B0-----:R-:W2:Y:S01]  /*29c10*/  LDL.LU R12, [R1+0x2c0] ;  /* 0x0002c000010c7983 */ /* 0x001ea20000300800 */
[----:B------:R-:W2:Y:S02]  /*29c20*/  LDL.LU R13, [R1+0x2c4] ;  /* 0x0002c400010d7983 */ /* 0x000ea40000300800 */
[----:B------:R-:W2:Y:S02]  /*29c30*/  LDL.LU R14, [R1+0x2c8] ;  /* 0x0002c800010e7983 */ /* 0x000ea40000300800 */
[----:B------:R-:W2:Y:S01]  /*29c40*/  LDL.LU R15, [R1+0x2cc] ;  /* 0x0002cc00010f7983 */ /* 0x000ea20000300800 */
[----:B------:R-:W4:Y:S01]  /*29c50*/  LDL.LU R24, [R1+0x2a0] ;  /* 0x0002a00001187983 */ /* 0x000f220000300800 */
[----:B------:R-:W4:Y:S02]  /*29c60*/  LDL.LU R25, [R1+0x2a4] ;  /* 0x0002a40001197983 */ /* 0x000f240000300800 */
[----:B------:R-:W4:Y:S02]  /*29c70*/  LDL.LU R26, [R1+0x2a8] ;  /* 0x0002a800011a7983 */ /* 0x000f240000300800 */
[----:B------:R-:W4:Y:S01]  /*29c80*/  LDL.LU R27, [R1+0x2ac] ;  /* 0x0002ac00011b7983 */ /* 0x000f220000300800 */
[----:B------:R-:W2:Y:S01]  /*29c90*/  LDL.LU R4, [R1+0x140] ;  /* 0x0001400001047983 */ /* 0x000ea20000300800 */
[----:B------:R-:W2:Y:S02]  /*29ca0*/  LDL.LU R5, [R1+0x144] ;  /* 0x0001440001057983 */ /* 0x000ea40000300800 */
[----:B------:R-:W2:Y:S02]  /*29cb0*/  LDL.LU R6, [R1+0x148] ;  /* 0x0001480001067983 */ /* 0x000ea40000300800 */
[----:B------:R-:W2:Y:S02]  /*29cc0*/  LDL.LU R7, [R1+0x14c] ;  /* 0x00014c0001077983 */ /* 0x000ea40000300800 */
[----:B--2---:R-:W-:Y:S01]  /*29cd0*/  STL.64 [R1+0x28b8], R6 ;  /* 0x0028b80601007387 */ /* 0x004fe20000100a00 */
[----:B------:R0:W-:Y:S03]  /*29ce0*/  STL.64 [R1+0x28b0], R4 ;  /* 0x0028b00401007387 */ /* 0x0001e60000100a00 */
[----:B0-----:R-:W2:Y:S01]  /*29cf0*/  LDL.LU R4, [R1+0x150] ;  /* 0x0001500001047983 */ /* 0x001ea20000300800 */
        /* <DEDUP_REMOVED lines=9> */
[----:B------:R-:W-:Y:S01]  /*29d90*/  IMAD.MOV.U32 R20, RZ, RZ, R3 ;  /* 0x000000ffff147224 */ /* 0x000fe200078e0003 */
[----:B--2---:R-:W-:Y:S01]  /*29da0*/  STL.64 [R1+0x28d8], R6 ;  /* 0x0028d80601007387 */ /* 0x004fe20000100a00 */
[----:B------:R0:W-:Y:S03]  /*29db0*/  STL.64 [R1+0x28d0], R4 ;  /* 0x0028d00401007387 */ /* 0x0001e60000100a00 */
[----:B0-----:R-:W2:Y:S01]  /*29dc0*/  LDL.LU R4, [R1+0x290] ;  /* 0x0002900001047983 */ /* 0x001ea20000300800 */
[----:B------:R-:W2:Y:S02]  /*29dd0*/  LDL.LU R5, [R1+0x294] ;  /* 0x0002940001057983 */ /* 0x000ea40000300800 */
[----:B------:R-:W2:Y:S02]  /*29de0*/  LDL.LU R6, [R1+0x298] ;  /* 0x0002980001067983 */ /* 0x000ea40000300800 */
[----:B------:R-:W2:Y:S01]  /*29df0*/  LDL.LU R7, [R1+0x29c] ;  /* 0x00029c0001077983 */ /* 0x000ea20000300800 */
[----:B------:R-:W2:Y:S01]  /*29e00*/  LDL.LU R3, [R1+0x2928] ;  /* 0x0029280001037983 */ /* 0x000ea20000300800 */
[----:B------:R-:W2:Y:S02]  /*29e10*/  LDL R22, [R1+0x78] ;  /* 0x0000780001167983 */ /* 0x000ea40000100800 */
[----:B------:R-:W-:-:S07]  /*29e20*/  IMAD.MOV.U32 R21, RZ, RZ, R28 ;  /* 0x000000ffff157224 */ /* 0x000fce00078e001c */
[C---:B------:R-:W-:Y:S01]  /*29e30*/  HMMA.16816.F32 R12, R16.reuse, R20, R12 ;  /* 0x00000014100c723c */ /* 0x040fe2000000180c */
[----:B--2---:R-:W-:Y:S01]  /*29e40*/  STL [R1+0x286c], R22 ;  /* 0x00286c1601007387 */ /* 0x004fe20000100800 */
[----:B------:R-:W2:Y:S03]  /*29e50*/  LDL R23, [R1+0x7c] ;  /* 0x00007c0001177983 */ /* 0x000ea60000100800 */
[----:B--2---:R-:W-:Y:S11]  /*29e60*/  STL [R1+0x2870], R23 ;  /* 0x0028701701007387 */ /* 0x004ff60000100800 */
[----:B------:R-:W-:Y:S07]  /*29e70*/  @!UPT UIADD3 URZ, URZ, URZ, URZ ;  /* 0x0000003f3f3ff290 */ /* 0x000fee000fffe03f */
[----:B------:R0:W-:Y:S02]  /*29e80*/  STL.64 [R1+0x1e0], R12 ;  /* 0x0001e00c01007387 */ /* 0x0001e40000100a00 */
[----:B------:R3:W-:Y:S01]  /*29e90*/  STL.64 [R1+0x1e8], R14 ;  /* 0x0001e80e01007387 */ /* 0x0007e20000100a00 */
[----:B0-----:R-:W3:Y:S02]  /*29ea0*/  LDL.LU.64 R12, [R1+0x2920] ;  /* 0x00292000010c7983 */ /* 0x001ee40000300a00 */
[C---:B---3--:R-:W-:Y:S02]  /*29eb0*/  HMMA.16816.F32 R12, R16.reuse, R12, R8 ;  /* 0x0000000c100c723c */ /* 0x048fe40000001808 */
[----:B------:R-:W4:Y:S11]  /*29ec0*/  LDL.LU.64 R8, [R1+0x2918] ;  /* 0x0029180001087983 */ /* 0x000f360000300a00 */
[----:B------:R-:W-:Y:S10]  /*29ed0*/  @!UPT UIADD3 URZ, URZ, URZ, URZ ;  /* 0x0000003f3f3ff290 */ /* 0x000ff4000fffe03f */
[----:B------:R-:W-:Y:S01]  /*29ee0*/  STL.64 [R1+0x1f0], R12 ;  /* 0x0001f00c01007387 */ /* 0x000fe20000100a00 */
[----:B------:R0:W-:Y:S03]  /*29ef0*/  STL.64 [R1+0x1f8], R14 ;  /* 0x0001f80e01007387 */ /* 0x0001e60000100a00 */
[----:B0-----:R-:W2:Y:S01]  /*29f00*/  LDL.LU.64 R14, [R1+0x2910] ;  /* 0x00291000010e7983 */ /* 0x001ea20000300a00 */
[----:B------:R-:W2:Y:S01]  /*29f10*/  LDL.LU.64 R12, [R1+0x2908] ;  /* 0x00290800010c7983 */ /* 0x000ea20000300a00 */
[C---:B----4-:R-:W-:Y:S02]  /*29f20*/  HMMA.16816.F32 R8, R16.reuse, R8, R24 ;  /* 0x000000081008723c */ /* 0x050fe40000001818 */
[----:B------:R-:W3:Y:S01]  /*29f30*/  LDL.LU.64 R26, [R1+0x2900] ;  /* 0x00290000011a7983 */ /* 0x000ee20000300a00 */
[----:B------:R-:W3:Y:S11]  /*29f40*/  LDL.LU.64 R24, [R1+0x28f8] ;  /* 0x0028f80001187983 */ /* 0x000ef60000300a00 */
[----:B------:R-:W-:Y:S09]  /*29f50*/  @!UPT UIADD3 URZ, URZ, URZ, URZ ;  /* 0x0000003f3f3ff290 */ /* 0x000ff2000fffe03f */
        /* <DEDUP_REMOVED lines=8> */
[----:B------:R-:W-:Y:S03]  /*29fe0*/  STL.64 [R1+0x218], R18 ;  /* 0x0002181201007387 */ /* 0x000fe60000100a00 */
[----:B0-----:R-:W2:Y:S01]  /*29ff0*/  LDL.LU.64 R16, [R1+0x30] ;  /* 0x0000300001107983 */ /* 0x001ea20000300a00 */
[----:B---3--:R-:W-:Y:S11]  /*2a000*/  HMMA.16816.F32 R24, R12, R20, R24 ;  /* 0x000000140c18723c */ /* 0x008ff60000001818 */
[----:B------:R-:W-:Y:S11]  /*2a010*/  @!UPT UIADD3 URZ, URZ, URZ, URZ ;  /* 0x0000003f3f3ff290 */ /* 0x000ff6000fffe03f */
[----:B------:R-:W-:Y:S01]  /*2a020*/  @!UPT UIADD3 URZ, URZ, URZ, URZ ;  /* 0x0000003f3f3ff290 */ /* 0x000fe2000fffe03f */
[----:B------:R-:W-:Y:S01]  /*2a030*/  STL.64 [R1+0x200], R24 ;  /* 0x0002001801007387 */ /* 0x000fe20000100a00 */
[----:B------:R-:W-:Y:S02]  /*2a040*/  STL.64 [R1+0x208], R26 ;  /* 0x0002081a01007387 */ /* 0x000fe40000100a00 */
[----:B------:R-:W0:Y:S02]  /*2a050*/  LDSM.16.MT88.4 R24, [R29+0xc000] ;  /* 0x00c000001d18783b */ /* 0x000e240000004200 */
[----:B0-----:R-:W-:Y:S02]  /*2a060*/  STL.64 [R1+0x2840], R26 ;  /* 0x0028401a01007387 */ /* 0x001fe40000100a00 */
[----:B------:R0:W-:Y:S02]  /*2a070*/  STL.64 [R1+0x2838], R24 ;  /* 0x0028381801007387 */ /* 0x0001e40000100a00 */
[----:B0-----:R-:W3:Y:S01]  /*2a080*/  LDL.LU R24, [R1+0x180] ;  /* 0x0001800001187983 */ /* 0x001ee20000300800 */
[----:B------:R-:W-:-:S02]  /*2a090*/  IMAD.MOV.U32 R26, RZ, RZ, R2 ;  /* 0x000000ffff1a7224 */ /* 0x000fc400078e0002 */
[----:B------:R-:W-:Y:S02]  /*2a0a0*/  IMAD.MOV.U32 R27, RZ, RZ, R0 ;  /* 0x000000ffff1b7224 */ /* 0x000fe400078e0000 */
[----:B------:R-:W-:-:S03]  /*2a0b0*/  IMAD.MOV.U32 R25, RZ, RZ, R3 ;  /* 0x000000ffff197224 */ /* 0x000fc600078e0003 */
[----:B------:R-:W-:Y:S04]  /*2a0c0*/  STL.64 [R1+0x2890], R26 ;  /* 0x0028901a01007387 */ /* 0x000fe80000100a00 */
[----:B---3--:R0:W-:Y:S04]  /*2a0d0*/  STL.64 [R1+0x2888], R24 ;  /* 0x0028881801007387 */ /* 0x0081e80000100a00 */
[----:B0-----:R-:W3:Y:S02]  /*2a0e0*/  LDL.LU.64 R24, [R1+0x20] ;  /* 0x0000200001187983 */ /* 0x001ee40000300a00 */
[C---:B---3--:R-:W-:Y:S11]  /*2a0f0*/  HMMA.16816.F32 R4, R12.reuse, R24, R4 ;  /* 0x000000180c04723c */ /* 0x048ff60000001804 */
        /* <DEDUP_REMOVED lines=15> */
[----:B------:R0:W-:Y:S03]  /*2a1f0*/  STL.64 [R1+0x2898], R16 ;  /* 0x0028981001007387 */ /* 0x0001e60000100a00 */
        /* <DEDUP_REMOVED lines=8> */
[----:B------:R-:W2:Y:S02]  /*2a280*/  LDL.LU.64 R10, [R1+0x28a8] ;  /* 0x0028a800010a7983 */ /* 0x000ea40000300a00 */
[----:B------:R-:W2:Y:S11]  /*2a290*/  LDL.LU.64 R8, [R1+0x28a0] ;  /* 0x0028a00001087983 */ /* 0x000eb60000300a00 */
[----:B------:R-:W-:Y:S04]  /*2a2a0*/  @!UPT UIADD3 URZ, URZ, URZ, URZ ;  /* 0x0000003f3f3ff290 */ /* 0x000fe8000fffe03f */
[----:B------:R0:W-:Y:S01]  /*2a2b0*/  STL.64 [R1+0x220], R12 ;  /* 0x0002200c01007387 */ /* 0x0001e20000100a00 */
[----:B------:R1:W-:Y:S03]  /*2a2c0*/  STL.64 [R1+0x228], R14 ;  /* 0x0002280e01007387 */ /* 0x0003e60000100a00 */
[----:B0-----:R-:W4:Y:S01]  /*2a2d0*/  LDL.LU R12, [R1+0x100] ;  /* 0x00010000010c7983 */ /* 0x001f220000300800 */
[C---:B--2---:R-:W-:Y:S11]  /*2a2e0*/  HMMA.16816.F32 R4, R8.reuse, R20, R4 ;  /* 0x000000140804723c */ /* 0x044ff60000001804 */
[----:B------:R-:W-:Y:S11]  /*2a2f0*/  @!UPT UIADD3 URZ, URZ, URZ, URZ ;  /* 0x0000003f3f3ff290 */ /* 0x000ff6000fffe03f */
[----:B------:R-:W-:Y:S01]  /*2a300*/  @!UPT UIADD3 URZ, URZ, URZ, URZ ;  /* 0x0000003f3f3ff290 */ /* 0x000fe2000fffe03f */
[----:B------:R-:W-:Y:S01]  /*2a310*/  STL.64 [R1+0x280], R4 ;  /* 0x0002800401007387 */ /* 0x000fe20000100a00 */
[----:B------:R-:W-:Y:S02]  /*2a320*/  STL.64 [R1+0x288], R6 ;  /* 0x0002880601007387 */ /* 0x000fe40000100a00 */
[----:B------:R-:W4:Y:S02]  /*2a330*/  LDL.LU R13, [R1+0x104] ;  /* 0x00010400010d7983 */ /* 0x000f240000300800 */
[----:B-1----:R-:W2:Y:S01]  /*2a340*/  LDL.LU R14, [R1+0x108] ;  /* 0x00010800010e7983 */ /* 0x002ea20000300800 */
[----:B------:R-:W2:Y:S04]  /*2a350*/  LDL.LU R15, [R1+0x10c] ;  /* 0x00010c00010f7983 */ /* 0x000ea80000300800 */
[----:B------:R-:W0:Y:S01]  /*2a360*/  LDSM.16.MT88.4 R4, [R29+0xc080] ;  /* 0x00c080001d04783b */ /* 0x000e220000004200 */
[----:B---3--:R-:W-:Y:S01]  /*2a370*/  HMMA.16816.F32 R16, R8, R24, R16 ;  /* 0x000000180810723c */ /* 0x008fe20000001810 */
[----:B------:R-:W-:-:S02]  /*2a380*/  IMAD.MOV.U32 R3, RZ, RZ, R24 ;  /* 0x000000ffff037224 */ /* 0x000fc400078e0018 */
[----:B------:R-:W-:Y:S01]  /*2a390*/  IMAD.MOV.U32 R23, RZ, RZ, R25 ;  /* 0x000000ffff177224 */ /* 0x000fe200078e0019 */
[----:B--2---:R-:W-:Y:S01]  /*2a3a0*/  STL.64 [R1+0x2880], R14 ;  /* 0x0028800e01007387 */ /* 0x004fe20000100a00 */
[----:B----4-:R1:W-:Y:S03]  /*2a3b0*/  STL.64 [R1+0x2878], R12 ;  /* 0x0028780c01007387 */ /* 0x0103e60000100a00 */
[----:B-1----:R-:W2:Y:S01]  /*2a3c0*/  LDL.LU R12, [R1+0x130] ;  /* 0x00013000010c7983 */ /* 0x002ea20000300800 */
[----:B------:R-:W2:Y:S02]  /*2a3d0*/  LDL.LU R13, [R1+0x134] ;  /* 0x00013400010d7983 */ /* 0x000ea40000300800 */
[----:B------:R-:W2:Y:S02]  /*2a3e0*/  LDL.LU R14, [R1+0x138] ;  /* 0x00013800010e7983 */ /* 0x000ea40000300800 */
[----:B------:R-:W2:Y:S01]  /*2a3f0*/  LDL.LU R15, [R1+0x13c] ;  /* 0x00013c00010f7983 */ /* 0x000ea20000300800 */
[----:B0-----:R-:W-:Y:S01]  /*2a400*/  STL.64 [R1+0x2810], R6 ;  /* 0x0028100601007387 */ /* 0x001fe20000100a00 */
[----:B------:R0:W-:Y:S03]  /*2a410*/  STL.64 [R1+0x2808], R4 ;  /* 0x0028080401007387 */ /* 0x0001e60000100a00 */
[----:B0-----:R-:W2:Y:S01]  /*2a420*/  LDL.LU.64 R4, [R1+0x90] ;  /* 0x0000900001047983 */ /* 0x001ea20000300a00 */
[----:B------:R-:W3:Y:S04]  /*2a430*/  LDL.64 R6, [R1+0x98] ;  /* 0x0000980001067983 */ /* 0x000ee80000100a00 */
[----:B------:R0:W-:Y:S02]  /*2a440*/  STL.64 [R1+0x2b0], R16 ;  /* 0x0002b01001007387 */ /* 0x0001e40000100a00 */
[----:B------:R1:W-:Y:S01]  /*2a450*/  STL.64 [R1+0x2b8], R18 ;  /* 0x0002b81201007387 */ /* 0x0003e20000100a00 */
[----:B0-----:R-:W4:Y:S01]  /*2a460*/  LDL.LU.64 R16, [R1+0x2898] ;  /* 0x0028980001107983 */ /* 0x001f220000300a00 */
[----:B------:R-:W4:Y:S02]  /*2a470*/  LDL.LU.64 R26, [R1+0x2890] ;  /* 0x00289000011a7983 */ /* 0x000f240000300a00 */
[----:B------:R-:W4:Y:S02]  /*2a480*/  LDL.LU.64 R24, [R1+0x2888] ;  /* 0x0028880001187983 */ /* 0x000f240000300a00 */
[----:B----4-:R-:W-:Y:S01]  /*2a490*/  HMMA.16816.F32 R24, R8, R16, R24 ;  /* 0x000000100818723c */ /* 0x010fe20000001818 */
[----:B------:R-:W-:-:S02]  /*2a4a0*/  IMAD.MOV.U32 R22, RZ, RZ, R16 ;  /* 0x000000ffff167224 */ /* 0x000fc400078e0010 */
[----:B------:R-:W-:Y:S11]  /*2a4b0*/  IMAD.MOV.U32 R28, RZ, RZ, R17 ;  /* 0x000000ffff1c7224 */ /* 0x000ff600078e0011 */
[----:B------:R-:W-:Y:S09]  /*2a4c0*/  @!UPT UIADD3 URZ, URZ, URZ, URZ ;  /* 0x0000003f3f3ff290 */ /* 0x000ff2000fffe03f */
[----:B------:R0:W-:Y:S01]  /*2a4d0*/  STL.64 [R1+0x2c0], R24 ;  /* 0x0002c01801007387 */ /* 0x0001e20000100a00 */
[----:B------:R4:W-:Y:S02]  /*2a4e0*/  STL.64 [R1+0x2c8], R26 ;  /* 0x0002c81a01007387 */ /* 0x0009e40000100a00 */
[----:B------:R-:W3:Y:S02]  /*2a4f0*/  LDL.LU R16, [R1+0x120] ;  /* 0x0001200001107983 */ /* 0x000ee40000300800 */
[----:B------:R-:W3:Y:S01]  /*2a500*/  LDL.LU R17, [R1+0x124] ;  /* 0x0001240001117983 */ /* 0x000ee20000300800 */
[----:B-1----:R-:W3:Y:S01]  /*2a510*/  LDL.LU R18, [R1+0x128] ;  /* 0x0001280001127983 */ /* 0x002ee20000300800 */
[----:B------:R-:W3:Y:S03]  /*2a520*/  LDL.LU R19, [R1+0x12c] ;  /* 0x00012c0001137983 */ /* 0x000ee60000300800 */
[----:B0-----:R-:W3:Y:S01]  /*2a530*/  LDL.LU R24, [R1+0xc0] ;  /* 0x0000c00001187983 */ /* 0x001ee20000300800 */
[----:B------:R-:W3:Y:S02]  /*2a540*/  LDL.LU R25, [R1+0xc4] ;  /* 0x0000c40001197983 */ /* 0x000ee40000300800 */
[----:B----4-:R-:W4:Y:S02]  /*2a550*/  LDL.LU R26, [R1+0xc8] ;  /* 0x0000c800011a7983 */ /* 0x010f240000300800 */
[----:B------:R-:W4:Y:S01]  /*2a560*/  LDL.LU R27, [R1+0xcc] ;  /* 0x0000cc00011b7983 */ /* 0x000f220000300800 */
[----:B--2---:R-:W-:Y:S01]  /*2a570*/  HMMA.16816.F32 R8, R8, R4, R12 ;  /* 0x000000040808723c */ /* 0x004fe2000000180c */
[----:B----4-:R-:W-:Y:S01]  /*2a580*/  STL.64 [R1+0x2850], R26 ;  /* 0x0028501a01007387 */ /* 0x010fe20000100a00 */
[----:B---3--:R0:W-:Y:S03]  /*2a590*/  STL.64 [R1+0x2848], R24 ;  /* 0x0028481801007387 */ /* 0x0081e60000100a00 */
[----:B0-----:R-:W2:Y:S01]  /*2a5a0*/  LDL.LU.64 R24, [R1] ;  /* 0x0000000001187983 */ /* 0x001ea20000300a00 */
[----:B------:R-:W2:Y:S02]  /*2a5b0*/  LDL.LU.64 R26, [R1+0x8] ;  /* 0x00000800011a7983 */ /* 0x000ea40000300a00 */
[----:B------:R-:W2:Y:S02]  /*2a5c0*/  LDL.LU.64 R14, [R1+0x2880] ;  /* 0x00288000010e7983 */ /* 0x000ea40000300a00 */
[----:B------:R-:W2:Y:S01]  /*2a5d0*/  LDL.LU.64 R12, [R1+0x2878] ;  /* 0x00287800010c7983 */ /* 0x000ea20000300a00 */
[----:B------:R-:W-:Y:S01]  /*2a5e0*/  STL.64 [R1+0x2860], R6 ;  /* 0x0028600601007387 */ /* 0x000fe20000100a00 */
[----:B------:R0:W-:Y:S11]  /*2a5f0*/  STL.64 [R1+0x2858], R4 ;  /* 0x0028580401007387 */ /* 0x0001f60000100a00 */
[----:B------:R-:W-:Y:S02]  /*2a600*/  STL.64 [R1+0x2a0], R8 ;  /* 0x0002a00801007387 */ /* 0x000fe40000100a00 */
[----:B------:R-:W-:Y:S02]  /*2a610*/  STL.64 [R1+0x2a8], R10 ;  /* 0x0002a80a01007387 */ /* 0x000fe40000100a00 */
[----:B------:R-:W1:Y:S04]  /*2a620*/  LDSM.16.MT88.4 R8, [R29+0xc100] ;  /* 0x00c100001d08783b */ /* 0x000e680000004200 */
[----:B0-----:R-:W3:Y:S01]  /*2a630*/  LDL.LU R4, [R1+0x110] ;  /* 0x0001100001047983 */ /* 0x001ee20000300800 */
[----:B------:R-:W3:Y:S02]  /*2a640*/  LDL.LU R5, [R1+0x114] ;  /* 0x0001140001057983 */ /* 0x000ee40000300800 */
[----:B------:R-:W3:Y:S02]  /*2a650*/  LDL.LU R6, [R1+0x118] ;  /* 0x0001180001067983 */ /* 0x000ee40000300800 */
[----:B------:R-:W3:Y:S01]  /*2a660*/  LDL.LU R7, [R1+0x11c] ;  /* 0x00011c0001077983 */ /* 0x000ee20000300800 */
[----:B-1----:R-:W-:Y:S01]  /*2a670*/  STL.64 [R1+0x27d0], R10 ;  /* 0x0027d00a01007387 */ /* 0x002fe20000100a00 */
[----:B--2---:R-:W-:Y:S11]  /*2a680*/  HMMA.16816.F32 R12, R24, R20, R12 ;  /* 0x00000014180c723c */ /* 0x004ff6000000180c */
[----:B------:R-:W-:Y:S11]  /*2a690*/  @!UPT UIADD3 URZ, URZ, URZ, URZ ;  /* 0x0000003f3f3ff290 */ /* 0x000ff6000fffe03f */
[----:B------:R-:W-:Y:S01]  /*2a6a0*/  @!UPT UIADD3 URZ, URZ, URZ, URZ ;  /* 0x0000003f3f3ff290 */ /* 0x000fe2000fffe03f */
[----:B------:R-:W-:Y:S01]  /*2a6b0*/  STL.64 [R1+0x270], R12 ;  /* 0x0002700c01007387 */ /* 0x000fe20000100a00 */
[----:B------:R-:W-:Y:S02]  /*2a6c0*/  STL.64 [R1+0x278], R14 ;  /* 0x0002780e01007387 */ /* 0x000fe40000100a00 */
[----:B------:R-:W0:Y:S04]  /*2a6d0*/  LDSM.16.MT88.4 R12, [R29+0xc180] ;  /* 0x00c180001d0c783b */ /* 0x000e280000004200 */
[----:B------:R1:W-:Y:S02]  /*2a6e0*/  STL.64 [R1+0x27c8], R8 ;  /* 0x0027c80801007387 */ /* 0x0003e40000100a00 */
[----:B-1----:R-:W2:Y:S01]  /*2a6f0*/  LDL.LU R8, [R1+0xb0] ;  /* 0x0000b00001087983 */ /* 0x002ea20000300800 */
[----:B------:R-:W2:Y:S02]  /*2a700*/  LDL.LU R9, [R1+0xb4] ;  /* 0x0000b40001097983 */ /* 0x000ea40000300800 */
[----:B------:R-:W2:Y:S02]  /*2a710*/  LDL.LU R10, [R1+0xb8] ;  /* 0x0000b800010a7983 */ /* 0x000ea40000300800 */
[----:B------:R-:W2:Y:S01]  /*2a720*/  LDL.LU R11, [R1+0xbc] ;  /* 0x0000bc00010b7983 */ /* 0x000ea20000300800 */
[----:B0-----:R-:W-:Y:S01]  /*2a730*/  STL.64 [R1+0x2798], R14 ;  /* 0x0027980e01007387 */ /* 0x001fe20000100a00 */
[----:B------:R0:W-:Y:S02]  /*2a740*/  STL.64 [R1+0x2790], R12 ;  /* 0x0027900c01007387 */ /* 0x0001e40000100a00 */
[----:B0-----:R-:W-:-:S02]  /*2a750*/  IMAD.MOV.U32 R12, RZ, RZ, R3 ;  /* 0x000000ffff0c7224 */ /* 0x001fc400078e0003 */
[----:B------:R-:W-:Y:S01]  /*2a760*/  IMAD.MOV.U32 R13, RZ, RZ, R23 ;  /* 0x000000ffff0d7224 */ /* 0x000fe200078e0017 */
[----:B------:R-:W4:Y:S01]  /*2a770*/  LDL.LU R3, [R1+0x2874] ;  /* 0x0028740001037983 */ /* 0x000f220000300800 */
[----:B------:R-:W2:Y:S02]  /*2a780*/  LDL.LU R23, [R1+0x2870] ;  /* 0x0028700001177983 */ /* 0x000ea40000300800 */
[----:B------:R-:W2:Y:S02]  /*2a790*/  LDL R14, [R1+0x28] ;  /* 0x00002800010e7983 */ /* 0x000ea40000100800 */
[----:B------:R-:W2:Y:S01]  /*2a7a0*/  LDL R15, [R1+0x2c] ;  /* 0x00002c00010f7983 */ /* 0x000ea20000100800 */
[----:B------:R-:W-:Y:S11]  /*2a7b0*/  HMMA.16816.F32 R16, R24, R12, R16 ;  /* 0x0000000c1810723c */ /* 0x000ff60000001810 */
[----:B------:R-:W-:Y:S11]  /*2a7c0*/  @!UPT UIADD3 URZ, URZ, URZ, URZ ;  /* 0x0000003f3f3ff290 */ /* 0x000ff6000fffe03f */
[----:B------:R-:W-:Y:S01]  /*2a7d0*/  @!UPT UIADD3 URZ, URZ, URZ, URZ ;  /* 0x0000003f3f3ff290 */ /* 0x000fe2000fffe03f */
[----:B------:R-:W-:Y:S01]  /*2a7e0*/  STL.64 [R1+0x260], R16 ;  /* 0x0002601001007387 */ /* 0x000fe20000100a00 */
[----:B------:R-:W-:Y:S02]  /*2a7f0*/  STL.64 [R1+0x268], R18 ;  /* 0x0002681201007387 */ /* 0x000fe40000100a00 */
[----:B------:R-:W0:Y:S04]  /*2a800*/  LDSM.16.MT88.4 R16, [R29+0xc200] ;  /* 0x00c200001d10783b */ /* 0x000e280000004200 */
[----:B------:R-:W-:Y:S02]  /*2a810*/  IMAD.MOV.U32 R13, RZ, RZ, R26 ;  /* 0x000000ffff0d7224 */ /* 0x000fe400078e001a */
[----:B------:R-:W-:Y:S01]  /*2a820*/  IMAD.MOV.U32 R12, RZ, RZ, R27 ;  /* 0x000000ffff0c7224 */ /* 0x000fe200078e001b */
[----:B0-----:R-:W-:Y:S01]  /*2a830*/  STL.64 [R1+0x2750], R18 ;  /* 0x0027501201007387 */ /* 0x001fe20000100a00 */
[----:B------:R0:W-:Y:S02]  /*2a840*/  STL.64 [R1+0x2748], R16 ;  /* 0x0027481001007387 */ /* 0x0001e40000100a00 */
[----:B0-----:R-:W-:-:S02]  /*2a850*/  IMAD.MOV.U32 R16, RZ, RZ, R22 ;  /* 0x000000ffff107224 */ /* 0x001fc400078e0016 */
[----:B------:R-:W-:Y:S01]  /*2a860*/  IMAD.MOV.U32 R17, RZ, RZ, R28 ;  /* 0x000000ffff117224 */ /* 0x000fe200078e001c */
[----:B------:R-:W2:Y:S01]  /*2a870*/  LDL.LU R22, [R1+0x286c] ;  /* 0x00286c0001167983 */ /* 0x000ea20000300800 */
[----:B------:R-:W2:Y:S02]  /*2a880*/  LDL.LU R28, [R1+0x2868] ;  /* 0x00286800011c7983 */ /* 0x000ea40000300800 */
[----:B------:R-:W2:Y:S02]  /*2a890*/  LDL R18, [R1+0x38] ;  /* 0x0000380001127983 */ /* 0x000ea40000100800 */
[----:B------:R-:W2:Y:S01]  /*2a8a0*/  LDL R19, [R1+0x3c] ;  /* 0x00003c0001137983 */ /* 0x000ea20000100800 */
[----:B---3--:R-:W-:Y:S07]  /*2a8b0*/  HMMA.16816.F32 R4, R24, R16, R4 ;  /* 0x000000101804723c */ /* 0x008fee0000001804 */
[----:B------:R-:W-:-:S02]  /*2a8c0*/  IMAD.MOV.U32 R16, RZ, RZ, R24 ;  /* 0x000000ffff107224 */ /* 0x000fc400078e0018 */
[----:B------:R-:W-:Y:S11]  /*2a8d0*/  IMAD.MOV.U32 R17, RZ, RZ, R25 ;  /* 0x000000ffff117224 */ /* 0x000ff600078e0019 */
[----:B------:R-:W-:Y:S03]  /*2a8e0*/  @!UPT UIADD3 URZ, URZ, URZ, URZ ;  /* 0x0000003f3f3ff290 */ /* 0x000fe6000fffe03f */
[----:B------:R-:W-:Y:S01]  /*2a8f0*/  STL.64 [R1+0x330], R4 ;  /* 0x0003300401007387 */ /* 0x000fe20000100a00 */
[----:B------:R0:W-:Y:S03]  /*2a900*/  STL.64 [R1+0x338], R6 ;  /* 0x0003380601007387 */ /* 0x0001e60000100a00 */
[----:B0-----:R-:W3:Y:S01]  /*2a910*/  LDL.LU.64 R6, [R1+0x2860] ;  /* 0x0028600001067983 */ /* 0x001ee20000300a00 */
[----:B------:R-:W3:Y:S02]  /*2a920*/  LDL.LU.64 R4, [R1+0x2858] ;  /* 0x0028580001047983 */ /* 0x000ee40000300a00 */
[----:B------:R-:W3:Y:S02]  /*2a930*/  LDL.LU.64 R26, [R1+0x2850] ;  /* 0x00285000011a7983 */ /* 0x000ee40000300a00 */
[----:B------:R-:W3:Y:S01]  /*2a940*/  LDL.LU.64 R24, [R1+0x2848] ;  /* 0x0028480001187983 */ /* 0x000ee20000300a00 */
[----:B--2---:R0:W-:Y:S02]  /*2a950*/  STL.64 [R1+0x2828], R18 ;  /* 0x0028281201007387 */ /* 0x0041e40000100a00 */
[----:B0-----:R-:W-:-:S02]  /*2a960*/  IMAD.MOV.U32 R18, RZ, RZ, R13 ;  /* 0x000000ffff127224 */ /* 0x001fc400078e000d */
[----:B------:R-:W-:-:S07]  /*2a970*/  IMAD.MOV.U32 R19, RZ, RZ, R12 ;  /* 0x000000ffff137224 */ /* 0x000fce00078e000c */
[----:B---3--:R-:W-:Y:S01]  /*2a980*/  HMMA.16816.F32 R16, R16, R4, R24 ;  /* 0x000000041010723c */ /* 0x008fe20000001818 */
[----:B------:R-:W2:Y:S01]  /*2a990*/  LDL.LU.64 R26, [R1+0x2840] ;  /* 0x00284000011a7983 */ /* 0x000ea20000300a00 */
[----:B------:R-:W2:Y:S02]  /*2a9a0*/  LDL.LU.64 R24, [R1+0x2838] ;  /* 0x0028380001187983 */ /* 0x000ea40000300a00 */
[----:B------:R0:W-:Y:S11]  /*2a9b0*/  STL.64 [R1+0x2820], R6 ;  /* 0x0028200601007387 */ /* 0x0001f60000100a00 */
[----:B------:R-:W-:Y:S08]  /*2a9c0*/  @!UPT UIADD3 URZ, URZ, URZ, URZ ;  /* 0x0000003f3f3ff290 */ /* 0x000ff0000fffe03f */
[----:B------:R1:W-:Y:S01]  /*2a9d0*/  STL.64 [R1+0x320], R16 ;  /* 0x0003201001007387 */ /* 0x0003e20000100a00 */
[----:B------:R3:W-:Y:S02]  /*2a9e0*/  STL.64 [R1+0x328], R18 ;  /* 0x0003281201007387 */ /* 0x0007e40000100a00 */
[----:B------:R-:W3:Y:S01]  /*2a9f0*/  LDL.LU R4, [R1+0xe0] ;  /* 0x0000e00001047983 */ /* 0x000ee20000300800 */
[----:B--2---:R-:W-:Y:S01]  /*2aa00*/  HMMA.16816.F32 R8, R24, R22, R8 ;  /* 0x000000161808723c */ /* 0x004fe20000001808 */
[----:B------:R-:W2:Y:S11]  /*2aa10*/  LDSM.16.MT88.4 R20, [R29+0xc280] ;  /* 0x00c280001d14783b */ /* 0x000eb60000004200 */
[----:B------:R-:W-:Y:S11]  /*2aa20*/  @!UPT UIADD3 URZ, URZ, URZ, URZ ;  /* 0x0000003f3f3ff290 */ /* 0x000ff6000fffe03f */
[----:B------:R4:W-:Y:S01]  /*2aa30*/  STL.64 [R1+0x310], R8 ;  /* 0x0003100801007387 */ /* 0x0009e20000100a00 */
[----:B------:R4:W-:Y:S02]  /*2aa40*/  STL.64 [R1+0x318], R10 ;  /* 0x0003180a01007387 */ /* 0x0009e40000100a00 */
[----:B------:R-:W2:Y:S02]  /*2aa50*/  LDL.LU R5, [R1+0xe4] ;  /* 0x0000e40001057983 */ /* 0x000ea40000300800 */
[----:B0-----:R-:W2:Y:S01]  /*2aa60*/  LDL.LU R6, [R1+0xe8] ;  /* 0x0000e80001067983 */ /* 0x001ea20000300800 */
[----:B------:R-:W2:Y:S01]  /*2aa70*/  LDL.LU R7, [R1+0xec] ;  /* 0x0000ec0001077983 */ /* 0x000ea20000300800 */
[----:B-1----:R-:W2:Y:S02]  /*2aa80*/  LDL.LU R16, [R1+0xf0] ;  /* 0x0000f00001107983 */ /* 0x002ea40000300800 */
[----:B------:R-:W2:Y:S02]  /*2aa90*/  LDL.LU R17, [R1+0xf4] ;  /* 0x0000f40001117983 */ /* 0x000ea40000300800 */
[----:B---3--:R-:W2:Y:S01]  /*2aaa0*/  LDL.LU R18, [R1+0xf8] ;  /* 0x0000f80001127983 */ /* 0x008ea20000300800 */
[----:B------:R-:W2:Y:S04]  /*2aab0*/  LDL.LU R19, [R1+0xfc] ;  /* 0x0000fc0001137983 */ /* 0x000ea80000300800 */
[----:B----4-:R-:W3:Y:S01]  /*2aac0*/  LDL.LU R8, [R1+0x60] ;  /* 0x0000600001087983 */ /* 0x010ee20000300800 */
[----:B------:R-:W3:Y:S02]  /*2aad0*/  LDL.LU R9, [R1+0x64] ;  /* 0x0000640001097983 */ /* 0x000ee40000300800 */
[----:B------:R-:W4:Y:S02]  /*2aae0*/  LDL.LU R10, [R1+0x68] ;  /* 0x00006800010a7983 */ /* 0x000f240000300800 */
[----:B------:R-:W4:Y:S02]  /*2aaf0*/  LDL.LU R11, [R1+0x6c] ;  /* 0x00006c00010b7983 */ /* 0x000f240000300800 */
[----:B----4-:R-:W-:Y:S01]  /*2ab00*/  STL.64 [R1+0x27e0], R10 ;  /* 0x0027e00a01007387 */ /* 0x010fe20000100a00 */
[----:B---3--:R0:W-:Y:S03]  /*2ab10*/  STL.64 [R1+0x27d8], R8 ;  /* 0x0027d80801007387 */ /* 0x0081e60000100a00 */
[----:B0-----:R-:W3:Y:S01]  /*2ab20*/  LDL.LU R8, [R1+0xd0] ;  /* 0x0000d00001087983 */ /* 0x001ee20000300800 */
[----:B------:R-:W3:Y:S02]  /*2ab30*/  LDL.LU R9, [R1+0xd4] ;  /* 0x0000d40001097983 */ /* 0x000ee40000300800 */
[----:B------:R-:W4:Y:S02]  /*2ab40*/  LDL.LU R10, [R1+0xd8] ;  /* 0x0000d800010a7983 */ /* 0x000f240000300800 */
[----:B------:R-:W-:-:S02]  /*2ab50*/  IMAD.MOV.U32 R11, RZ, RZ, R28 ;  /* 0x000000ffff0b7224 */ /* 0x000fc400078e001c */
[----:B------:R-:W2:Y:S04]  /*2ab60*/  LDL.LU R28, [R1+0x2830] ;  /* 0x00283000011c7983 */ /* 0x000ea80000300800 */
[----:B----4-:R-:W-:Y:S01]  /*2ab70*/  STL.64 [R1+0x27f0], R10 ;  /* 0x0027f00a01007387 */ /* 0x010fe20000100a00 */
[----:B---3--:R0:W-:Y:S03]  /*2ab80*/  STL.64 [R1+0x27e8], R8 ;  /* 0x0027e80801007387 */ /* 0x0081e60000100a00 */
[----:B0-----:R-:W3:Y:S01]  /*2ab90*/  LDL.LU R8, [R1+0x10] ;  /* 0x0000100001087983 */ /* 0x001ee20000300800 */
[----:B------:R-:W3:Y:S02]  /*2aba0*/  LDL.LU R9, [R1+0x14] ;  /* 0x0000140001097983 */ /* 0x000ee40000300800 */
[----:B------:R-:W4:Y:S02]  /*2abb0*/  LDL.LU R10, [R1+0x18] ;  /* 0x00001800010a7983 */ /* 0x000f240000300800 */
[----:B------:R-:W4:Y:S01]  /*2abc0*/  LDL.LU R11, [R1+0x1c] ;  /* 0x00001c00010b7983 */ /* 0x000f220000300800 */
[C---:B--2---:R-:W-:Y:S01]  /*2abd0*/  HMMA.16816.F32 R16, R24.reuse, R14, R16 ;  /* 0x0000000e1810723c */ /* 0x044fe20000001810 */
[----:B----4-:R0:W-:Y:S01]  /*2abe0*/  STL.64 [R1+0x2800], R10 ;  /* 0x0028000a01007387 */ /* 0x0101e20000100a00 */
[----:B---3--:R1:W-:Y:S03]  /*2abf0*/  STL.64 [R1+0x27f8], R8 ;  /* 0x0027f80801007387 */ /* 0x0083e60000100a00 */
[----:B0-----:R-:W2:Y:S04]  /*2ac00*/  LDL.64 R10, [R1+0x78] ;  /* 0x00007800010a7983 */ /* 0x001ea80000100a00 */
[----:B--2---:R0:W-:Y:S01]  /*2ac10*/  STL.64 [R1+0x2818], R10 ;  /* 0x0028180a01007387 */ /* 0x0041e20000100a00 */
[----:B-1----:R-:W2:Y:S02]  /*2ac20*/  LDL.LU R8, [R1+0xa0] ;  /* 0x0000a00001087983 */ /* 0x002ea40000300800 */
[----:B------:R-:W2:Y:S01]  /*2ac30*/  LDL.LU R9, [R1+0xa4] ;  /* 0x0000a40001097983 */ /* 0x000ea20000300800 */
[----:B0-----:R-:W2:Y:S01]  /*2ac40*/  LDL.LU R10, [R1+0xa8] ;  /* 0x0000a800010a7983 */ /* 0x001ea20000300800 */
[----:B------:R-:W2:Y:S02]  /*2ac50*/  LDL.LU R11, [R1+0xac] ;  /* 0x0000ac00010b7983 */ /* 0x000ea40000300800 */
[----:B------:R-:W-:Y:S02]  /*2ac60*/  STL.64 [R1+0x2718], R22 ;  /* 0x0027181601007387 */ /* 0x000fe40000100a00 */
[----:B------:R0:W-:Y:S02]  /*2ac70*/  STL.64 [R1+0x2710], R20 ;  /* 0x0027101401007387 */ /* 0x0001e40000100a00 */
[----:B0-----:R-:W3:Y:S01]  /*2ac80*/  LDL.LU R20, [R1+0x80] ;  /* 0x0000800001147983 */ /* 0x001ee20000300800 */
[----:B------:R-:W3:Y:S02]  /*2ac90*/  LDL.LU R21, [R1+0x84] ;  /* 0x0000840001157983 */ /* 0x000ee40000300800 */
[----:B------:R-:W3:Y:S02]  /*2aca0*/  LDL.LU R22, [R1+0x88] ;  /* 0x0000880001167983 */ /* 0x000ee40000300800 */
[----:B------:R-:W-:Y:S01]  /*2acb0*/  STL.64 [R1+0x300], R16 ;  /* 0x0003001001007387 */ /* 0x000fe20000100a00 */
[----:B------:R0:W-:Y:S04]  /*2acc0*/  STL.64 [R1+0x308], R18 ;  /* 0x0003081201007387 */ /* 0x0001e80000100a00 */
[----:B0-----:R-:W4:Y:S02]  /*2acd0*/  LDL.LU.64 R18, [R1+0x2828] ;  /* 0x0028280001127983 */ /* 0x001f240000300a00 */
[C---:B----4-:R-:W-:Y:S11]  /*2ace0*/  HMMA.16816.F32 R4, R24.reuse, R18, R4 ;  /* 0x000000121804723c */ /* 0x050ff60000001804 */
[----:B------:R-:W-:Y:S11]  /*2acf0*/  @!UPT UIADD3 URZ, URZ, URZ, URZ ;  /* 0x0000003f3f3ff290 */ /* 0x000ff6000fffe03f */
[----:B------:R-:W-:Y:S01]  /*2ad00*/  @!UPT UIADD3 URZ, URZ, URZ, URZ ;  /* 0x0000003f3f3ff290 */ /* 0x000fe2000fffe03f */
[----:B------:R-:W-:Y:S01]  /*2ad10*/  STL.64 [R1+0x2f0], R4 ;  /* 0x0002f00401007387 */ /* 0x000fe20000100a00 */
[----:B------:R0:W-:Y:S03]  /*2ad20*/  STL.64 [R1+0x2f8], R6 ;  /* 0x0002f80601007387 */ /* 0x0001e60000100a00 */
[----:B0-----:R-:W2:Y:S02]  /*2ad30*/  LDL.LU.64 R6, [R1+0x2820] ;  /* 0x0028200001067983 */ /* 0x001ea40000300a00 */
[----:B--2---:R-:W-:Y:S02]  /*2ad40*/  HMMA.16816.F32 R24, R24, R6, R8 ;  /* 0x000000061818723c */ /* 0x004fe40000001808 */
[----:B------:R-:W2:Y:S05]  /*2ad50*/  LDL.LU.64 R10, [R1+0x2818] ;  /* 0x00281800010a7983 */ /* 0x000eaa0000300a00 */
[----:B------:R-:W-:-:S02]  /*2ad60*/  IMAD.MOV.U32 R9, RZ, RZ, R6 ;  /* 0x000000ffff097224 */ /* 0x000fc400078e0006 */
[----:B------:R-:W-:Y:S11]  /*2ad70*/  IMAD.MOV.U32 R8, RZ, RZ, R7 ;  /* 0x000000ffff087224 */ /* 0x000ff600078e0007 */
[----:B------:R-:W-:Y:S03]  /*2ad80*/  @!UPT UIADD3 URZ, URZ, URZ, URZ ;  /* 0x0000003f3f3ff290 */ /* 0x000fe6000fffe03f */
[----:B------:R-:W-:Y:S01]  /*2ad90*/  STL.64 [R1+0x290], R24 ;  /* 0x0002901801007387 */ /* 0x000fe20000100a00 */
[----:B------:R0:W-:Y:S02]  /*2ada0*/  STL.64 [R1+0x298], R26 ;  /* 0x0002981a01007387 */ /* 0x0001e40000100a00 */
[----:B------:R-:W3:Y:S02]  /*2adb0*/  LDL.LU.64 R6, [R1+0x2810] ;  /* 0x0028100001067983 */ /* 0x000ee40000300a00 */
[----:B------:R-:W3:Y:S02]  /*2adc0*/  LDL.LU.64 R4, [R1+0x2808] ;  /* 0x0028080001047983 */ /* 0x000ee40000300a00 */
[----:B------:R-:W-:Y:S02]  /*2add0*/  IMAD.MOV.U32 R23, RZ, RZ, R28 ;  /* 0x000000ffff177224 */ /* 0x000fe400078e001c */
[----:B0-----:R-:W-:Y:S02]  /*2ade0*/  IMAD.MOV.U32 R26, RZ, RZ, R9 ;  /* 0x000000ffff1a7224 */ /* 0x001fe400078e0009 */
[----:B------:R-:W-:-:S02]  /*2adf0*/  IMAD.MOV.U32 R27, RZ, RZ, R8 ;  /* 0x000000ffff1b7224 */ /* 0x000fc400078e0008 */
[----:B--2---:R-:W-:Y:S02]  /*2ae00*/  IMAD.MOV.U32 R13, RZ, RZ, R10 ;  /* 0x000000ffff0d7224 */ /* 0x004fe400078e000a */
[----:B------:R-:W-:Y:S01]  /*2ae10*/  IMAD.MOV.U32 R12, RZ, RZ, R11 ;  /* 0x000000ffff0c7224 */ /* 0x000fe200078e000b */
[C---:B---3--:R-:W-:Y:S01]  /*2ae20*/  HMMA.16816.F32 R20, R4.reuse, R10, R20 ;  /* 0x0000000a0414723c */ /* 0x048fe20000001814 */
[----:B------:R-:W2:Y:S01]  /*2ae30*/  LDL.LU.64 R10, [R1+0x2800] ;  /* 0x00280000010a7983 */ /* 0x000ea20000300a00 */
[----:B------:R-:W2:Y:S11]  /*2ae40*/  LDL.LU.64 R8, [R1+0x27f8] ;  /* 0x0027f80001087983 */ /* 0x000eb60000300a00 */
[----:B------:R-:W-:Y:S10]  /*2ae50*/  @!UPT UIADD3 URZ, URZ, URZ, URZ ;  /* 0x0000003f3f3ff290 */ /* 0x000ff4000fffe03f */
[----:B------:R0:W-:Y:S01]  /*2ae60*/  STL.64 [R1+0x190], R20 ;  /* 0x0001901401007387 */ /* 0x0001e20000100a00 */
[----:B------:R1:W-:Y:S02]  /*2ae70*/  STL [R1+0x198], R22 ;  /* 0x0001981601007387 */ /* 0x0003e40000100800 */
[----:B------:R-:W-:Y:S01]  /*2ae80*/  IMAD.MOV.U32 R28, RZ, RZ, R23 ;  /* 0x000000ffff1c7224 */ /* 0x000fe200078e0017 */
[----:B0-----:R-:W3:Y:S01]  /*2ae90*/  LDL.LU R20, [R1+0x160] ;  /* 0x0001600001147983 */ /* 0x001ee20000300800 */
[----:B------:R-:W3:Y:S02]  /*2aea0*/  LDL.LU R21, [R1+0x164] ;  /* 0x0001640001157983 */ /* 0x000ee40000300800 */
[----:B-1----:R-:W4:Y:S02]  /*2aeb0*/  LDL.LU R22, [R1+0x168] ;  /* 0x0001680001167983 */ /* 0x002f240000300800 */
[----:B------:R-:W4:Y:S02]  /*2aec0*/  LDL.LU R23, [R1+0x16c] ;  /* 0x00016c0001177983 */ /* 0x000f240000300800 */
[----:B----4-:R-:W-:Y:S01]  /*2aed0*/  STL.64 [R1+0x27a8], R22 ;  /* 0x0027a81601007387 */ /* 0x010fe20000100a00 */
[----:B---3--:R0:W-:Y:S03]  /*2aee0*/  STL.64 [R1+0x27a0], R20 ;  /* 0x0027a01401007387 */ /* 0x0081e60000100a00 */
[----:B0-----:R-:W3:Y:S01]  /*2aef0*/  LDL.LU R20, [R1+0x40] ;  /* 0x0000400001147983 */ /* 0x001ee20000300800 */
[----:B------:R-:W3:Y:S02]  /*2af00*/  LDL.LU R21, [R1+0x44] ;  /* 0x0000440001157983 */ /* 0x000ee40000300800 */
[----:B------:R-:W4:Y:S02]  /*2af10*/  LDL.LU R22, [R1+0x48] ;  /* 0x0000480001167983 */ /* 0x000f240000300800 */
[----:B------:R-:W4:Y:S01]  /*2af20*/  LDL.LU R23, [R1+0x4c] ;  /* 0x00004c0001177983 */ /* 0x000f220000300800 */
[----:B--2---:R-:W-:Y:S01]  /*2af30*/  HMMA.16816.F32 R8, R4, R14, R8 ;  /* 0x0000000e0408723c */ /* 0x004fe20000001808 */
[----:B----4-:R0:W-:Y:S01]  /*2af40*/  STL.64 [R1+0x27b8], R22 ;  /* 0x0027b81601007387 */ /* 0x0101e20000100a00 */
[----:B---3--:R-:W-:Y:S02]  /*2af50*/  STL.64 [R1+0x27b0], R20 ;  /* 0x0027b01401007387 */ /* 0x008fe40000100a00 */
[----:B------:R-:W-:Y:S02]  /*2af60*/  STL [R1+0x2690], R28 ;  /* 0x0026901c01007387 */ /* 0x000fe40000100800 */
[----:B------:R1:W-:Y:S02]  /*2af70*/  STL.64 [R1+0x27c0], R14 ;  /* 0x0027c00e01007387 */ /* 0x0003e40000100a00 */
[----:B0-----:R-:W-:-:S02]  /*2af80*/  IMAD.MOV.U32 R23, RZ, RZ, R12 ;  /* 0x000000ffff177224 */ /* 0x001fc400078e000c */
[----:B------:R-:W2:Y:S11]  /*2af90*/  LDL.LU R12, [R1+0x50] ;  /* 0x00005000010c7983 */ /* 0x000eb60000300800 */
[----:B------:R-:W-:Y:S02]  /*2afa0*/  @!UPT UIADD3 URZ, URZ, URZ, URZ ;  /* 0x0000003f3f3ff290 */ /* 0x000fe4000fffe03f */
[----:B------:R-:W-:Y:S02]  /*2afb0*/  STL.64 [R1+0x180], R8 ;  /* 0x0001800801007387 */ /* 0x000fe40000100a00 */
[----:B------:R-:W-:Y:S02]  /*2afc0*/  STL.64 [R1+0x188], R10 ;  /* 0x0001880a01007387 */ /* 0x000fe40000100a00 */
[----:B------:R-:W0:Y:S01]  /*2afd0*/  LDSM.16.MT88.4 R8, [R29+0xc300] ;  /* 0x00c300001d08783b */ /* 0x000e220000004200 */
[----:B------:R-:W-:-:S03]  /*2afe0*/  IMAD.MOV.U32 R22, RZ, RZ, R13 ;  /* 0x000000ffff167224 */ /* 0x000fc600078e000d */
[----:B------:R-:W2:Y:S01]  /*2aff0*/  LDL.LU R13, [R1+0x54] ;  /* 0x00005400010d7983 */ /* 0x000ea20000300800 */
[----:B-1----:R-:W2:Y:S02]  /*2b000*/  LDL.LU R14, [R1+0x58] ;  /* 0x00005800010e7983 */ /* 0x002ea40000300800 */
[----:B------:R-:W2:Y:S01]  /*2b010*/  LDL.LU R15, [R1+0x5c] ;  /* 0x00005c00010f7983 */ /* 0x000ea20000300800 */
[----:B0-----:R-:W-:Y:S01]  /*2b020*/  STL.64 [R1+0x10], R8 ;  /* 0x0000100801007387 */ /* 0x001fe20000100a00 */
[----:B------:R0:W-:Y:S03]  /*2b030*/  STL.64 [R1+0x18], R10 ;  /* 0x0000180a01007387 */ /* 0x0001e60000100a00 */
[----:B0-----:R-:W3:Y:S01]  /*2b040*/  LDL.LU.64 R10, [R1+0x27f0] ;  /* 0x0027f000010a7983 */ /* 0x001ee20000300a00 */
[----:B------:R-:W3:Y:S02]  /*2b050*/  LDL.LU.64 R8, [R1+0x27e8] ;  /* 0x0027e80001087983 */ /* 0x000ee40000300a00 */
[C---:B---3--:R-:W-:Y:S11]  /*2b060*/  HMMA.16816.F32 R8, R4.reuse, R18, R8 ;  /* 0x000000120408723c */ /* 0x048ff60000001808 */
[----:B------:R-:W-:Y:S11]  /*2b070*/  @!UPT UIADD3 URZ, URZ, URZ, URZ ;  /* 0x0000003f3f3ff290 */ /* 0x000ff6000fffe03f */
[----:B------:R-:W-:Y:S01]  /*2b080*/  @!UPT UIADD3 URZ, URZ, URZ, URZ ;  /* 0x0000003f3f3ff290 */ /* 0x000fe2000fffe03f */
[----:B------:R-:W-:Y:S01]  /*2b090*/  STL.64 [R1+0x130], R8 ;  /* 0x0001300801007387 */ /* 0x000fe20000100a00 */
[----:B------:R0:W-:Y:S03]  /*2b0a0*/  STL.64 [R1+0x138], R10 ;  /* 0x0001380a01007387 */ /* 0x0001e60000100a00 */
[----:B0-----:R-:W3:Y:S01]  /*2b0b0*/  LDL.LU.64 R10, [R1+0x27e0] ;  /* 0x0027e000010a7983 */ /* 0x001ee20000300a00 */
[----:B------:R-:W3:Y:S02]  /*2b0c0*/  LDL.LU.64 R8, [R1+0x27d8] ;  /* 0x0027d80001087983 */ /* 0x000ee40000300a00 */
[----:B---3--:R-:W-:Y:S01]  /*2b0d0*/  HMMA.16816.F32 R4, R4, R26, R8 ;  /* 0x0000001a0404723c */ /* 0x008fe20000001808 */
[----:B------:R-:W2:Y:S01]  /*2b0e0*/  LDL.LU.64 R10, [R1+0x27d0] ;  /* 0x0027d000010a7983 */ /* 0x000ea20000300a00 */
[----:B------:R-:W2:Y:S11]  /*2b0f0*/  LDL.LU.64 R8, [R1+0x27c8] ;  /* 0x0027c80001087983 */ /* 0x000eb60000300a00 */
[----:B------:R-:W-:Y:S10]  /*2b100*/  @!UPT UIADD3 URZ, URZ, URZ, URZ ;  /* 0x0000003f3f3ff290 */ /* 0x000ff4000fffe03f */
[----:B------:R0:W-:Y:S01]  /*2b110*/  STL.64 [R1+0x120], R4 ;  /* 0x0001200401007387 */ /* 0x0001e20000100a00 */
[----:B------:R1:W-:Y:S03]  /*2b120*/  STL.64 [R1+0x128], R6 ;  /* 0x0001280601007387 */ /* 0x0003e60000100a00 */
[----:B0-----:R-:W3:Y:S01]  /*2b130*/  LDL.LU R4, [R1+0x170] ;  /* 0x0001700001047983 */ /* 0x001ee20000300800 */
[----:B------:R-:W3:Y:S02]  /*2b140*/  LDL.LU R5, [R1+0x174] ;  /* 0x0001740001057983 */ /* 0x000ee40000300800 */
[----:B-1----:R-:W3:Y:S02]  /*2b150*/  LDL.LU R6, [R1+0x178] ;  /* 0x0001780001067983 */ /* 0x002ee40000300800 */
[----:B------:R-:W3:Y:S01]  /*2b160*/  LDL.LU R7, [R1+0x17c] ;  /* 0x00017c0001077983 */ /* 0x000ee20000300800 */
[C---:B--2---:R-:W-:Y:S01]  /*2b170*/  HMMA.16816.F32 R20, R8.reuse, R22, R12 ;  /* 0x000000160814723c */ /* 0x044fe2000000180c */
[----:B------:R-:W2:Y:S11]  /*2b180*/  LDL.LU.64 R14, [R1+0x27c0] ;  /* 0x0027c000010e7983 */ /* 0x000eb60000300a00 */
[----:B------:R-:W-:Y:S11]  /*2b190*/  @!UPT UIADD3 URZ, URZ, URZ, URZ ;  /* 0x0000003f3f3ff290 */ /* 0x000ff6000fffe03f */
[----:B------:R-:W-:Y:S01]  /*2b1a0*/  STL.64 [R1+0x110], R20 ;  /* 0x0001101401007387 */ /* 0x000fe20000100a00 */
[----:B------:R0:W-:Y:S02]  /*2b1b0*/  STL [R1+0x118], R22 ;  /* 0x0001181601007387 */ /* 0x0001e40000100800 */
[----:B------:R-:W-:Y:S02]  /*2b1c0*/  IMAD.MOV.U32 R28, RZ, RZ, R23 ;  /* 0x000000ffff1c7224 */ /* 0x000fe400078e0017 */
[----:B0-----:R-:W2:Y:S01]  /*2b1d0*/  LDL.LU.64 R22, [R1+0x27b8] ;  /* 0x0027b80001167983 */ /* 0x001ea20000300a00 */
[----:B------:R-:W2:Y:S01]  /*2b1e0*/  LDL.LU.64 R20, [R1+0x27b0] ;  /* 0x0027b00001147983 */ /* 0x000ea20000300a00 */
[C---:B---3--:R-:W-:Y:S01]  /*2b1f0*/  HMMA.16816.F32 R4, R8.reuse, R18, R4 ;  /* 0x000000120804723c */ /* 0x048fe20000001804 */
[----:B------:R-:W-:Y:S07]  /*2b200*/  STL [R1+0x2694], R28 ;  /* 0x0026941c01007387 */ /* 0x000fee0000100800 */
[----:B--2---:R-:W-:Y:S01]  /*2b210*/  HMMA.16816.F32 R12, R8, R14, R20 ;  /* 0x0000000e080c723c */ /* 0x004fe20000001814 */
[----:B------:R-:W2:Y:S01]  /*2b220*/  LDL.LU.64 R22, [R1+0x27a8] ;  /* 0x0027a80001167983 */ /* 0x000ea20000300a00 */
[----:B------:R-:W2:Y:S11]  /*2b230*/  LDL.LU.64 R20, [R1+0x27a0] ;  /* 0x0027a00001147983 */ /* 0x000eb60000300a00 */
[----:B------:R-:W-:Y:S10]  /*2b240*/  @!UPT UIADD3 URZ, URZ, URZ, URZ ;  /* 0x0000003f3f3ff290 */ /* 0x000ff4000fffe03f */
[----:B------:R-:W-:Y:S01]  /*2b250*/  STL.64 [R1+0x100], R12 ;  /* 0x0001000c01007387 */ /* 0x000fe20000100a00 */
[----:B------:R0:W-:Y:S03]  /*2b260*/  STL.64 [R1+0x108], R14 ;  /* 0x0001080e01007387 */ /* 0x0001e60000100a00 */
[----:B0-----:R-:W3:Y:S01]  /*2b270*/  LDL.LU.64 R14, [R1+0x2798] ;  /* 0x00279800010e7983 */ /* 0x001ee20000300a00 */
[----:B------:R-:W3:Y:S02]  /*2b280*/  LDL.LU.64 R12, [R1+0x2790] ;  /* 0x00279000010c7983 */ /* 0x000ee40000300a00 */
[----:B------:R-:W-:Y:S02]  /*2b290*/  STL.64 [R1+0xf0], R4 ;  /* 0x0000f00401007387 */ /* 0x000fe40000100a00 */
[----:B------:R-:W-:Y:S01]  /*2b2a0*/  STL [R1+0xf8], R6 ;  /* 0x0000f80601007387 */ /* 0x000fe20000100800 */
[----:B------:R-:W4:Y:S01]  /*2b2b0*/  LDL.LU R16, [R1+0x1c0] ;  /* 0x0001c00001107983 */ /* 0x000f220000300800 */
[----:B------:R-:W4:Y:S02]  /*2b2c0*/  LDL.LU R17, [R1+0x1c4] ;  /* 0x0001c40001117983 */ /* 0x000f240000300800 */
[----:B------:R-:W2:Y:S02]  /*2b2d0*/  LDL.LU R18, [R1+0x1c8] ;  /* 0x0001c80001127983 */ /* 0x000ea40000300800 */
[----:B------:R-:W2:Y:S02]  /*2b2e0*/  LDL.LU R19, [R1+0x1cc] ;  /* 0x0001cc0001137983 */ /* 0x000ea40000300800 */
[----:B--2---:R-:W-:Y:S01]  /*2b2f0*/  STL.64 [R1+0x2760], R18 ;  /* 0x0027601201007387 */ /* 0x004fe20000100a00 */
[----:B----4-:R0:W-:Y:S03]  /*2b300*/  STL.64 [R1+0x2758], R16 ;  /* 0x0027581001007387 */ /* 0x0101e60000100a00 */
[----:B0-----:R-:W2:Y:S01]  /*2b310*/  LDL.LU R16, [R1+0x1d0] ;  /* 0x0001d00001107983 */ /* 0x001ea20000300800 */
[----:B------:R-:W2:Y:S02]  /*2b320*/  LDL.LU R17, [R1+0x1d4] ;  /* 0x0001d40001117983 */ /* 0x000ea40000300800 */
[----:B------:R-:W4:Y:S02]  /*2b330*/  LDL.LU R18, [R1+0x1d8] ;  /* 0x0001d80001127983 */ /* 0x000f240000300800 */
[----:B------:R-:W4:Y:S02]  /*2b340*/  LDL.LU R19, [R1+0x1dc] ;  /* 0x0001dc0001137983 */ /* 0x000f240000300800 */
[----:B------:R-:W-:-:S02]  /*2b350*/  IMAD.MOV.U32 R28, RZ, RZ, R7 ;  /* 0x000000ffff1c7224 */ /* 0x000fc400078e0007 */
[----:B------:R-:W-:Y:S01]  /*2b360*/  HMMA.16816.F32 R4, R8, R26, R20 ;  /* 0x0000001a0804723c */ /* 0x000fe20000001814 */
[----:B----4-:R-:W-:Y:S01]  /*2b370*/  STL.64 [R1+0x2770], R18 ;  /* 0x0027701201007387 */ /* 0x010fe20000100a00 */
[----:B--2---:R0:W-:Y:S03]  /*2b380*/  STL.64 [R1+0x2768], R16 ;  /* 0x0027681001007387 */ /* 0x0041e60000100a00 */
[----:B0-----:R-:W2:Y:S01]  /*2b390*/  LDL.LU R16, [R1+0x1b0] ;  /* 0x0001b00001107983 */ /* 0x001ea20000300800 */
[----:B------:R-:W2:Y:S02]  /*2b3a0*/  LDL.LU R17, [R1+0x1b4] ;  /* 0x0001b40001117983 */ /* 0x000ea40000300800 */
[----:B------:R-:W4:Y:S02]  /*2b3b0*/  LDL.LU R18, [R1+0x1b8] ;  /* 0x0001b80001127983 */ /* 0x000f240000300800 */
[----:B------:R-:W4:Y:S02]  /*2b3c0*/  LDL.LU R19, [R1+0x1bc] ;  /* 0x0001bc0001137983 */ /* 0x000f240000300800 */
[----:B----4-:R0:W-:Y:S01]  /*2b3d0*/  STL.64 [R1+0x2780], R18 ;  /* 0x0027801201007387 */ /* 0x0101e20000100a00 */
[----:B--2---:R-:W-:Y:S03]  /*2b3e0*/  STL.64 [R1+0x2778], R16 ;  /* 0x0027781001007387 */ /* 0x004fe60000100a00 */
[----:B0-----:R-:W3:Y:S01]  /*2b3f0*/  LDL.64 R18, [R1+0x78] ;  /* 0x0000780001127983 */ /* 0x001ee20000100a00 */
[----:B------:R0:W-:Y:S02]  /*2b400*/  STL.64 [R1+0x2788], R26 ;  /* 0x0027881a01007387 */ /* 0x0001e40000100a00 */
[----:B------:R-:W3:Y:S04]  /*2b410*/  LDL.LU R24, [R1+0x1a0] ;  /* 0x0001a00001187983 */ /* 0x000ee80000300800 */
[----:B------:R1:W-:Y:S01]  /*2b420*/  STL.64 [R1+0xe0], R4 ;  /* 0x0000e00401007387 */ /* 0x0003e20000100a00 */
[----:B------:R2:W-:Y:S01]  /*2b430*/  STL.64 [R1+0xe8], R6 ;  /* 0x0000e80601007387 */ /* 0x0005e20000100a00 */
[----:B------:R-:W3:Y:S03]  /*2b440*/  LDL.LU R25, [R1+0x1a4] ;  /* 0x0001a40001197983 */ /* 0x000ee60000300800 */
[----:B0-----:R-:W3:Y:S01]  /*2b450*/  LDL.LU R26, [R1+0x1a8] ;  /* 0x0001a800011a7983 */ /* 0x001ee20000300800 */
[----:B------:R-:W3:Y:S02]  /*2b460*/  LDL.LU R27, [R1+0x1ac] ;  /* 0x0001ac00011b7983 */ /* 0x000ee40000300800 */
[----:B------:R-:W4:Y:S02]  /*2b470*/  LDL.LU R8, [R1+0x220] ;  /* 0x0002200001087983 */ /* 0x000f240000300800 */
[----:B------:R-:W4:Y:S01]  /*2b480*/  LDL.LU R9, [R1+0x224] ;  /* 0x0002240001097983 */ /* 0x000f220000300800 */
[----:B------:R-:W4:Y:S01]  /*2b490*/  LDL.LU R10, [R1+0x228] ;  /* 0x00022800010a7983 */ /* 0x000f220000300800 */
[----:B------:R-:W4:Y:S02]  /*2b4a0*/  LDL.LU R11, [R1+0x22c] ;  /* 0x00022c00010b7983 */ /* 0x000f240000300800 */
[----:B-1----:R-:W4:Y:S02]  /*2b4b0*/  LDL.LU R4, [R1+0x1e0] ;  /* 0x0001e00001047983 */ /* 0x002f240000300800 */
[----:B------:R-:W4:Y:S01]  /*2b4c0*/  LDL.LU R5, [R1+0x1e4] ;  /* 0x0001e40001057983 */ /* 0x000f220000300800 */
[----:B--2---:R-:W2:Y:S01]  /*2b4d0*/  LDL.LU R6, [R1+0x1e8] ;  /* 0x0001e80001067983 */ /* 0x004ea20000300800 */
[----:B------:R-:W2:Y:S02]  /*2b4e0*/  LDL.LU R7, [R1+0x1ec] ;  /* 0x0001ec0001077983 */ /* 0x000ea40000300800 */
[----:B------:R-:W2:Y:S02]  /*2b4f0*/  LDL.LU R20, [R1+0x210] ;  /* 0x0002100001147983 */ /* 0x000ea40000300800 */
[----:B------:R-:W2:Y:S01]  /*2b500*/  LDL.LU R21, [R1+0x214] ;  /* 0x0002140001157983 */ /* 0x000ea20000300800 */
[----:B------:R-:W2:Y:S01]  /*2b510*/  LDL.LU R22, [R1+0x218] ;  /* 0x0002180001167983 */ /* 0x000ea20000300800 */
[----:B------:R-:W2:Y:S01]  /*2b520*/  LDL.LU R23, [R1+0x21c] ;  /* 0x00021c0001177983 */ /* 0x000ea20000300800 */
[C---:B---3--:R-:W-:Y:S02]  /*2b530*/  HMMA.16816.F32 R24, R12.reuse, R18, R24 ;  /* 0x000000120c18723c */ /* 0x048fe40000001818 */
[----:B--2---:R0:W-:Y:S01]  /*2b540*/  STL.64 [R1+0x2728], R22 ;  /* 0x0027281601007387 */ /* 0x0041e20000100a00 */
[----:B------:R-:W-:Y:S03]  /*2b550*/  STL.64 [R1+0x2720], R20 ;  /* 0x0027201401007387 */ /* 0x000fe60000100a00 */
[----:B0-----:R-:W2:Y:S01]  /*2b560*/  LDL.64 R22, [R1+0x38] ;  /* 0x0000380001167983 */ /* 0x001ea20000100a00 */
[----:B----4-:R0:W-:Y:S02]  /*2b570*/  STL.64 [R1+0x26e8], R10 ;  /* 0x0026e80a01007387 */ /* 0x0101e40000100a00 */
[----:B------:R1:W-:Y:S01]  /*2b580*/  STL.64 [R1+0x26e0], R8 ;  /* 0x0026e00801007387 */ /* 0x0003e20000100a00 */
[----:B0-----:R-:W3:Y:S11]  /*2b590*/  LDL.LU.64 R10, [R1+0x28] ;  /* 0x00002800010a7983 */ /* 0x001ef60000300a00 */
[----:B------:R-:W-:Y:S02]  /*2b5a0*/  @!UPT UIADD3 URZ, URZ, URZ, URZ ;  /* 0x0000003f3f3ff290 */ /* 0x000fe4000fffe03f */
[----:B------:R-:W-:Y:S02]  /*2b5b0*/  STL.64 [R1+0xd0], R24 ;  /* 0x0000d01801007387 */ /* 0x000fe40000100a00 */
[----:B------:R0:W-:Y:S02]  /*2b5c0*/  STL.64 [R1+0xd8], R26 ;  /* 0x0000d81a01007387 */ /* 0x0001e40000100a00 */
[----:B-1----:R-:W-:Y:S02]  /*2b5d0*/  IMAD.MOV.U32 R9, RZ, RZ, R18 ;  /* 0x000000ffff097224 */ /* 0x002fe400078e0012 */
[----:B------:R-:W-:Y:S01]  /*2b5e0*/  IMAD.MOV.U32 R8, RZ, RZ, R19 ;  /* 0x000000ffff087224 */ /* 0x000fe200078e0013 */
[----:B0-----:R-:W4:Y:S01]  /*2b5f0*/  LDL.LU.64 R26, [R1+0x2788] ;  /* 0x00278800011a7983 */ /* 0x001f220000300a00 */
[----:B------:R-:W3:Y:S02]  /*2b600*/  LDL.LU.64 R18, [R1+0x2780] ;  /* 0x0027800001127983 */ /* 0x000ee40000300a00 */
[----:B------:R-:W3:Y:S02]  /*2b610*/  LDL.LU.64 R16, [R1+0x2778] ;  /* 0x0027780001107983 */ /* 0x000ee40000300a00 */
[C---:B---3--:R-:W-:Y:S11]  /*2b620*/  HMMA.16816.F32 R16, R12.reuse, R10, R16 ;  /* 0x0000000a0c10723c */ /* 0x048ff60000001810 */
[----:B------:R-:W-:Y:S11]  /*2b630*/  @!UPT UIADD3 URZ, URZ, URZ, URZ ;  /* 0x0000003f3f3ff290 */ /* 0x000ff6000fffe03f */
[----:B------:R-:W-:Y:S01]  /*2b640*/  @!UPT UIADD3 URZ, URZ, URZ, URZ ;  /* 0x0000003f3f3ff290 */ /* 0x000fe2000fffe03f */
[----:B------:R-:W-:Y:S01]  /*2b650*/  STL.64 [R1+0xc0], R16 ;  /* 0x0000c01001007387 */ /* 0x000fe20000100a00 */
[----:B------:R0:W-:Y:S03]  /*2b660*/  STL.64 [R1+0xc8], R18 ;  /* 0x0000c81201007387 */ /* 0x0001e60000100a00 */
[----:B0-----:R-:W2:Y:S01]  /*2b670*/  LDL.LU.64 R18, [R1+0x2770] ;  /* 0x0027700001127983 */ /* 0x001ea20000300a00 */
[----:B------:R-:W2:Y:S02]  /*2b680*/  LDL.LU.64 R16, [R1+0x2768] ;  /* 0x0027680001107983 */ /* 0x000ea40000300a00 */
[----:B------:R-:W-:Y:S01]  /*2b690*/  STL.64 [R1+0x2740], R10 ;  /* 0x0027400a01007387 */ /* 0x000fe20000100a00 */
[C---:B--2---:R-:W-:Y:S11]  /*2b6a0*/  HMMA.16816.F32 R16, R12.reuse, R22, R16 ;  /* 0x000000160c10723c */ /* 0x044ff60000001810 */
[----:B------:R-:W-:Y:S11]  /*2b6b0*/  @!UPT UIADD3 URZ, URZ, URZ, URZ ;  /* 0x0000003f3f3ff290 */ /* 0x000ff6000fffe03f */
[----:B------:R-:W-:Y:S01]  /*2b6c0*/  @!UPT UIADD3 URZ, URZ, URZ, URZ ;  /* 0x0000003f3f3ff290 */ /* 0x000fe2000fffe03f */
[----:B------:R-:W-:Y:S01]  /*2b6d0*/  STL.64 [R1+0xb0], R16 ;  /* 0x0000b01001007387 */ /* 0x000fe20000100a00 */
[----:B------:R0:W-:Y:S03]  /*2b6e0*/  STL.64 [R1+0xb8], R18 ;  /* 0x0000b81201007387 */ /* 0x0001e60000100a00 */
[----:B0-----:R-:W4:Y:S01]  /*2b6f0*/  LDL.LU.64 R18, [R1+0x2760] ;  /* 0x0027600001127983 */ /* 0x001f220000300a00 */
[----:B------:R-:W4:Y:S02]  /*2b700*/  LDL.LU.64 R16, [R1+0x2758] ;  /* 0x0027580001107983 */ /* 0x000f240000300a00 */
[----:B------:R0:W-:Y:S02]  /*2b710*/  STL.64 [R1+0x2738], R22 ;  /* 0x0027381601007387 */ /* 0x0001e40000100a00 */
[----:B------:R-:W2:Y:S01]  /*2b720*/  LDL.LU R20, [R1+0x1f0] ;  /* 0x0001f00001147983 */ /* 0x000ea20000300800 */
[----:B------:R-:W2:Y:S04]  /*2b730*/  LDL.LU R21, [R1+0x1f4] ;  /* 0x0001f40001157983 */ /* 0x000ea80000300800 */
[----:B0-----:R-:W2:Y:S01]  /*2b740*/  LDL.LU R22, [R1+0x1f8] ;  /* 0x0001f80001167983 */ /* 0x001ea20000300800 */
[----:B------:R-:W2:Y:S01]  /*2b750*/  LDL.LU R23, [R1+0x1fc] ;  /* 0x0001fc0001177983 */ /* 0x000ea20000300800 */
[----:B----4-:R-:W-:Y:S02]  /*2b760*/  HMMA.16816.F32 R12, R12, R26, R16 ;  /* 0x0000001a0c0c723c */ /* 0x010fe40000001810 */
[----:B------:R-:W3:Y:S01]  /*2b770*/  LDL.LU.64 R18, [R1+0x2750] ;  /* 0x0027500001127983 */ /* 0x000ee20000300a00 */
[----:B------:R-:W3:Y:S02]  /*2b780*/  LDL.LU.64 R16, [R1+0x2748] ;  /* 0x0027480001107983 */ /* 0x000ee40000300a00 */
[----:B------:R0:W-:Y:S02]  /*2b790*/  STL.64 [R1+0x2730], R26 ;  /* 0x0027301a01007387 */ /* 0x0001e40000100a00 */
[----:B------:R-:W4:Y:S11]  /*2b7a0*/  LDL.LU R24, [R1+0x250] ;  /* 0x0002500001187983 */ /* 0x000f360000300800 */
[----:B------:R-:W-:Y:S05]  /*2b7b0*/  @!UPT UIADD3 URZ, URZ, URZ, URZ ;  /* 0x0000003f3f3ff290 */ /* 0x000fea000fffe03f */
[----:B------:R1:W-:Y:S01]  /*2b7c0*/  STL.64 [R1+0xa0], R12 ;  /* 0x0000a00c01007387 */ /* 0x0003e20000100a00 */
[----:B------:R2:W-:Y:S02]  /*2b7d0*/  STL.64 [R1+0xa8], R14 ;  /* 0x0000a80e01007387 */ /* 0x0005e40000100a00 */
[----:B------:R-:W4:Y:S02]  /*2b7e0*/  LDL.LU R25, [R1+0x254] ;  /* 0x0002540001197983 */ /* 0x000f240000300800 */
[----:B0-----:R-:W4:Y:S01]  /*2b7f0*/  LDL.LU R26, [R1+0x258] ;  /* 0x00025800011a7983 */ /* 0x001f220000300800 */
[----:B------:R-:W4:Y:S04]  /*2b800*/  LDL.LU R27, [R1+0x25c] ;  /* 0x00025c00011b7983 */ /* 0x000f280000300800 */
[----:B-1----:R-:W3:Y:S01]  /*2b810*/  LDL.LU R12, [R1+0x230] ;  /* 0x00023000010c7983 */ /* 0x002ee20000300800 */
[----:B------:R-:W3:Y:S02]  /*2b820*/  LDL.LU R13, [R1+0x234] ;  /* 0x00023400010d7983 */ /* 0x000ee40000300800 */
[----:B--2---:R-:W2:Y:S02]  /*2b830*/  LDL.LU R14, [R1+0x238] ;  /* 0x00023800010e7983 */ /* 0x004ea40000300800 */
[----:B------:R-:W2:Y:S02]  /*2b840*/  LDL.LU R15, [R1+0x23c] ;  /* 0x00023c00010f7983 */ /* 0x000ea40000300800 */
[----:B--2---:R0:W-:Y:S02]  /*2b850*/  STL.64 [R1+0x26f8], R14 ;  /* 0x0026f80e01007387 */ /* 0x0041e40000100a00 */
[----:B0-----:R-:W-:-:S02]  /*2b860*/  IMAD.MOV.U32 R14, RZ, RZ, R9 ;  /* 0x000000ffff0e7224 */ /* 0x001fc400078e0009 */
[----:B------:R-:W-:Y:S02]  /*2b870*/  IMAD.MOV.U32 R15, RZ, RZ, R8 ;  /* 0x000000ffff0f7224 */ /* 0x000fe400078e0008 */
[----:B------:R-:W0:Y:S05]  /*2b880*/  LDSM.16.MT88.4 R8, [R29+0xc380] ;  /* 0x00c380001d08783b */ /* 0x000e2a0000004200 */
[----:B---3--:R-:W-:Y:S01]  /*2b890*/  HMMA.16816.F32 R4, R16, R14, R4 ;  /* 0x0000000e1004723c */ /* 0x008fe20000001804 */
[----:B------:R-:W-:Y:S11]  /*2b8a0*/  STL.64 [R1+0x26f0], R12 ;  /* 0x0026f00c01007387 */ /* 0x000ff60000100a00 */
[----:B------:R-:W-:Y:S11]  /*2b8b0*/  @!UPT UIADD3 URZ, URZ, URZ, URZ ;  /* 0x0000003f3f3ff290 */ /* 0x000ff6000fffe03f */
[----:B------:R0:W-:Y:S01]  /*2b8c0*/  STL.64 [R1+0x140], R4 ;  /* 0x0001400401007387 */ /* 0x0001e20000100a00 */
[----:B------:R1:W-:Y:S02]  /*2b8d0*/  STL.64 [R1+0x148], R6 ;  /* 0x0001480601007387 */ /* 0x0003e40000100a00 */
[----:B0-----:R-:W-:Y:S02]  /*2b8e0*/  IMAD.MOV.U32 R5, RZ, RZ, R10 ;  /* 0x000000ffff057224 */ /* 0x001fe400078e000a */
[----:B------:R-:W-:Y:S02]  /*2b8f0*/  IMAD.MOV.U32 R4, RZ, RZ, R11 ;  /* 0x000000ffff047224 */ /* 0x000fe400078e000b */
[----:B------:R-:W2:Y:S01]  /*2b900*/  LDL.LU.64 R10, [R1+0x2740] ;  /* 0x00274000010a7983 */ /* 0x000ea20000300a00 */
[----:B-1----:R-:W-:Y:S02]  /*2b910*/  IMAD.MOV.U32 R7, RZ, RZ, R8 ;  /* 0x000000ffff077224 */ /* 0x002fe400078e0008 */
[----:B------:R-:W-:-:S05]  /*2b920*/  IMAD.MOV.U32 R6, RZ, RZ, R9 ;  /* 0x000000ffff067224 */ /* 0x000fca00078e0009 */
[----:B------:R-:W-:Y:S01]  /*2b930*/  STL.64 [R1+0x2708], R6 ;  /* 0x0027080601007387 */ /* 0x000fe20000100a00 */
[----:B------:R0:W-:Y:S03]  /*2b940*/  STL.64 [R1+0x2700], R4 ;  /* 0x0027000401007387 */ /* 0x0001e60000100a00 */
        /* <DEDUP_REMOVED lines=9> */
[----:B0-----:R-:W4:Y:S02]  /*2b9e0*/  LDL.LU.64 R22, [R1+0x2738] ;  /* 0x0027380001167983 */ /* 0x001f240000300a00 */
[C---:B----4-:R-:W-:Y:S01]  /*2b9f0*/  HMMA.16816.F32 R24, R16.reuse, R22, R24 ;  /* 0x000000161018723c */ /* 0x050fe20000001818 */
[----:B------:R-:W-:Y:S02]  /*2ba00*/  IMAD.MOV.U32 R9, RZ, RZ, R22 ;  /* 0x000000ffff097224 */ /* 0x000fe400078e0016 */
[----:B------:R-:W-:Y:S11]  /*2ba10*/  IMAD.MOV.U32 R8, RZ, RZ, R23 ;  /* 0x000000ffff087224 */ /* 0x000ff600078e0017 */
[----:B------:R-:W-:Y:S09]  /*2ba20*/  @!UPT UIADD3 URZ, URZ, URZ, URZ ;  /* 0x0000003f3f3ff290 */ /* 0x000ff2000fffe03f */
[----:B------:R-:W-:Y:S01]  /*2ba30*/  STL.64 [R1+0x170], R24 ;  /* 0x0001701801007387 */ /* 0x000fe20000100a00 */
[----:B------:R0:W-:Y:S03]  /*2ba40*/  STL.64 [R1+0x178], R26 ;  /* 0x0001781a01007387 */ /* 0x0001e60000100a00 */
[----:B0-----:R-:W2:Y:S01]  /*2ba50*/  LDL.LU.64 R26, [R1+0x2730] ;  /* 0x00273000011a7983 */ /* 0x001ea20000300a00 */
[----:B------:R-:W2:Y:S02]  /*2ba60*/  LDL.LU.64 R22, [R1+0x2728] ;  /* 0x0027280001167983 */ /* 0x000ea40000300a00 */
[----:B------:R-:W2:Y:S02]  /*2ba70*/  LDL.LU.64 R20, [R1+0x2720] ;  /* 0x0027200001147983 */ /* 0x000ea40000300a00 */
[----:B--2---:R-:W-:Y:S01]  /*2ba80*/  HMMA.16816.F32 R16, R16, R26, R20 ;  /* 0x0000001a1010723c */ /* 0x004fe20000001814 */
[----:B------:R-:W3:Y:S01]  /*2ba90*/  LDL.LU.64 R22, [R1+0x2718] ;  /* 0x0027180001167983 */ /* 0x000ee20000300a00 */
[----:B------:R-:W3:Y:S11]  /*2baa0*/  LDL.LU.64 R20, [R1+0x2710] ;  /* 0x0027100001147983 */ /* 0x000ef60000300a00 */
[----:B------:R-:W-:Y:S10]  /*2bab0*/  @!UPT UIADD3 URZ, URZ, URZ, URZ ;  /* 0x0000003f3f3ff290 */ /* 0x000ff4000fffe03f */
[----:B------:R-:W-:Y:S01]  /*2bac0*/  STL.64 [R1+0x160], R16 ;  /* 0x0001601001007387 */ /* 0x000fe20000100a00 */
[----:B------:R-:W-:Y:S01]  /*2bad0*/  STL.64 [R1+0x168], R18 ;  /* 0x0001681201007387 */ /* 0x000fe20000100a00 */
[C---:B---3--:R-:W-:Y:S02]  /*2bae0*/  HMMA.16816.F32 R12, R20.reuse, R14, R4 ;  /* 0x0000000e140c723c */ /* 0x048fe40000001804 */
[----:B------:R-:W2:Y:S01]  /*2baf0*/  LDL.LU.64 R6, [R1+0x2708] ;  /* 0x0027080001067983 */ /* 0x000ea20000300a00 */
[----:B------:R-:W3:Y:S11]  /*2bb00*/  LDL.LU.64 R4, [R1+0x2700] ;  /* 0x0027000001047983 */ /* 0x000ef60000300a00 */
[----:B------:R-:W-:Y:S09]  /*2bb10*/  @!UPT UIADD3 URZ, URZ, URZ, URZ ;  /* 0x0000003f3f3ff290 */ /* 0x000ff2000fffe03f */
[----:B------:R-:W-:Y:S01]  /*2bb20*/  STL.64 [R1+0x1a0], R12 ;  /* 0x0001a00c01007387 */ /* 0x000fe20000100a00 */
[----:B------:R0:W-:Y:S03]  /*2bb30*/  STL.64 [R1+0x1a8], R14 ;  /* 0x0001a80e01007387 */ /* 0x0001e60000100a00 */
[----:B0-----:R-:W4:Y:S01]  /*2bb40*/  LDL.LU.64 R14, [R1+0x26f8] ;  /* 0x0026f800010e7983 */ /* 0x001f220000300a00 */
[----:B------:R-:W4:Y:S02]  /*2bb50*/  LDL.LU.64 R12, [R1+0x26f0] ;  /* 0x0026f000010c7983 */ /* 0x000f240000300a00 */
[----:B------:R-:W-:Y:S02]  /*2bb60*/  IMAD.MOV.U32 R18, RZ, RZ, R9 ;  /* 0x000000ffff127224 */ /* 0x000fe400078e0009 */
[----:B------:R-:W-:Y:S01]  /*2bb70*/  IMAD.MOV.U32 R19, RZ, RZ, R8 ;  /* 0x000000ffff137224 */ /* 0x000fe200078e0008 */
[----:B----4-:R-:W-:Y:S11]  /*2bb80*/  HMMA.16816.F32 R12, R20, R10, R12 ;  /* 0x0000000a140c723c */ /* 0x010ff6000000180c */
[----:B------:R-:W-:Y:S11]  /*2bb90*/  @!UPT UIADD3 URZ, URZ, URZ, URZ ;  /* 0x0000003f3f3ff290 */ /* 0x000ff6000fffe03f */
[----:B------:R-:W-:Y:S01]  /*2bba0*/  @!UPT UIADD3 URZ, URZ, URZ, URZ ;  /* 0x0000003f3f3ff290 */ /* 0x000fe2000fffe03f */
[----:B------:R0:W-:Y:S01]  /*2bbb0*/  STL.64 [R1+0x1c0], R12 ;  /* 0x0001c00c01007387 */ /* 0x0001e20000100a00 */
[----:B------:R-:W-:Y:S02]  /*2bbc0*/  STL.64 [R1+0x1c8], R14 ;  /* 0x0001c80e01007387 */ /* 0x000fe40000100a00 */
[----:B0-----:R-:W-:Y:S02]  /*2bbd0*/  IMAD.MOV.U32 R13, RZ, RZ, R10 ;  /* 0x000000ffff0d7224 */ /* 0x001fe400078e000a */
[----:B------:R-:W-:Y:S02]  /*2bbe0*/  IMAD.MOV.U32 R12, RZ, RZ, R11 ;  /* 0x000000ffff0c7224 */ /* 0x000fe400078e000b */
[----:B------:R-:W4:Y:S01]  /*2bbf0*/  LDL.LU.64 R10, [R1+0x26e8] ;  /* 0x0026e800010a7983 */ /* 0x000f220000300a00 */
[----:B------:R-:W4:Y:S02]  /*2bc00*/  LDL.LU.64 R8, [R1+0x26e0] ;  /* 0x0026e00001087983 */ /* 0x000f240000300a00 */
[----:B------:R0:W-:Y:S02]  /*2bc10*/  STL.64 [R1+0x26d8], R12 ;  /* 0x0026d80c01007387 */ /* 0x0001e40000100a00 */
[----:B0-----:R-:W2:Y:S01]  /*2bc20*/  LDL.LU R12, [R1+0x240] ;  /* 0x00024000010c7983 */ /* 0x001ea20000300800 */
[----:B------:R-:W-:-:S02]  /*2bc30*/  IMAD.MOV.U32 R13, RZ, RZ, R3 ;  /* 0x000000ffff0d7224 */ /* 0x000fc400078e0003 */
[----:B------:R-:W-:Y:S02]  /*2bc40*/  IMAD.MOV.U32 R14, RZ, RZ, R2 ;  /* 0x000000ffff0e7224 */ /* 0x000fe400078e0002 */
[----:B------:R-:W-:Y:S01]  /*2bc50*/  IMAD.MOV.U32 R15, RZ, RZ, R0 ;  /* 0x000000ffff0f7224 */ /* 0x000fe200078e0000 */
[C---:B----4-:R-:W-:Y:S01]  /*2bc60*/  HMMA.16816.F32 R8, R20.reuse, R26, R8 ;  /* 0x0000001a1408723c */ /* 0x050fe20000001808 */
[----:B------:R-:W0:Y:S07]  /*2bc70*/  LDSM.16.MT88.4 R24, [R29+0x10000] ;  /* 0x010000001d18783b */ /* 0x000e2e0000004200 */
[----:B--2---:R-:W-:Y:S11]  /*2bc80*/  HMMA.16816.F32 R12, R20, R18, R12 ;  /* 0x00000012140c723c */ /* 0x004ff6000000180c */
[----:B------:R-:W-:Y:S05]  /*2bc90*/  @!UPT UIADD3 URZ, URZ, URZ, URZ ;  /* 0x0000003f3f3ff290 */ /* 0x000fea000fffe03f */
[----:B------:R-:W-:Y:S02]  /*2bca0*/  IMAD.MOV.U32 R0, RZ, RZ, R11 ;  /* 0x000000ffff007224 */ /* 0x000fe400078e000b */
[----:B------:R-:W-:Y:S02]  /*2bcb0*/  IMAD.MOV.U32 R2, RZ, RZ, R10 ;  /* 0x000000ffff027224 */ /* 0x000fe400078e000a */
[----:B------:R-:W-:-:S03]  /*2bcc0*/  IMAD.MOV.U32 R3, RZ, RZ, R9 ;  /* 0x000000ffff037224 */ /* 0x000fc600078e0009 */
[----:B------:R-:W-:Y:S01]  /*2bcd0*/  STL.64 [R1+0x1f0], R12 ;  /* 0x0001f00c01007387 */ /* 0x000fe20000100a00 */
[----:B------:R-:W-:Y:S02]  /*2bce0*/  STL.64 [R1+0x1f8], R14 ;  /* 0x0001f80e01007387 */ /* 0x000fe40000100a00 */
[----:B------:R1:W-:Y:S02]  /*2bcf0*/  STL [R1+0x1e0], R8 ;  /* 0x0001e00801007387 */ /* 0x0003e40000100800 */
[----:B------:R-:W-:Y:S01]  /*2bd00*/  STL [R1+0x2540], R0 ;  /* 0x0025400001007387 */ /* 0x000fe20000100800 */
[----:B------:R-:W-:Y:S01]  /*2bd10*/  STL [R1+0x253c], R2 ;  /* 0x00253c0201007387 */ /* 0x000fe20000100800 */
[----:B------:R-:W-:Y:S02]  /*2bd20*/  STL [R1+0x2538], R3 ;  /* 0x0025380301007387 */ /* 0x000fe40000100800 */
[----:B0-----:R-:W-:Y:S02]  /*2bd30*/  STL.64 [R1+0x2658], R26 ;  /* 0x0026581a01007387 */ /* 0x001fe40000100a00 */
[----:B------:R0:W-:Y:S01]  /*2bd40*/  STL.64 [R1+0x2650], R24 ;  /* 0x0026501801007387 */ /* 0x0001e20000100a00 */
[----:B-1----:R-:W2:Y:S01]  /*2bd50*/  LDL.LU R8, [R1+0x280] ;  /* 0x0002800001087983 */ /* 0x002ea20000300800 */
[----:B------:R-:W2:Y:S02]  /*2bd60*/  LDL.LU R9, [R1+0x284] ;  /* 0x0002840001097983 */ /* 0x000ea40000300800 */
[----:B------:R-:W2:Y:S02]  /*2bd70*/  LDL.LU R10, [R1+0x288] ;  /* 0x00028800010a7983 */ /* 0x000ea40000300800 */
[----:B------:R-:W2:Y:S01]  /*2bd80*/  LDL.LU R11, [R1+0x28c] ;  /* 0x00028c00010b7983 */ /* 0x000ea20000300800 */
[----:B------:R-:W2:Y:S01]  /*2bd90*/  LDL.LU.64 R14, [R1+0x78] ;  /* 0x00007800010e7983 */ /* 0x000ea20000300a00 */
[----:B0-----:R-:W-:-:S03]  /*2bda0*/  IMAD.MOV.U32 R25, RZ, RZ, R6 ;  /* 0x000000ffff197224 */ /* 0x001fc600078e0006 */
[----:B------:R-:W0:Y:S01]  /*2bdb0*/  S2R R6, SR_TID.X ;  /* 0x0000000000067919 */ /* 0x000e220000002100 */
[----:B------:R-:W-:Y:S01]  /*2bdc0*/  IMAD.MOV.U32 R24, RZ, RZ, R7 ;  /* 0x000000ffff187224 */ /* 0x000fe200078e0007 */
[C---:B0-----:R-:W-:Y:S01]  /*2bdd0*/  LOP3.LUT R7, R6.reuse, 0x7, RZ, 0xc0, !PT ;  /* 0x0000000706077812 */ /* 0x041fe200078ec0ff */
[----:B------:R-:W-:-:S04]  /*2bde0*/  IMAD.SHL.U32 R6, R6, 0x2, RZ ;  /* 0x0000000206067824 */ /* 0x000fc800078e00ff */
[----:B------:R-:W-:-:S05]  /*2bdf0*/  IMAD R7, R7, 0x110, RZ ;  /* 0x0000011007077824 */ /* 0x000fca00078e02ff */
[----:B------:R-:W-:-:S05]  /*2be00*/  LOP3.LUT R7, R7, 0x30, R6, 0x78, !PT ;  /* 0x0000003007077812 */ /* 0x000fca00078e7806 */
[----:B------:R-:W0:Y:S01]  /*2be10*/  LDSM.16.M88.4 R16, [R7+0x20080] ;  /* 0x020080000710783b */ /* 0x000e220000000200 */
[----:B---3--:R-:W-:Y:S02]  /*2be20*/  IMAD.MOV.U32 R26, RZ, RZ, R5 ;  /* 0x000000ffff1a7224 */ /* 0x008fe400078e0005 */
[----:B------:R-:W-:-:S05]  /*2be30*/  IMAD.MOV.U32 R27, RZ, RZ, R4 ;  /* 0x000000ffff1b7224 */ /* 0x000fca00078e0004 */
[----:B------:R-:W-:Y:S01]  /*2be40*/  STL.64 [R1+0x26a8], R26 ;  /* 0x0026a81a01007387 */ /* 0x000fe20000100a00 */
[----:B------:R-:W-:Y:S02]  /*2be50*/  STL.64 [R1+0x26a0], R24 ;  /* 0x0026a01801007387 */ /* 0x000fe40000100a00 */
[----:B0-----:R-:W-:Y:S02]  /*2be60*/  IMAD.MOV.U32 R21, RZ, RZ, R16 ;  /* 0x000000ffff157224 */ /* 0x001fe400078e0010 */
[----:B------:R-:W-:Y:S01]  /*2be70*/  IMAD.MOV.U32 R20, RZ, RZ, R17 ;  /* 0x000000ffff147224 */ /* 0x000fe200078e0011 */
[----:B------:R-:W-:Y:S01]  /*2be80*/  STL.64 [R1+0x80], R16 ;  /* 0x0000801001007387 */ /* 0x000fe20000100a00 */
[----:B------:R-:W-:Y:S02]  /*2be90*/  STL.64 [R1+0x88], R18 ;  /* 0x0000881201007387 */ /* 0x000fe40000100a00 */
[----:B------:R-:W-:Y:S01]  /*2bea0*/  LDSM.16.M88.4 R16, [R7+0x21080] ;  /* 0x021080000710783b */ /* 0x000fe20000000200 */
[----:B------:R-:W-:Y:S03]  /*2beb0*/  STL.64 [R1+0x2698], R20 ;  /* 0x0026981401007387 */ /* 0x000fe60000100a00 */
[----:B------:R-:W0:Y:S04]  /*2bec0*/  LDSM.16.M88.4 R20, [R7+0x20880] ;  /* 0x020880000714783b */ /* 0x000e280000000200 */
[----:B------:R-:W1:Y:S01]  /*2bed0*/  LDSM.16.M88.4 R4, [R7+0x21880] ;  /* 0x021880000704783b */ /* 0x000e620000000200 */
[----:B0-----:R0:W-:Y:S03]  /*2bee0*/  STL.64 [R1+0x60], R20 ;  /* 0x0000601401007387 */ /* 0x0011e60000100a00 */
[----:B------:R3:W-:Y:S01]  /*2bef0*/  STL.64 [R1+0x68], R22 ;  /* 0x0000681601007387 */ /* 0x0007e20000100a00 */
[----:B0-----:R-:W4:Y:S01]  /*2bf00*/  LDL.LU R20, [R1+0x270] ;  /* 0x0002700001147983 */ /* 0x001f220000300800 */
[----:B------:R-:W-:Y:S02]  /*2bf10*/  STL.64 [R1+0x50], R16 ;  /* 0x0000501001007387 */ /* 0x000fe40000100a00 */
[----:B------:R-:W-:Y:S02]  /*2bf20*/  STL.64 [R1+0x58], R18 ;  /* 0x0000581201007387 */ /* 0x000fe40000100a00 */
[----:B-1----:R-:W-:Y:S01]  /*2bf30*/  STL.64 [R1+0x40], R4 ;  /* 0x0000400401007387 */ /* 0x002fe20000100a00 */
[----:B------:R-:W-:Y:S01]  /*2bf40*/  STL.64 [R1+0x48], R6 ;  /* 0x0000480601007387 */ /* 0x000fe20000100a00 */
[----:B------:R-:W4:Y:S02]  /*2bf50*/  LDL.LU R21, [R1+0x274] ;  /* 0x0002740001157983 */ /* 0x000f240000300800 */
[----:B---3--:R-:W3:Y:S02]  /*2bf60*/  LDL.LU R22, [R1+0x278] ;  /* 0x0002780001167983 */ /* 0x008ee40000300800 */
[----:B------:R-:W3:Y:S01]  /*2bf70*/  LDL.LU R23, [R1+0x27c] ;  /* 0x00027c0001177983 */ /* 0x000ee20000300800 */
[----:B------:R-:W0:Y:S04]  /*2bf80*/  LDSM.16.MT88.4 R4, [R29+0x10080] ;  /* 0x010080001d04783b */ /* 0x000e280000004200 */
[----:B---3--:R-:W-:Y:S01]  /*2bf90*/  STL.64 [R1+0x26b8], R22 ;  /* 0x0026b81601007387 */ /* 0x008fe20000100a00 */
[----:B----4-:R1:W-:Y:S03]  /*2bfa0*/  STL.64 [R1+0x26b0], R20 ;  /* 0x0026b01401007387 */ /* 0x0103e60000100a00 */
[----:B-1----:R-:W2:Y:S01]  /*2bfb0*/  LDL.LU R20, [R1+0x10] ;  /* 0x0000100001147983 */ /* 0x002ea20000300800 */
[----:B------:R-:W2:Y:S02]  /*2bfc0*/  LDL.LU R21, [R1+0x14] ;  /* 0x0000140001157983 */ /* 0x000ea40000300800 */
[----:B------:R-:W2:Y:S02]  /*2bfd0*/  LDL.LU R22, [R1+0x18] ;  /* 0x0000180001167983 */ /* 0x000ea40000300800 */
[----:B------:R-:W2:Y:S01]  /*2bfe0*/  LDL.LU R23, [R1+0x1c] ;  /* 0x00001c0001177983 */ /* 0x000ea20000300800 */
[----:B------:R-:W3:Y:S01]  /*2bff0*/  LDL.LU R16, [R1+0x2b0] ;  /* 0x0002b00001107983 */ /* 0x000ee20000300800 */
[----:B------:R-:W3:Y:S02]  /*2c000*/  LDL.LU R17, [R1+0x2b4] ;  /* 0x0002b40001117983 */ /* 0x000ee40000300800 */
[----:B------:R-:W3:Y:S02]  /*2c010*/  LDL.LU R18, [R1+0x2b8] ;  /* 0x0002b80001127983 */ /* 0x000ee40000300800 */
[----:B------:R-:W3:Y:S01]  /*2c020*/  LDL.LU R19, [R1+0x2bc] ;  /* 0x0002bc0001137983 */ /* 0x000ee20000300800 */
[----:B------:R-:W4:Y:S04]  /*2c030*/  LDL.LU.64 R26, [R1+0x98] ;  /* 0x00009800011a7983 */ /* 0x000f280000300a00 */
[----:B----4-:R1:W-:Y:S04]  /*2c040*/  STL.64 [R1+0x26d0], R26 ;  /* 0x0026d01a01007387 */ /* 0x0103e80000100a00 */
[----:B-1----:R-:W4:Y:S01]  /*2c050*/  LDL.LU.64 R26, [R1+0x38] ;  /* 0x00003800011a7983 */ /* 0x002f220000300a00 */
[----:B0-----:R-:W-:Y:S02]  /*2c060*/  STL.64 [R1+0x2618], R6 ;  /* 0x0026180601007387 */ /* 0x001fe40000100a00 */
[----:B------:R0:W-:Y:S02]  /*2c070*/  STL.64 [R1+0x2610], R4 ;  /* 0x0026100401007387 */ /* 0x0001e40000100a00 */
[----:B0-----:R-:W4:Y:S01]  /*2c080*/  LDL.LU R4, [R1+0x2c0] ;  /* 0x0002c00001047983 */ /* 0x001f220000300800 */
[----:B------:R-:W4:Y:S02]  /*2c090*/  LDL.LU R5, [R1+0x2c4] ;  /* 0x0002c40001057983 */ /* 0x000f240000300800 */
[----:B------:R-:W4:Y:S02]  /*2c0a0*/  LDL.LU R6, [R1+0x2c8] ;  /* 0x0002c80001067983 */ /* 0x000f240000300800 */
[----:B------:R-:W4:Y:S01]  /*2c0b0*/  LDL.LU R7, [R1+0x2cc] ;  /* 0x0002cc0001077983 */ /* 0x000f220000300800 */
[----:B------:R-:W3:Y:S01]  /*2c0c0*/  LDL.LU.64 R12, [R1+0x26d8] ;  /* 0x0026d800010c7983 */ /* 0x000ee20000300a00 */
[----:B--2---:R-:W-:Y:S11]  /*2c0d0*/  HMMA.16816.F32 R8, R20, R14, R8 ;  /* 0x0000000e1408723c */ /* 0x004ff60000001808 */
[----:B------:R-:W-:Y:S11]  /*2c0e0*/  @!UPT UIADD3 URZ, URZ, URZ, URZ ;  /* 0x0000003f3f3ff290 */ /* 0x000ff6000fffe03f */
[----:B------:R-:W-:Y:S01]  /*2c0f0*/  @!UPT UIADD3 URZ, URZ, URZ, URZ ;  /* 0x0000003f3f3ff290 */ /* 0x000fe2000fffe03f */
[----:B------:R-:W-:Y:S01]  /*2c100*/  STL [R1+0x200], R8 ;  /* 0x0002000801007387 */ /* 0x000fe20000100800 */
[----:B------:R-:W-:Y:S02]  /*2c110*/  IMAD.MOV.U32 R0, RZ, RZ, R9 ;  /* 0x000000ffff007224 */ /* 0x000fe400078e0009 */
[----:B------:R-:W-:Y:S02]  /*2c120*/  IMAD.MOV.U32 R2, RZ, RZ, R10 ;  /* 0x000000ffff027224 */ /* 0x000fe400078e000a */
[----:B------:R-:W-:Y:S02]  /*2c130*/  IMAD.MOV.U32 R3, RZ, RZ, R11 ;  /* 0x000000ffff037224 */ /* 0x000fe400078e000b */
[----:B------:R-:W0:Y:S01]  /*2c140*/  LDSM.16.MT88.4 R8, [R29+0x10100] ;  /* 0x010100001d08783b */ /* 0x000e220000004200 */
[----:B------:R-:W-:Y:S02]  /*2c150*/  IMAD.MOV.U32 R25, RZ, RZ, R14 ;  /* 0x000000ffff197224 */ /* 0x000fe400078e000e */
[----:B------:R-:W-:Y:S01]  /*2c160*/  IMAD.MOV.U32 R24, RZ, RZ, R15 ;  /* 0x000000ffff187224 */ /* 0x000fe200078e000f */
[----:B0-----:R3:W-:Y:S01]  /*2c170*/  STL.64 [R1+0x25c8], R10 ;  /* 0x0025c80a01007387 */ /* 0x0017e20000100a00 */
[----:B------:R-:W-:Y:S02]  /*2c180*/  STL.64 [R1+0x25c0], R8 ;  /* 0x0025c00801007387 */ /* 0x000fe40000100a00 */
[----:B---3--:R-:W-:-:S02]  /*2c190*/  IMAD.MOV.U32 R10, RZ, RZ, R13 ;  /* 0x000000ffff0a7224 */ /* 0x008fc400078e000d */
[----:B------:R-:W-:Y:S02]  /*2c1a0*/  IMAD.MOV.U32 R11, RZ, RZ, R12 ;  /* 0x000000ffff0b7224 */ /* 0x000fe400078e000c */
[----:B------:R-:W0:Y:S04]  /*2c1b0*/  LDSM.16.MT88.4 R12, [R29+0x10180] ;  /* 0x010180001d0c783b */ /* 0x000e280000004200 */
[----:B0-----:R-:W-:Y:S01]  /*2c1c0*/  STL.64 [R1+0x2588], R14 ;  /* 0x0025880e01007387 */ /* 0x001fe20000100a00 */
[----:B------:R0:W-:Y:S03]  /*2c1d0*/  STL.64 [R1+0x2580], R12 ;  /* 0x0025800c01007387 */ /* 0x0001e60000100a00 */
[----:B0-----:R-:W2:Y:S01]  /*2c1e0*/  LDL.LU R12, [R1+0x260] ;  /* 0x00026000010c7983 */ /* 0x001ea20000300800 */
[----:B------:R-:W2:Y:S02]  /*2c1f0*/  LDL.LU R13, [R1+0x264] ;  /* 0x00026400010d7983 */ /* 0x000ea40000300800 */
[----:B------:R-:W3:Y:S02]  /*2c200*/  LDL.LU R14, [R1+0x268] ;  /* 0x00026800010e7983 */ /* 0x000ee40000300800 */
[----:B------:R-:W3:Y:S01]  /*2c210*/  LDL.LU R15, [R1+0x26c] ;  /* 0x00026c00010f7983 */ /* 0x000ee20000300800 */
[C---:B------:R-:W-:Y:S01]  /*2c220*/  HMMA.16816.F32 R16, R20.reuse, R10, R16 ;  /* 0x0000000a1410723c */ /* 0x040fe20000001810 */
[----:B---3--:R-:W-:Y:S01]  /*2c230*/  STL.64 [R1+0x26c8], R14 ;  /* 0x0026c80e01007387 */ /* 0x008fe20000100a00 */
[----:B--2---:R0:W-:Y:S03]  /*2c240*/  STL.64 [R1+0x26c0], R12 ;  /* 0x0026c00c01007387 */ /* 0x0041e60000100a00 */
[----:B0-----:R-:W2:Y:S01]  /*2c250*/  LDL.LU R12, [R1+0x2a0] ;  /* 0x0002a000010c7983 */ /* 0x001ea20000300800 */
[----:B------:R-:W2:Y:S02]  /*2c260*/  LDL.LU R13, [R1+0x2a4] ;  /* 0x0002a400010d7983 */ /* 0x000ea40000300800 */
[----:B------:R-:W2:Y:S02]  /*2c270*/  LDL.LU R14, [R1+0x2a8] ;  /* 0x0002a800010e7983 */ /* 0x000ea40000300800 */
[----:B------:R-:W2:Y:S11]  /*2c280*/  LDL.LU R15, [R1+0x2ac] ;  /* 0x0002ac00010f7983 */ /* 0x000eb60000300800 */
[----:B------:R-:W-:Y:S02]  /*2c290*/  @!UPT UIADD3 URZ, URZ, URZ, URZ ;  /* 0x0000003f3f3ff290 */ /* 0x000fe4000fffe03f */
[----:B------:R-:W-:Y:S01]  /*2c2a0*/  STL.64 [R1+0x280], R16 ;  /* 0x0002801001007387 */ /* 0x000fe20000100a00 */
[----:B------:R-:W-:Y:S02]  /*2c2b0*/  STL.64 [R1+0x288], R18 ;  /* 0x0002881201007387 */ /* 0x000fe40000100a00 */
[----:B------:R-:W0:Y:S02]  /*2c2c0*/  LDSM.16.MT88.4 R16, [R29+0x10200] ;  /* 0x010200001d10783b */ /* 0x000e240000004200 */
[----:B0-----:R-:W-:Y:S02]  /*2c2d0*/  STL.64 [R1+0x2550], R18 ;  /* 0x0025501201007387 */ /* 0x001fe40000100a00 */
[----:B------:R0:W-:Y:S02]  /*2c2e0*/  STL.64 [R1+0x2548], R16 ;  /* 0x0025481001007387 */ /* 0x0001e40000100a00 */
[----:B0-----:R-:W3:Y:S01]  /*2c2f0*/  LDL.64 R16, [R1+0x40] ;  /* 0x0000400001107983 */ /* 0x001ee20000100a00 */
[C---:B----4-:R-:W-:Y:S03]  /*2c300*/  HMMA.16816.F32 R4, R20.reuse, R26, R4 ;  /* 0x0000001a1404723c */ /* 0x050fe60000001804 */
[----:B---3--:R-:W-:Y:S11]  /*2c310*/  STL.64 [R1+0x2620], R16 ;  /* 0x0026201001007387 */ /* 0x008ff60000100a00 */
[----:B------:R-:W-:Y:S09]  /*2c320*/  @!UPT UIADD3 URZ, URZ, URZ, URZ ;  /* 0x0000003f3f3ff290 */ /* 0x000ff2000fffe03f */
[----:B------:R0:W-:Y:S02]  /*2c330*/  STL.64 [R1+0x2e0], R4 ;  /* 0x0002e00401007387 */ /* 0x0001e40000100a00 */
[----:B------:R1:W-:Y:S02]  /*2c340*/  STL.64 [R1+0x2e8], R6 ;  /* 0x0002e80601007387 */ /* 0x0003e40000100a00 */
[----:B0-----:R-:W-:Y:S02]  /*2c350*/  IMAD.MOV.U32 R5, RZ, RZ, R26 ;  /* 0x000000ffff057224 */ /* 0x001fe400078e001a */
[----:B------:R-:W-:Y:S02]  /*2c360*/  IMAD.MOV.U32 R4, RZ, RZ, R27 ;  /* 0x000000ffff047224 */ /* 0x000fe400078e001b */
[----:B------:R-:W2:Y:S01]  /*2c370*/  LDL.LU.64 R26, [R1+0x26d0] ;  /* 0x0026d000011a7983 */ /* 0x000ea20000300a00 */
[----:B------:R-:W-:Y:S02]  /*2c380*/  IMAD.MOV.U32 R18, RZ, RZ, R25 ;  /* 0x000000ffff127224 */ /* 0x000fe400078e0019 */
[----:B------:R-:W-:Y:S01]  /*2c390*/  IMAD.MOV.U32 R19, RZ, RZ, R24 ;  /* 0x000000ffff137224 */ /* 0x000fe200078e0018 */
[----:B--2---:R-:W-:Y:S01]  /*2c3a0*/  HMMA.16816.F32 R20, R20, R26, R12 ;  /* 0x0000001a1414723c */ /* 0x004fe2000000180c */
[----:B------:R-:W2:Y:S01]  /*2c3b0*/  LDL.LU.64 R14, [R1+0x26c8] ;  /* 0x0026c800010e7983 */ /* 0x000ea20000300a00 */
[----:B------:R-:W2:Y:S02]  /*2c3c0*/  LDL.LU.64 R12, [R1+0x26c0] ;  /* 0x0026c000010c7983 */ /* 0x000ea40000300a00 */
[----:B-1----:R-:W-:-:S02]  /*2c3d0*/  IMAD.MOV.U32 R7, RZ, RZ, R26 ;  /* 0x000000ffff077224 */ /* 0x002fc400078e001a */
[----:B------:R-:W-:Y:S11]  /*2c3e0*/  IMAD.MOV.U32 R6, RZ, RZ, R27 ;  /* 0x000000ffff067224 */ /* 0x000ff600078e001b */
[----:B------:R-:W-:Y:S06]  /*2c3f0*/  @!UPT UIADD3 URZ, URZ, URZ, URZ ;  /* 0x0000003f3f3ff290 */ /* 0x000fec000fffe03f */
[----:B------:R-:W-:Y:S01]  /*2c400*/  STL.64 [R1+0x2d0], R20 ;  /* 0x0002d01401007387 */ /* 0x000fe20000100a00 */
[----:B------:R0:W-:Y:S03]  /*2c410*/  STL.64 [R1+0x2d8], R22 ;  /* 0x0002d81601007387 */ /* 0x0001e60000100a00 */
[----:B0-----:R-:W3:Y:S01]  /*2c420*/  LDL.LU.64 R22, [R1+0x26b8] ;  /* 0x0026b80001167983 */ /* 0x001ee20000300a00 */
[----:B------:R-:W3:Y:S02]  /*2c430*/  LDL.LU.64 R20, [R1+0x26b0] ;  /* 0x0026b00001147983 */ /* 0x000ee40000300a00 */
[----:B------:R-:W3:Y:S02]  /*2c440*/  LDL.LU.64 R26, [R1+0x26a8] ;  /* 0x0026a800011a7983 */ /* 0x000ee40000300a00 */
[----:B------:R-:W3:Y:S02]  /*2c450*/  LDL.LU.64 R24, [R1+0x26a0] ;  /* 0x0026a00001187983 */ /* 0x000ee40000300a00 */
[C---:B---3--:R-:W-:Y:S08]  /*2c460*/  HMMA.16816.F32 R16, R24.reuse, R18, R20 ;  /* 0x000000121810723c */ /* 0x048ff00000001814 */
[----:B--2---:R-:W-:Y:S01]  /*2c470*/  HMMA.16816.F32 R8, R24, R10, R12 ;  /* 0x0000000a1808723c */ /* 0x004fe2000000180c */
[----:B------:R-:W2:Y:S01]  /*2c480*/  LDL.LU.64 R20, [R1+0x2698] ;  /* 0x0026980001147983 */ /* 0x000ea20000300a00 */
[----:B------:R-:W3:Y:S11]  /*2c490*/  LDL.LU R12, [R1+0xe0] ;  /* 0x0000e000010c7983 */ /* 0x000ef60000300800 */
[----:B------:R-:W-:Y:S02]  /*2c4a0*/  @!UPT UIADD3 URZ, URZ, URZ, URZ ;  /* 0x0000003f3f3ff290 */ /* 0x000fe4000fffe03f */
[----:B------:R-:W-:Y:S01]  /*2c4b0*/  STL.64 [R1+0x2c0], R16 ;  /* 0x0002c01001007387 */ /* 0x000fe20000100a00 */
[----:B------:R-:W-:Y:S07]  /*2c4c0*/  STL.64 [R1+0x2c8], R18 ;  /* 0x0002c81201007387 */ /* 0x000fee0000100a00 */
[----:B------:R-:W-:Y:S02]  /*2c4d0*/  STL.64 [R1+0x2b0], R8 ;  /* 0x0002b00801007387 */ /* 0x000fe40000100a00 */
[----:B------:R-:W-:Y:S01]  /*2c4e0*/  STL.64 [R1+0x2b8], R10 ;  /* 0x0002b80a01007387 */ /* 0x000fe20000100a00 */
[----:B------:R-:W3:Y:S01]  /*2c4f0*/  LDL.LU R13, [R1+0xe4] ;  /* 0x0000e400010d7983 */ /* 0x000ee20000300800 */
        /* <DEDUP_REMOVED lines=8> */
[----:B------:R-:W2:Y:S01]  /*2c580*/  LDL.LU R28, [R1+0x2694] ;  /* 0x00269400011c7983 */ /* 0x000ea20000300800 */
[----:B------:R-:W2:Y:S02]  /*2c590*/  LDL.LU R8, [R1+0x120] ;  /* 0x0001200001087983 */ /* 0x000ea40000300800 */
[----:B------:R-:W2:Y:S02]  /*2c5a0*/  LDL.LU R9, [R1+0x124] ;  /* 0x0001240001097983 */ /* 0x000ea40000300800 */
[----:B------:R-:W2:Y:S01]  /*2c5b0*/  LDL.LU R10, [R1+0x128] ;  /* 0x00012800010a7983 */ /* 0x000ea20000300800 */
[----:B------:R-:W2:Y:S04]  /*2c5c0*/  LDL.LU R11, [R1+0x12c] ;  /* 0x00012c00010b7983 */ /* 0x000ea80000300800 */
        /* <DEDUP_REMOVED lines=8> */
[----:B0-----:R-:W2:Y:S04]  /*2c650*/  LDL.64 R8, [R1+0x60] ;  /* 0x0000600001087983 */ /* 0x001ea80000100a00 */
[----:B--2---:R-:W-:Y:S01]  /*2c660*/  STL.64 [R1+0x2638], R8 ;  /* 0x0026380801007387 */ /* 0x004fe20000100a00 */
[----:B----4-:R-:W-:Y:S02]  /*2c670*/  STL.64 [R1+0x25a8], R14 ;  /* 0x0025a80e01007387 */ /* 0x010fe40000100a00 */
[----:B---3--:R0:W-:Y:S02]  /*2c680*/  STL.64 [R1+0x25a0], R12 ;  /* 0x0025a00c01007387 */ /* 0x0081e40000100a00 */
[----:B0-----:R-:W2:Y:S01]  /*2c690*/  LDL.LU R12, [R1+0x100] ;  /* 0x00010000010c7983 */ /* 0x001ea20000300800 */
[----:B------:R-:W2:Y:S02]  /*2c6a0*/  LDL.LU R13, [R1+0x104] ;  /* 0x00010400010d7983 */ /* 0x000ea40000300800 */
[----:B------:R-:W3:Y:S02]  /*2c6b0*/  LDL.LU R14, [R1+0x108] ;  /* 0x00010800010e7983 */ /* 0x000ee40000300800 */
[----:B------:R-:W3:Y:S01]  /*2c6c0*/  LDL.LU R15, [R1+0x10c] ;  /* 0x00010c00010f7983 */ /* 0x000ee20000300800 */
[----:B------:R-:W4:Y:S01]  /*2c6d0*/  LDL.LU R16, [R1+0x2f0] ;  /* 0x0002f00001107983 */ /* 0x000f220000300800 */
[----:B------:R-:W4:Y:S02]  /*2c6e0*/  LDL.LU R17, [R1+0x2f4] ;  /* 0x0002f40001117983 */ /* 0x000f240000300800 */
[----:B------:R-:W2:Y:S02]  /*2c6f0*/  LDL.LU R18, [R1+0x2f8] ;  /* 0x0002f80001127983 */ /* 0x000ea40000300800 */
[----:B------:R-:W2:Y:S02]  /*2c700*/  LDL.LU R19, [R1+0x2fc] ;  /* 0x0002fc0001137983 */ /* 0x000ea40000300800 */
[----:B------:R-:W-:-:S02]  /*2c710*/  IMAD.MOV.U32 R8, RZ, RZ, R21 ;  /* 0x000000ffff087224 */ /* 0x000fc400078e0015 */
[----:B------:R-:W-:Y:S02]  /*2c720*/  IMAD.MOV.U32 R9, RZ, RZ, R20 ;  /* 0x000000ffff097224 */ /* 0x000fe400078e0014 */
[----:B------:R-:W-:Y:S02]  /*2c730*/  IMAD.MOV.U32 R10, RZ, RZ, R7 ;  /* 0x000000ffff0a7224 */ /* 0x000fe400078e0007 */
[----:B------:R-:W-:Y:S01]  /*2c740*/  IMAD.MOV.U32 R11, RZ, RZ, R6 ;  /* 0x000000ffff0b7224 */ /* 0x000fe200078e0006 */
[----:B------:R-:W0:Y:S04]  /*2c750*/  LDSM.16.MT88.4 R20, [R29+0x10280] ;  /* 0x010280001d14783b */ /* 0x000e280000004200 */
[----:B------:R-:W-:Y:S04]  /*2c760*/  STL.64 [R1+0x2660], R8 ;  /* 0x0026600801007387 */ /* 0x000fe80000100a00 */
[----:B--2---:R-:W-:Y:S01]  /*2c770*/  STL.64 [R1+0x2630], R18 ;  /* 0x0026301201007387 */ /* 0x004fe20000100a00 */
[----:B----4-:R1:W-:Y:S03]  /*2c780*/  STL.64 [R1+0x2628], R16 ;  /* 0x0026281001007387 */ /* 0x0103e60000100a00 */
[----:B-1----:R-:W2:Y:S01]  /*2c790*/  LDL.LU R16, [R1+0x300] ;  /* 0x0003000001107983 */ /* 0x002ea20000300800 */
[----:B------:R-:W2:Y:S02]  /*2c7a0*/  LDL.LU R17, [R1+0x304] ;  /* 0x0003040001117983 */ /* 0x000ea40000300800 */
[----:B------:R-:W4:Y:S02]  /*2c7b0*/  LDL.LU R18, [R1+0x308] ;  /* 0x0003080001127983 */ /* 0x000f240000300800 */
[----:B------:R-:W4:Y:S01]  /*2c7c0*/  LDL.LU R19, [R1+0x30c] ;  /* 0x00030c0001137983 */ /* 0x000f220000300800 */
[----:B------:R-:W-:Y:S04]  /*2c7d0*/  STL.64 [R1+0x2678], R10 ;  /* 0x0026780a01007387 */ /* 0x000fe80000100a00 */
        /* <DEDUP_REMOVED lines=11> */
[----:B------:R-:W4:Y:S02]  /*2c890*/  LDL.LU R19, [R1+0x32c] ;  /* 0x00032c0001137983 */ /* 0x000f240000300800 */
[----:B------:R-:W-:-:S02]  /*2c8a0*/  IMAD.MOV.U32 R11, RZ, RZ, R4 ;  /* 0x000000ffff0b7224 */ /* 0x000fc400078e0004 */
[----:B------:R-:W-:Y:S01]  /*2c8b0*/  IMAD.MOV.U32 R10, RZ, RZ, R5 ;  /* 0x000000ffff0a7224 */ /* 0x000fe200078e0005 */
[----:B----4-:R-:W-:Y:S01]  /*2c8c0*/  STL.64 [R1+0x2688], R18 ;  /* 0x0026881201007387 */ /* 0x010fe20000100a00 */
[----:B--2---:R1:W-:Y:S03]  /*2c8d0*/  STL.64 [R1+0x2680], R16 ;  /* 0x0026801001007387 */ /* 0x0043e60000100a00 */
[----:B-1----:R-:W2:Y:S01]  /*2c8e0*/  LDL.LU R16, [R1+0x330] ;  /* 0x0003300001107983 */ /* 0x002ea20000300800 */
[----:B------:R-:W2:Y:S02]  /*2c8f0*/  LDL.LU R17, [R1+0x334] ;  /* 0x0003340001117983 */ /* 0x000ea40000300800 */
[----:B------:R-:W2:Y:S02]  /*2c900*/  LDL.LU R18, [R1+0x338] ;  /* 0x0003380001127983 */ /* 0x000ea40000300800 */
[----:B------:R-:W2:Y:S01]  /*2c910*/  LDL.LU R19, [R1+0x33c] ;  /* 0x00033c0001137983 */ /* 0x000ea20000300800 */
[----:B------:R-:W4:Y:S01]  /*2c920*/  LDL.LU R4, [R1+0x290] ;  /* 0x0002900001047983 */ /* 0x000f220000300800 */
[----:B------:R-:W4:Y:S02]  /*2c930*/  LDL.LU R5, [R1+0x294] ;  /* 0x0002940001057983 */ /* 0x000f240000300800 */
[----:B------:R-:W4:Y:S02]  /*2c940*/  LDL.LU R6, [R1+0x298] ;  /* 0x0002980001067983 */ /* 0x000f240000300800 */
[----:B------:R-:W4:Y:S01]  /*2c950*/  LDL.LU R7, [R1+0x29c] ;  /* 0x00029c0001077983 */ /* 0x000f220000300800 */
[----:B---3--:R-:W-:Y:S01]  /*2c960*/  STL.64 [R1+0x25b8], R14 ;  /* 0x0025b80e01007387 */ /* 0x008fe20000100a00 */
[----:B------:R1:W-:Y:S03]  /*2c970*/  STL.64 [R1+0x25b0], R12 ;  /* 0x0025b00c01007387 */ /* 0x0003e60000100a00 */
[----:B-1----:R-:W3:Y:S01]  /*2c980*/  LDL.LU R12, [R1+0x110] ;  /* 0x00011000010c7983 */ /* 0x002ee20000300800 */
[----:B------:R-:W3:Y:S02]  /*2c990*/  LDL.LU R13, [R1+0x114] ;  /* 0x00011400010d7983 */ /* 0x000ee40000300800 */
[----:B------:R-:W2:Y:S02]  /*2c9a0*/  LDL.LU R14, [R1+0x118] ;  /* 0x00011800010e7983 */ /* 0x000ea40000300800 */
[----:B------:R-:W-:-:S02]  /*2c9b0*/  IMAD.MOV.U32 R15, RZ, RZ, R28 ;  /* 0x000000ffff0f7224 */ /* 0x000fc400078e001c */
[----:B------:R-:W4:Y:S04]  /*2c9c0*/  LDL.LU R28, [R1+0x2690] ;  /* 0x00269000011c7983 */ /* 0x000f280000300800 */
[----:B--2---:R-:W-:Y:S01]  /*2c9d0*/  STL.64 [R1+0x25f8], R14 ;  /* 0x0025f80e01007387 */ /* 0x004fe20000100a00 */
[----:B---3--:R1:W-:Y:S03]  /*2c9e0*/  STL.64 [R1+0x25f0], R12 ;  /* 0x0025f00c01007387 */ /* 0x0083e60000100a00 */
[----:B-1----:R-:W2:Y:S01]  /*2c9f0*/  LDL.LU R12, [R1+0x180] ;  /* 0x00018000010c7983 */ /* 0x002ea20000300800 */
[----:B------:R-:W2:Y:S02]  /*2ca00*/  LDL.LU R13, [R1+0x184] ;  /* 0x00018400010d7983 */ /* 0x000ea40000300800 */
[----:B------:R-:W3:Y:S02]  /*2ca10*/  LDL.LU R14, [R1+0x188] ;  /* 0x00018800010e7983 */ /* 0x000ee40000300800 */
[----:B------:R-:W3:Y:S01]  /*2ca20*/  LDL.LU R15, [R1+0x18c] ;  /* 0x00018c00010f7983 */ /* 0x000ee20000300800 */
[C---:B------:R-:W-:Y:S01]  /*2ca30*/  HMMA.16816.F32 R8, R24.reuse, R10, R16 ;  /* 0x0000000a1808723c */ /* 0x040fe20000001810 */
[----:B---3--:R-:W-:Y:S01]  /*2ca40*/  STL.64 [R1+0x2608], R14 ;  /* 0x0026080e01007387 */ /* 0x008fe20000100a00 */
[----:B--2---:R1:W-:Y:S03]  /*2ca50*/  STL.64 [R1+0x2600], R12 ;  /* 0x0026000c01007387 */ /* 0x0043e60000100a00 */
[----:B-1----:R-:W2:Y:S01]  /*2ca60*/  LDL.LU R12, [R1+0x190] ;  /* 0x00019000010c7983 */ /* 0x002ea20000300800 */
[----:B------:R-:W2:Y:S02]  /*2ca70*/  LDL.LU R13, [R1+0x194] ;  /* 0x00019400010d7983 */ /* 0x000ea40000300800 */
[----:B------:R-:W2:Y:S02]  /*2ca80*/  LDL.LU R14, [R1+0x198] ;  /* 0x00019800010e7983 */ /* 0x000ea40000300800 */
[----:B0-----:R-:W-:Y:S01]  /*2ca90*/  STL.64 [R1+0x2510], R22 ;  /* 0x0025101601007387 */ /* 0x001fe20000100a00 */
[----:B------:R0:W-:Y:S04]  /*2caa0*/  STL.64 [R1+0x2508], R20 ;  /* 0x0025081401007387 */ /* 0x0001e80000100a00 */
[----:B0-----:R-:W3:Y:S01]  /*2cab0*/  LDL.64 R20, [R1+0x50] ;  /* 0x0000500001147983 */ /* 0x001ee20000100a00 */
[----:B------:R-:W2:Y:S02]  /*2cac0*/  LDL.LU.64 R18, [R1+0x2688] ;  /* 0x0026880001127983 */ /* 0x000ea40000300a00 */
[----:B------:R-:W2:Y:S05]  /*2cad0*/  LDL.LU.64 R16, [R1+0x2680] ;  /* 0x0026800001107983 */ /* 0x000eaa0000300a00 */
[----:B------:R-:W-:Y:S01]  /*2cae0*/  STL.64 [R1+0x2a0], R8 ;  /* 0x0002a00801007387 */ /* 0x000fe20000100a00 */
[----:B------:R-:W-:Y:S02]  /*2caf0*/  STL.64 [R1+0x2a8], R10 ;  /* 0x0002a80a01007387 */ /* 0x000fe40000100a00 */
[----:B------:R-:W0:Y:S02]  /*2cb00*/  LDSM.16.MT88.4 R8, [R29+0x10300] ;  /* 0x010300001d08783b */ /* 0x000e240000004200 */
[----:B0-----:R-:W-:Y:S02]  /*2cb10*/  STL.64 [R1+0x10], R8 ;  /* 0x0000100801007387 */ /* 0x001fe40000100a00 */
[----:B------:R0:W-:Y:S02]  /*2cb20*/  STL.64 [R1+0x18], R10 ;  /* 0x0000180a01007387 */ /* 0x0001e40000100a00 */
[----:B0-----:R-:W2:Y:S02]  /*2cb30*/  LDL.LU.64 R10, [R1+0x2678] ;  /* 0x00267800010a7983 */ /* 0x001ea40000300a00 */
[----:B--2---:R-:W-:Y:S02]  /*2cb40*/  HMMA.16816.F32 R24, R24, R10, R16 ;  /* 0x0000000a1818723c */ /* 0x004fe40000001810 */
[----:B------:R-:W2:Y:S01]  /*2cb50*/  LDL.LU.64 R18, [R1+0x2670] ;  /* 0x0026700001127983 */ /* 0x000ea20000300a00 */
[----:B------:R-:W2:Y:S02]  /*2cb60*/  LDL.LU.64 R16, [R1+0x2668] ;  /* 0x0026680001107983 */ /* 0x000ea40000300a00 */
[----:B------:R-:W2:Y:S11]  /*2cb70*/  LDL.LU.64 R8, [R1+0x2660] ;  /* 0x0026600001087983 */ /* 0x000eb60000300a00 */
[----:B------:R-:W-:Y:S07]  /*2cb80*/  @!UPT UIADD3 URZ, URZ, URZ, URZ ;  /* 0x0000003f3f3ff290 */ /* 0x000fee000fffe03f */
[----:B------:R-:W-:Y:S01]  /*2cb90*/  STL.64 [R1+0x270], R24 ;  /* 0x0002701801007387 */ /* 0x000fe20000100a00 */
[----:B------:R0:W-:Y:S03]  /*2cba0*/  STL.64 [R1+0x278], R26 ;  /* 0x0002781a01007387 */ /* 0x0001e60000100a00 */
[----:B0-----:R-:W2:Y:S01]  /*2cbb0*/  LDL.LU.64 R26, [R1+0x2658] ;  /* 0x00265800011a7983 */ /* 0x001ea20000300a00 */
[----:B------:R-:W2:Y:S02]  /*2cbc0*/  LDL.LU.64 R24, [R1+0x2650] ;  /* 0x0026500001187983 */ /* 0x000ea40000300a00 */
[C---:B--2---:R-:W-:Y:S01]  /*2cbd0*/  HMMA.16816.F32 R8, R24.reuse, R8, R16 ;  /* 0x000000081808723c */ /* 0x044fe20000001810 */
[----:B------:R-:W2:Y:S01]  /*2cbe0*/  LDL.LU.64 R18, [R1+0x2648] ;  /* 0x0026480001127983 */ /* 0x000ea20000300a00 */
[----:B------:R-:W2:Y:S11]  /*2cbf0*/  LDL.LU.64 R16, [R1+0x2640] ;  /* 0x0026400001107983 */ /* 0x000eb60000300a00 */
[----:B------:R-:W-:Y:S10]  /*2cc00*/  @!UPT UIADD3 URZ, URZ, URZ, URZ ;  /* 0x0000003f3f3ff290 */ /* 0x000ff4000fffe03f */
[----:B------:R0:W-:Y:S01]  /*2cc10*/  STL.64 [R1+0x260], R8 ;  /* 0x0002600801007387 */ /* 0x0001e20000100a00 */
[----:B------:R-:W-:Y:S03]  /*2cc20*/  STL.64 [R1+0x268], R10 ;  /* 0x0002680a01007387 */ /* 0x000fe60000100a00 */
[----:B0-----:R-:W2:Y:S02]  /*2cc30*/  LDL.LU.64 R8, [R1+0x2638] ;  /* 0x0026380001087983 */ /* 0x001ea40000300a00 */
[C---:B--2---:R-:W-:Y:S11]  /*2cc40*/  HMMA.16816.F32 R16, R24.reuse, R8, R16 ;  /* 0x000000081810723c */ /* 0x044ff60000001810 */
[----:B------:R-:W-:Y:S11]  /*2cc50*/  @!UPT UIADD3 URZ, URZ, URZ, URZ ;  /* 0x0000003f3f3ff290 */ /* 0x000ff6000fffe03f */
[----:B------:R-:W-:Y:S01]  /*2cc60*/  @!UPT UIADD3 URZ, URZ, URZ, URZ ;  /* 0x0000003f3f3ff290 */ /* 0x000fe2000fffe03f */
[----:B------:R-:W-:Y:S01]  /*2cc70*/  STL.64 [R1+0x250], R16 ;  /* 0x0002501001007387 */ /* 0x000fe20000100a00 */
[----:B------:R0:W-:Y:S03]  /*2cc80*/  STL.64 [R1+0x258], R18 ;  /* 0x0002581201007387 */ /* 0x0001e60000100a00 */
[----:B0-----:R-:W3:Y:S01]  /*2cc90*/  LDL.LU.64 R18, [R1+0x2630] ;  /* 0x0026300001127983 */ /* 0x001ee20000300a00 */
[----:B------:R-:W3:Y:S02]  /*2cca0*/  LDL.LU.64 R16, [R1+0x2628] ;  /* 0x0026280001107983 */ /* 0x000ee40000300a00 */
[----:B---3--:R-:W-:Y:S11]  /*2ccb0*/  HMMA.16816.F32 R16, R24, R20, R16 ;  /* 0x000000141810723c */ /* 0x008ff60000001810 */
[----:B------:R-:W-:Y:S11]  /*2ccc0*/  @!UPT UIADD3 URZ, URZ, URZ, URZ ;  /* 0x0000003f3f3ff290 */ /* 0x000ff6000fffe03f */
[----:B------:R-:W-:Y:S01]  /*2ccd0*/  @!UPT UIADD3 URZ, URZ, URZ, URZ ;  /* 0x0000003f3f3ff290 */ /* 0x000fe2000fffe03f */
[----:B------:R0:W-:Y:S01]  /*2cce0*/  STL.64 [R1+0x240], R16 ;  /* 0x0002401001007387 */ /* 0x0001e20000100a00 */
[----:B------:R-:W-:Y:S03]  /*2ccf0*/  STL [R1+0x248], R18 ;  /* 0x0002481201007387 */ /* 0x000fe60000100800 */
[----:B0-----:R-:W2:Y:S01]  /*2cd00*/  LDL.LU.64 R16, [R1+0x2620] ;  /* 0x0026200001107983 */ /* 0x001ea20000300a00 */
[----:B----4-:R-:W-:Y:S02]  /*2cd10*/  IMAD.MOV.U32 R15, RZ, RZ, R28 ;  /* 0x000000ffff0f7224 */ /* 0x010fe400078e001c */
[----:B------:R-:W-:-:S05]  /*2cd20*/  IMAD.MOV.U32 R28, RZ, RZ, R19 ;  /* 0x000000ffff1c7224 */ /* 0x000fca00078e0013 */
[----:B------:R-:W-:Y:S01]  /*2cd30*/  STL [R1+0x24b8], R28 ;  /* 0x0024b81c01007387 */ /* 0x000fe20000100800 */
[----:B--2---:R-:W-:Y:S03]  /*2cd40*/  HMMA.16816.F32 R24, R24, R16, R4 ;  /* 0x000000101818723c */ /* 0x004fe60000001804 */
[----:B------:R-:W2:Y:S01]  /*2cd50*/  LDL.LU.64 R6, [R1+0x2618] ;  /* 0x0026180001067983 */ /* 0x000ea20000300a00 */
[----:B------:R-:W2:Y:S11]  /*2cd60*/  LDL.LU.64 R4, [R1+0x2610] ;  /* 0x0026100001047983 */ /* 0x000eb60000300a00 */
[----:B------:R-:W-:Y:S08]  /*2cd70*/  @!UPT UIADD3 URZ, URZ, URZ, URZ ;  /* 0x0000003f3f3ff290 */ /* 0x000ff0000fffe03f */
        /* <DEDUP_REMOVED lines=8> */
[----:B0-----:R-:W2:Y:S01]  /*2ce00*/  LDL.LU.64 R14, [R1+0x2608] ;  /* 0x00260800010e7983 */ /* 0x001ea20000300a00 */
[----:B------:R-:W2:Y:S02]  /*2ce10*/  LDL.LU.64 R12, [R1+0x2600] ;  /* 0x00260000010c7983 */ /* 0x000ea40000300a00 */
[----:B------:R-:W-:Y:S02]  /*2ce20*/  IMAD.MOV.U32 R19, RZ, RZ, R8 ;  /* 0x000000ffff137224 */ /* 0x000fe400078e0008 */
[----:B------:R-:W-:Y:S01]  /*2ce30*/  IMAD.MOV.U32 R18, RZ, RZ, R9 ;  /* 0x000000ffff127224 */ /* 0x000fe200078e0009 */
[C---:B--2---:R-:W-:Y:S11]  /*2ce40*/  HMMA.16816.F32 R12, R4.reuse, R8, R12 ;  /* 0x00000008040c723c */ /* 0x044ff6000000180c */
[----:B------:R-:W-:Y:S11]  /*2ce50*/  @!UPT UIADD3 URZ, URZ, URZ, URZ ;  /* 0x0000003f3f3ff290 */ /* 0x000ff6000fffe03f */
[----:B------:R-:W-:Y:S01]  /*2ce60*/  @!UPT UIADD3 URZ, URZ, URZ, URZ ;  /* 0x0000003f3f3ff290 */ /* 0x000fe2000fffe03f */
[----:B------:R-:W-:Y:S01]  /*2ce70*/  STL.64 [R1+0x210], R12 ;  /* 0x0002100c01007387 */ /* 0x000fe20000100a00 */
[----:B------:R0:W-:Y:S03]  /*2ce80*/  STL.64 [R1+0x218], R14 ;  /* 0x0002180e01007387 */ /* 0x0001e60000100a00 */
[----:B0-----:R-:W2:Y:S01]  /*2ce90*/  LDL.LU.64 R14, [R1+0x25f8] ;  /* 0x0025f800010e7983 */ /* 0x001ea20000300a00 */
[----:B------:R-:W2:Y:S02]  /*2cea0*/  LDL.LU.64 R12, [R1+0x25f0] ;  /* 0x0025f000010c7983 */ /* 0x000ea40000300a00 */
[----:B------:R-:W3:Y:S02]  /*2ceb0*/  LDL.LU.64 R10, [R1+0x25e8] ;  /* 0x0025e800010a7983 */ /* 0x000ee40000300a00 */
        /* <DEDUP_REMOVED lines=12> */
[----:B------:R-:W-:Y:S01]  /*2cf80*/  STL.64 [R1+0x1d0], R4 ;  /* 0x0001d00401007387 */ /* 0x000fe20000100a00 */
[----:B------:R-:W-:Y:S01]  /*2cf90*/  STL.64 [R1+0x1d8], R6 ;  /* 0x0001d80601007387 */ /* 0x000fe20000100a00 */
        /* <DEDUP_REMOVED lines=8> */
[----:B------:R-:W-:-:S07]  /*2d020*/  IMAD.MOV.U32 R5, RZ, RZ, R18 ;  /* 0x000000ffff057224 */ /* 0x000fce00078e0012 */
        /* <DEDUP_REMOVED lines=20> */
[----:B0-----:R-:W4:Y:S01]  /*2d170*/  LDL.LU R20, [R1+0xc0] ;  /* 0x0000c00001147983 */ /* 0x001f220000300800 */
[----:B------:R-:W4:Y:S02]  /*2d180*/  LDL.LU R21, [R1+0xc4] ;  /* 0x0000c40001157983 */ /* 0x000f240000300800 */
[----:B------:R-:W4:Y:S02]  /*2d190*/  LDL.LU R22, [R1+0xc8] ;  /* 0x0000c80001167983 */ /* 0x000f240000300800 */
[----:B------:R-:W4:Y:S01]  /*2d1a0*/  LDL.LU R23, [R1+0xcc] ;  /* 0x0000cc0001177983 */ /* 0x000f220000300800 */
[----:B--2---:R-:W-:Y:S01]  /*2d1b0*/  HMMA.16816.F32 R8, R8, R16, R12 ;  /* 0x000000100808723c */ /* 0x004fe2000000180c */
[----:B------:R-:W3:Y:S01]  /*2d1c0*/  LDL.LU.64 R14, [R1+0x2588] ;  /* 0x00258800010e7983 */ /* 0x000ee20000300a00 */
[----:B------:R-:W3:Y:S02]  /*2d1d0*/  LDL.LU.64 R12, [R1+0x2580] ;  /* 0x00258000010c7983 */ /* 0x000ee40000300a00 */
[----:B------:R0:W-:Y:S02]  /*2d1e0*/  STL.64 [R1+0x2568], R16 ;  /* 0x0025681001007387 */ /* 0x0001e40000100a00 */
[----:B0-----:R-:W2:Y:S11]  /*2d1f0*/  LDL.LU R16, [R1+0xb0] ;  /* 0x0000b00001107983 */ /* 0x001eb60000300800 */
[----:B------:R-:W-:Y:S06]  /*2d200*/  @!UPT UIADD3 URZ, URZ, URZ, URZ ;  /* 0x0000003f3f3ff290 */ /* 0x000fec000fffe03f */
[----:B------:R0:W-:Y:S01]  /*2d210*/  STL.64 [R1+0x130], R8 ;  /* 0x0001300801007387 */ /* 0x0001e20000100a00 */
[----:B------:R1:W-:Y:S02]  /*2d220*/  STL.64 [R1+0x138], R10 ;  /* 0x0001380a01007387 */ /* 0x0003e40000100a00 */
[----:B------:R-:W2:Y:S02]  /*2d230*/  LDL.LU R17, [R1+0xb4] ;  /* 0x0000b40001117983 */ /* 0x000ea40000300800 */
[----:B------:R-:W2:Y:S01]  /*2d240*/  LDL.LU R18, [R1+0xb8] ;  /* 0x0000b80001127983 */ /* 0x000ea20000300800 */
[----:B------:R-:W2:Y:S04]  /*2d250*/  LDL.LU R19, [R1+0xbc] ;  /* 0x0000bc0001137983 */ /* 0x000ea80000300800 */
[----:B0-----:R-:W2:Y:S01]  /*2d260*/  LDL.LU R8, [R1+0x140] ;  /* 0x0001400001087983 */ /* 0x001ea20000300800 */
[----:B------:R-:W2:Y:S02]  /*2d270*/  LDL.LU R9, [R1+0x144] ;  /* 0x0001440001097983 */ /* 0x000ea40000300800 */
[----:B-1----:R-:W2:Y:S02]  /*2d280*/  LDL.LU R10, [R1+0x148] ;  /* 0x00014800010a7983 */ /* 0x002ea40000300800 */
[----:B------:R-:W2:Y:S01]  /*2d290*/  LDL.LU R11, [R1+0x14c] ;  /* 0x00014c00010b7983 */ /* 0x000ea20000300800 */
[C---:B---3--:R-:W-:Y:S01]  /*2d2a0*/  HMMA.16816.F32 R4, R12.reuse, R24, R4 ;  /* 0x000000180c04723c */ /* 0x048fe20000001804 */
[----:B--2---:R-:W-:Y:S01]  /*2d2b0*/  STL.64 [R1+0x2560], R10 ;  /* 0x0025600a01007387 */ /* 0x004fe20000100a00 */
[----:B------:R0:W-:Y:S03]  /*2d2c0*/  STL.64 [R1+0x2558], R8 ;  /* 0x0025580801007387 */ /* 0x0001e60000100a00 */
[----:B0-----:R-:W2:Y:S01]  /*2d2d0*/  LDL.LU R8, [R1+0xa0] ;  /* 0x0000a00001087983 */ /* 0x001ea20000300800 */
[----:B------:R-:W2:Y:S02]  /*2d2e0*/  LDL.LU R9, [R1+0xa4] ;  /* 0x0000a40001097983 */ /* 0x000ea40000300800 */
[----:B------:R-:W2:Y:S02]  /*2d2f0*/  LDL.LU R10, [R1+0xa8] ;  /* 0x0000a800010a7983 */ /* 0x000ea40000300800 */
[----:B------:R-:W2:Y:S11]  /*2d300*/  LDL.LU R11, [R1+0xac] ;  /* 0x0000ac00010b7983 */ /* 0x000eb60000300800 */
[----:B------:R-:W-:Y:S02]  /*2d310*/  @!UPT UIADD3 URZ, URZ, URZ, URZ ;  /* 0x0000003f3f3ff290 */ /* 0x000fe4000fffe03f */
[----:B------:R0:W-:Y:S01]  /*2d320*/  STL.64 [R1+0x120], R4 ;  /* 0x0001200401007387 */ /* 0x0001e20000100a00 */
[----:B------:R-:W-:Y:S03]  /*2d330*/  STL.64 [R1+0x128], R6 ;  /* 0x0001280601007387 */ /* 0x000fe60000100a00 */
[----:B0-----:R-:W4:Y:S02]  /*2d340*/  LDL.LU.64 R4, [R1+0x2578] ;  /* 0x0025780001047983 */ /* 0x001f240000300a00 */
[C---:B----4-:R-:W-:Y:S11]  /*2d350*/  HMMA.16816.F32 R20, R12.reuse, R4, R20 ;  /* 0x000000040c14723c */ /* 0x050ff60000001814 */
[----:B------:R-:W-:Y:S11]  /*2d360*/  @!UPT UIADD3 URZ, URZ, URZ, URZ ;  /* 0x0000003f3f3ff290 */ /* 0x000ff6000fffe03f */
[----:B------:R-:W-:Y:S01]  /*2d370*/  @!UPT UIADD3 URZ, URZ, URZ, URZ ;  /* 0x0000003f3f3ff290 */ /* 0x000fe2000fffe03f */
[----:B------:R0:W-:Y:S01]  /*2d380*/  STL.64 [R1+0x110], R20 ;  /* 0x0001101401007387 */ /* 0x0001e20000100a00 */
[----:B------:R-:W-:Y:S03]  /*2d390*/  STL.64 [R1+0x118], R22 ;  /* 0x0001181601007387 */ /* 0x000fe60000100a00 */
[----:B0-----:R-:W3:Y:S02]  /*2d3a0*/  LDL.LU.64 R20, [R1+0x2570] ;  /* 0x0025700001147983 */ /* 0x001ee40000300a00 */
[C---:B---3--:R-:W-:Y:S01]  /*2d3b0*/  HMMA.16816.F32 R16, R12.reuse, R20, R16 ;  /* 0x000000140c10723c */ /* 0x048fe20000001810 */
[----:B------:R-:W-:Y:S02]  /*2d3c0*/  IMAD.MOV.U32 R27, RZ, RZ, R20 ;  /* 0x000000ffff1b7224 */ /* 0x000fe400078e0014 */
[----:B------:R-:W-:Y:S11]  /*2d3d0*/  IMAD.MOV.U32 R26, RZ, RZ, R21 ;  /* 0x000000ffff1a7224 */ /* 0x000ff600078e0015 */
[----:B------:R-:W-:Y:S09]  /*2d3e0*/  @!UPT UIADD3 URZ, URZ, URZ, URZ ;  /* 0x0000003f3f3ff290 */ /* 0x000ff2000fffe03f */
[----:B------:R0:W-:Y:S01]  /*2d3f0*/  STL.64 [R1+0xe0], R16 ;  /* 0x0000e01001007387 */ /* 0x0001e20000100a00 */
[----:B------:R-:W-:Y:S03]  /*2d400*/  STL.64 [R1+0xe8], R18 ;  /* 0x0000e81201007387 */ /* 0x000fe60000100a00 */
[----:B0-----:R-:W2:Y:S01]  /*2d410*/  LDL.LU.64 R16, [R1+0x2568] ;  /* 0x0025680001107983 */ /* 0x001ea20000300a00 */
[----:B------:R-:W3:Y:S02]  /*2d420*/  LDL.LU R20, [R1+0x160] ;  /* 0x0001600001147983 */ /* 0x000ee40000300800 */
[----:B------:R-:W3:Y:S02]  /*2d430*/  LDL.LU R21, [R1+0x164] ;  /* 0x0001640001157983 */ /* 0x000ee40000300800 */
[----:B------:R-:W4:Y:S01]  /*2d440*/  LDL.LU R22, [R1+0x168] ;  /* 0x0001680001167983 */ /* 0x000f220000300800 */
[----:B------:R-:W4:Y:S04]  /*2d450*/  LDL.LU R23, [R1+0x16c] ;  /* 0x00016c0001177983 */ /* 0x000f280000300800 */
[----:B----4-:R-:W-:Y:S01]  /*2d460*/  STL.64 [R1+0x2520], R22 ;  /* 0x0025201601007387 */ /* 0x010fe20000100a00 */
[----:B---3--:R0:W-:Y:S03]  /*2d470*/  STL.64 [R1+0x2518], R20 ;  /* 0x0025181401007387 */ /* 0x0081e60000100a00 */
[----:B0-----:R-:W3:Y:S01]  /*2d480*/  LDL.LU R20, [R1+0x170] ;  /* 0x0001700001147983 */ /* 0x001ee20000300800 */
[----:B------:R-:W3:Y:S02]  /*2d490*/  LDL.LU R21, [R1+0x174] ;  /* 0x0001740001157983 */ /* 0x000ee40000300800 */
[----:B------:R-:W4:Y:S02]  /*2d4a0*/  LDL.LU R22, [R1+0x178] ;  /* 0x0001780001167983 */ /* 0x000f240000300800 */
[----:B------:R-:W4:Y:S01]  /*2d4b0*/  LDL.LU R23, [R1+0x17c] ;  /* 0x00017c0001177983 */ /* 0x000f220000300800 */
[----:B--2---:R-:W-:Y:S01]  /*2d4c0*/  HMMA.16816.F32 R12, R12, R16, R8 ;  /* 0x000000100c0c723c */ /* 0x004fe20000001808 */
[----:B------:R-:W-:-:S02]  /*2d4d0*/  IMAD.MOV.U32 R7, RZ, RZ, R16 ;  /* 0x000000ffff077224 */ /* 0x000fc400078e0010 */
[----:B------:R-:W-:Y:S01]  /*2d4e0*/  IMAD.MOV.U32 R6, RZ, RZ, R17 ;  /* 0x000000ffff067224 */ /* 0x000fe200078e0011 */
[----:B----4-:R-:W-:Y:S01]  /*2d4f0*/  STL.64 [R1+0x2530], R22 ;  /* 0x0025301601007387 */ /* 0x010fe20000100a00 */
[----:B---3--:R0:W-:Y:S03]  /*2d500*/  STL.64 [R1+0x2528], R20 ;  /* 0x0025281401007387 */ /* 0x0081e60000100a00 */
[----:B0-----:R-:W2:Y:S01]  /*2d510*/  LDL.LU R20, [R1+0x150] ;  /* 0x0001500001147983 */ /* 0x001ea20000300800 */
[----:B------:R-:W2:Y:S02]  /*2d520*/  LDL.LU R21, [R1+0x154] ;  /* 0x0001540001157983 */ /* 0x000ea40000300800 */
[----:B------:R-:W2:Y:S02]  /*2d530*/  LDL.LU R22, [R1+0x158] ;  /* 0x0001580001167983 */ /* 0x000ea40000300800 */
[----:B------:R-:W2:Y:S01]  /*2d540*/  LDL.LU R23, [R1+0x15c] ;  /* 0x00015c0001177983 */ /* 0x000ea20000300800 */
[----:B------:R-:W3:Y:S01]  /*2d550*/  LDL.LU.64 R10, [R1+0x2560] ;  /* 0x00256000010a7983 */ /* 0x000ee20000300a00 */
[----:B------:R-:W3:Y:S08]  /*2d560*/  LDL.LU.64 R8, [R1+0x2558] ;  /* 0x0025580001087983 */ /* 0x000ef00000300a00 */
[----:B------:R-:W-:Y:S02]  /*2d570*/  STL.64 [R1+0xd0], R12 ;  /* 0x0000d00c01007387 */ /* 0x000fe40000100a00 */
[----:B------:R-:W-:Y:S01]  /*2d580*/  STL.64 [R1+0xd8], R14 ;  /* 0x0000d80e01007387 */ /* 0x000fe20000100a00 */
[----:B------:R-:W3:Y:S01]  /*2d590*/  LDL.LU.64 R18, [R1+0x2550] ;  /* 0x0025500001127983 */ /* 0x000ee20000300a00 */
[----:B------:R-:W3:Y:S02]  /*2d5a0*/  LDL.LU.64 R16, [R1+0x2548] ;  /* 0x0025480001107983 */ /* 0x000ee40000300a00 */
[C---:B---3--:R-:W-:Y:S11]  /*2d5b0*/  HMMA.16816.F32 R8, R16.reuse, R24, R8 ;  /* 0x000000181008723c */ /* 0x048ff60000001808 */
[----:B------:R-:W-:Y:S11]  /*2d5c0*/  @!UPT UIADD3 URZ, URZ, URZ, URZ ;  /* 0x0000003f3f3ff290 */ /* 0x000ff6000fffe03f */
[----:B------:R-:W-:Y:S01]  /*2d5d0*/  @!UPT UIADD3 URZ, URZ, URZ, URZ ;  /* 0x0000003f3f3ff290 */ /* 0x000fe2000fffe03f */
[----:B------:R0:W-:Y:S01]  /*2d5e0*/  STL.64 [R1+0xc0], R8 ;  /* 0x0000c00801007387 */ /* 0x0001e20000100a00 */
[----:B------:R1:W-:Y:S03]  /*2d5f0*/  STL.64 [R1+0xc8], R10 ;  /* 0x0000c80a01007387 */ /* 0x0003e60000100a00 */
[----:B0-----:R-:W3:Y:S01]  /*2d600*/  LDL.LU R8, [R1+0x280] ;  /* 0x0002800001087983 */ /* 0x001ee20000300800 */
[----:B------:R-:W3:Y:S02]  /*2d610*/  LDL.LU R9, [R1+0x284] ;  /* 0x0002840001097983 */ /* 0x000ee40000300800 */
[----:B-1----:R-:W4:Y:S02]  /*2d620*/  LDL.LU R10, [R1+0x288] ;  /* 0x00028800010a7983 */ /* 0x002f240000300800 */
[----:B------:R-:W4:Y:S01]  /*2d630*/  LDL.LU R11, [R1+0x28c] ;  /* 0x00028c00010b7983 */ /* 0x000f220000300800 */
[----:B--2---:R-:W-:Y:S01]  /*2d640*/  HMMA.16816.F32 R20, R16, R4, R20 ;  /* 0x000000041014723c */ /* 0x004fe20000001814 */
[----:B----4-:R-:W-:Y:S01]  /*2d650*/  STL.64 [R1+0x24c8], R10 ;  /* 0x0024c80a01007387 */ /* 0x010fe20000100a00 */
[----:B---3--:R0:W-:Y:S03]  /*2d660*/  STL.64 [R1+0x24c0], R8 ;  /* 0x0024c00801007387 */ /* 0x0081e60000100a00 */
[----:B0-----:R-:W2:Y:S01]  /*2d670*/  LDL.LU R8, [R1+0x200] ;  /* 0x0002000001087983 */ /* 0x001ea20000300800 */
[----:B------:R-:W-:-:S02]  /*2d680*/  IMAD.MOV.U32 R10, RZ, RZ, R2 ;  /* 0x000000ffff0a7224 */ /* 0x000fc400078e0002 */
[----:B------:R-:W-:Y:S02]  /*2d690*/  IMAD.MOV.U32 R11, RZ, RZ, R3 ;  /* 0x000000ffff0b7224 */ /* 0x000fe400078e0003 */
[----:B------:R-:W-:Y:S02]  /*2d6a0*/  IMAD.MOV.U32 R9, RZ, RZ, R0 ;  /* 0x000000ffff097224 */ /* 0x000fe400078e0000 */
[----:B------:R-:W3:Y:S01]  /*2d6b0*/  LDL.LU R0, [R1+0x2540] ;  /* 0x0025400001007983 */ /* 0x000ee20000300800 */
[----:B------:R-:W4:Y:S02]  /*2d6c0*/  LDL.LU R2, [R1+0x253c] ;  /* 0x00253c0001027983 */ /* 0x000f240000300800 */
[----:B------:R-:W3:Y:S02]  /*2d6d0*/  LDL.LU R3, [R1+0x2538] ;  /* 0x0025380001037983 */ /* 0x000ee40000300800 */
[----:B------:R-:W-:Y:S01]  /*2d6e0*/  STL.64 [R1+0x24d8], R10 ;  /* 0x0024d80a01007387 */ /* 0x000fe20000100a00 */
[----:B--2---:R-:W-:Y:S05]  /*2d6f0*/  STL.64 [R1+0x24d0], R8 ;  /* 0x0024d00801007387 */ /* 0x004fea0000100a00 */
[----:B------:R-:W-:Y:S02]  /*2d700*/  STL.64 [R1+0xb0], R20 ;  /* 0x0000b01401007387 */ /* 0x000fe40000100a00 */
[----:B------:R0:W-:Y:S02]  /*2d710*/  STL.64 [R1+0xb8], R22 ;  /* 0x0000b81601007387 */ /* 0x0001e40000100a00 */
[----:B0-----:R-:W2:Y:S01]  /*2d720*/  LDL.LU.64 R22, [R1+0x2530] ;  /* 0x0025300001167983 */ /* 0x001ea20000300a00 */
[----:B------:R-:W2:Y:S02]  /*2d730*/  LDL.LU.64 R20, [R1+0x2528] ;  /* 0x0025280001147983 */ /* 0x000ea40000300a00 */
[----:B------:R-:W-:-:S02]  /*2d740*/  IMAD.MOV.U32 R12, RZ, RZ, R27 ;  /* 0x000000ffff0c7224 */ /* 0x000fc400078e001b */
[----:B------:R-:W-:Y:S01]  /*2d750*/  IMAD.MOV.U32 R13, RZ, RZ, R26 ;  /* 0x000000ffff0d7224 */ /* 0x000fe200078e001a */
[----:B------:R0:W-:Y:S01]  /*2d760*/  STL.64 [R1+0x2500], R4 ;  /* 0x0025000401007387 */ /* 0x0001e20000100a00 */
[----:B------:R-:W-:Y:S02]  /*2d770*/  IMAD.MOV.U32 R9, RZ, RZ, R6 ;  /* 0x000000ffff097224 */ /* 0x000fe400078e0006 */
[----:B------:R-:W-:Y:S01]  /*2d780*/  IMAD.MOV.U32 R8, RZ, RZ, R7 ;  /* 0x000000ffff087224 */ /* 0x000fe200078e0007 */
        /* <DEDUP_REMOVED lines=16> */
[----:B------:R0:W-:Y:S01]  /*2d890*/  STL.64 [R1+0x24f0], R8 ;  /* 0x0024f00801007387 */ /* 0x0001e20000100a00 */
[----:B--2---:R-:W-:Y:S03]  /*2d8a0*/  HMMA.16816.F32 R16, R16, R8, R20 ;  /* 0x000000081010723c */ /* 0x004fe60000001814 */
[----:B------:R-:W1:Y:S04]  /*2d8b0*/  LDSM.16.MT88.4 R20, [R29+0x10380] ;  /* 0x010380001d14783b */ /* 0x000e680000004200 */
[----:B0-----:R-:W2:Y:S11]  /*2d8c0*/  LDL.LU R8, [R1+0x1f0] ;  /* 0x0001f00001087983 */ /* 0x001eb60000300800 */
[----:B------:R-:W-:Y:S05]  /*2d8d0*/  @!UPT UIADD3 URZ, URZ, URZ, URZ ;  /* 0x0000003f3f3ff290 */ /* 0x000fea000fffe03f */
[----:B------:R1:W-:Y:S01]  /*2d8e0*/  STL.64 [R1+0x70], R16 ;  /* 0x0000701001007387 */ /* 0x0003e20000100a00 */
[----:B------:R0:W-:Y:S02]  /*2d8f0*/  STL.64 [R1+0x78], R18 ;  /* 0x0000781201007387 */ /* 0x0001e40000100a00 */
[----:B------:R-:W2:Y:S02]  /*2d900*/  LDL.LU R9, [R1+0x1f4] ;  /* 0x0001f40001097983 */ /* 0x000ea40000300800 */
[----:B------:R-:W2:Y:S01]  /*2d910*/  LDL.LU R10, [R1+0x1f8] ;  /* 0x0001f800010a7983 */ /* 0x000ea20000300800 */
[----:B------:R-:W2:Y:S01]  /*2d920*/  LDL.LU R11, [R1+0x1fc] ;  /* 0x0001fc00010b7983 */ /* 0x000ea20000300800 */
[----:B-1----:R-:W-:Y:S02]  /*2d930*/  IMAD.MOV.U32 R17, RZ, RZ, R22 ;  /* 0x000000ffff117224 */ /* 0x002fe400078e0016 */
[----:B------:R-:W-:Y:S02]  /*2d940*/  IMAD.MOV.U32 R16, RZ, RZ, R23 ;  /* 0x000000ffff107224 */ /* 0x000fe400078e0017 */
[----:B0-----:R-:W-:-:S02]  /*2d950*/  IMAD.MOV.U32 R19, RZ, RZ, R20 ;  /* 0x000000ffff137224 */ /* 0x001fc400078e0014 */
[----:B------:R-:W-:Y:S01]  /*2d960*/  IMAD.MOV.U32 R18, RZ, RZ, R21 ;  /* 0x000000ffff127224 */ /* 0x000fe200078e0015 */
[----:B------:R-:W3:Y:S01]  /*2d970*/  LDL.LU.64 R22, [R1+0x2510] ;  /* 0x0025100001167983 */ /* 0x000ee20000300a00 */
[----:B------:R-:W3:Y:S02]  /*2d980*/  LDL.LU.64 R20, [R1+0x2508] ;  /* 0x0025080001147983 */ /* 0x000ee40000300a00 */
[----:B------:R-:W-:Y:S01]  /*2d990*/  STL [R1+0x24bc], R19 ;  /* 0x0024bc1301007387 */ /* 0x000fe20000100800 */
[----:B------:R-:W-:Y:S01]  /*2d9a0*/  STL [R1+0x24e8], R18 ;  /* 0x0024e81201007387 */ /* 0x000fe20000100800 */
[----:B------:R0:W-:Y:S03]  /*2d9b0*/  STL.64 [R1+0x24e0], R16 ;  /* 0x0024e01001007387 */ /* 0x0001e60000100a00 */
[----:B0-----:R-:W2:Y:S01]  /*2d9c0*/  LDL.LU R16, [R1+0x1e0] ;  /* 0x0001e00001107983 */ /* 0x001ea20000300800 */
[C---:B---3--:R-:W-:Y:S11]  /*2d9d0*/  HMMA.16816.F32 R4, R20.reuse, R24, R4 ;  /* 0x000000181404723c */ /* 0x048ff60000001804 */
[----:B------:R-:W-:Y:S11]  /*2d9e0*/  @!UPT UIADD3 URZ, URZ, URZ, URZ ;  /* 0x0000003f3f3ff290 */ /* 0x000ff6000fffe03f */
[----:B------:R-:W-:Y:S01]  /*2d9f0*/  @!UPT UIADD3 URZ, URZ, URZ, URZ ;  /* 0x0000003f3f3ff290 */ /* 0x000fe2000fffe03f */
[----:B------:R0:W-:Y:S01]  /*2da00*/  STL.64 [R1+0x30], R4 ;  /* 0x0000300401007387 */ /* 0x0001e20000100a00 */
[----:B------:R-:W-:Y:S03]  /*2da10*/  STL.64 [R1+0x38], R6 ;  /* 0x0000380601007387 */ /* 0x000fe60000100a00 */
[----:B0-----:R-:W3:Y:S02]  /*2da20*/  LDL.LU.64 R4, [R1+0x2500] ;  /* 0x0025000001047983 */ /* 0x001ee40000300a00 */
[C---:B---3--:R-:W-:Y:S11]  /*2da30*/  HMMA.16816.F32 R12, R20.reuse, R4, R12 ;  /* 0x00000004140c723c */ /* 0x048ff6000000180c */
[----:B------:R-:W-:Y:S11]  /*2da40*/  @!UPT UIADD3 URZ, URZ, URZ, URZ ;  /* 0x0000003f3f3ff290 */ /* 0x000ff6000fffe03f */
[----:B------:R-:W-:Y:S01]  /*2da50*/  @!UPT UIADD3 URZ, URZ, URZ, URZ ;  /* 0x0000003f3f3ff290 */ /* 0x000fe2000fffe03f */
[----:B------:R0:W-:Y:S01]  /*2da60*/  STL.64 [R1+0x20], R12 ;  /* 0x0000200c01007387 */ /* 0x0001e20000100a00 */
[----:B------:R-:W-:Y:S03]  /*2da70*/  STL.64 [R1+0x28], R14 ;  /* 0x0000280e01007387 */ /* 0x000fe60000100a00 */
[----:B0-----:R-:W2:Y:S02]  /*2da80*/  LDL.LU.64 R12, [R1+0x24f8] ;  /* 0x0024f800010c7983 */ /* 0x001ea40000300a00 */
[----:B--2---:R-:W-:Y:S11]  /*2da90*/  HMMA.16816.F32 R8, R20, R12, R8 ;  /* 0x0000000c1408723c */ /* 0x004ff60000001808 */
[----:B------:R-:W-:Y:S11]  /*2daa0*/  @!UPT UIADD3 URZ, URZ, URZ, URZ ;  /* 0x0000003f3f3ff290 */ /* 0x000ff6000fffe03f */
[----:B------:R-:W-:Y:S01]  /*2dab0*/  @!UPT UIADD3 URZ, URZ, URZ, URZ ;  /* 0x0000003f3f3ff290 */ /* 0x000fe2000fffe03f */
[----:B------:R0:W-:Y:S01]  /*2dac0*/  STL.64 [R1+0x100], R8 ;  /* 0x0001000801007387 */ /* 0x0001e20000100a00 */
[----:B------:R1:W-:Y:S03]  /*2dad0*/  STL.64 [R1+0x108], R10 ;  /* 0x0001080a01007387 */ /* 0x0003e60000100a00 */
[----:B0-----:R-:W2:Y:S01]  /*2dae0*/  LDL.LU.64 R8, [R1+0x24f0] ;  /* 0x0024f00001087983 */ /* 0x001ea20000300a00 */
[----:B------:R-:W-:Y:S02]  /*2daf0*/  IMAD.MOV.U32 R17, RZ, RZ, R3 ;  /* 0x000000ffff117224 */ /* 0x000fe400078e0003 */
[----:B----4-:R-:W-:Y:S02]  /*2db00*/  IMAD.MOV.U32 R18, RZ, RZ, R2 ;  /* 0x000000ffff127224 */ /* 0x010fe400078e0002 */
[----:B------:R-:W-:-:S07]  /*2db10*/  IMAD.MOV.U32 R19, RZ, RZ, R0 ;  /* 0x000000ffff137224 */ /* 0x000fce00078e0000 */
[----:B--2---:R-:W-:Y:S01]  /*2db20*/  HMMA.16816.F32 R20, R20, R8, R16 ;  /* 0x000000081414723c */ /* 0x004fe20000001810 */
[----:B------:R-:W2:Y:S01]  /*2db30*/  LDL.LU R18, [R1+0x24e8] ;  /* 0x0024e80001127983 */ /* 0x000ea20000300800 */
[----:B------:R-:W3:Y:S02]  /*2db40*/  LDL.LU.64 R16, [R1+0x24e0] ;  /* 0x0024e00001107983 */ /* 0x000ee40000300a00 */
[----:B-1----:R-:W4:Y:S02]  /*2db50*/  LDL.LU.64 R10, [R1+0x24d8] ;  /* 0x0024d800010a7983 */ /* 0x002f240000300a00 */
[----:B------:R-:W4:Y:S11]  /*2db60*/  LDL.LU.64 R8, [R1+0x24d0] ;  /* 0x0024d00001087983 */ /* 0x000f360000300a00 */
[----:B------:R-:W-:Y:S06]  /*2db70*/  @!UPT UIADD3 URZ, URZ, URZ, URZ ;  /* 0x0000003f3f3ff290 */ /* 0x000fec000fffe03f */
[----:B------:R0:W-:Y:S01]  /*2db80*/  STL [R1+0xf0], R20 ;  /* 0x0000f01401007387 */ /* 0x0001e20000100800 */
[----:B------:R-:W-:Y:S02]  /*2db90*/  IMAD.MOV.U32 R3, RZ, RZ, R21 ;  /* 0x000000ffff037224 */ /* 0x000fe400078e0015 */
[----:B------:R-:W-:Y:S02]  /*2dba0*/  IMAD.MOV.U32 R2, RZ, RZ, R22 ;  /* 0x000000ffff027224 */ /* 0x000fe400078e0016 */
[----:B------:R-:W-:Y:S01]  /*2dbb0*/  IMAD.MOV.U32 R0, RZ, RZ, R23 ;  /* 0x000000ffff007224 */ /* 0x000fe200078e0017 */
[----:B0-----:R-:W4:Y:S01]  /*2dbc0*/  LDL.LU R20, [R1+0x10] ;  /* 0x0000100001147983 */ /* 0x001f220000300800 */
[----:B------:R-:W4:Y:S02]  /*2dbd0*/  LDL.LU R21, [R1+0x14] ;  /* 0x0000140001157983 */ /* 0x000f240000300800 */
[----:B------:R-:W4:Y:S02]  /*2dbe0*/  LDL.LU R22, [R1+0x18] ;  /* 0x0000180001167983 */ /* 0x000f240000300800 */
[----:B------:R-:W4:Y:S02]  /*2dbf0*/  LDL.LU R23, [R1+0x1c] ;  /* 0x00001c0001177983 */ /* 0x000f240000300800 */
[----:B------:R-:W-:-:S02]  /*2dc00*/  IMAD.MOV.U32 R19, RZ, RZ, R24 ;  /* 0x000000ffff137224 */ /* 0x000fc400078e0018 */
[----:B------:R-:W-:Y:S01]  /*2dc10*/  IMAD.MOV.U32 R28, RZ, RZ, R25 ;  /* 0x000000ffff1c7224 */ /* 0x000fe200078e0019 */
[C---:B----4-:R-:W-:Y:S01]  /*2dc20*/  HMMA.16816.F32 R8, R20.reuse, R24, R8 ;  /* 0x000000181408723c */ /* 0x050fe20000001808 */
[----:B------:R-:W0:Y:S11]  /*2dc30*/  LDSM.16.MT88.4 R24, [R29+0x14000] ;  /* 0x014000001d18783b */ /* 0x000e360000004200 */
[----:B------:R-:W-:Y:S11]  /*2dc40*/  @!UPT UIADD3 URZ, URZ, URZ, URZ ;  /* 0x0000003f3f3ff290 */ /* 0x000ff6000fffe03f */
[----:B------:R-:W-:Y:S01]  /*2dc50*/  STL.64 [R1+0x140], R8 ;  /* 0x0001400801007387 */ /* 0x000fe20000100a00 */
[----:B------:R1:W-:Y:S03]  /*2dc60*/  STL.64 [R1+0x148], R10 ;  /* 0x0001480a01007387 */ /* 0x0003e60000100a00 */
[----:B-1----:R-:W4:Y:S01]  /*2dc70*/  LDL.LU.64 R10, [R1+0x24c8] ;  /* 0x0024c800010a7983 */ /* 0x002f220000300a00 */
[----:B------:R-:W4:Y:S03]  /*2dc80*/  LDL.LU.64 R8, [R1+0x24c0] ;  /* 0x0024c00001087983 */ /* 0x000f260000300a00 */
[----:B0-----:R-:W-:Y:S01]  /*2dc90*/  STL.64 [R1+0x2470], R26 ;  /* 0x0024701a01007387 */ /* 0x001fe20000100a00 */
[----:B------:R0:W-:Y:S03]  /*2dca0*/  STL.64 [R1+0x2468], R24 ;  /* 0x0024681801007387 */ /* 0x0001e60000100a00 */
[----:B0-----:R-:W2:Y:S01]  /*2dcb0*/  LDL.LU R24, [R1+0x2e0] ;  /* 0x0002e00001187983 */ /* 0x001ea20000300800 */
[----:B------:R-:W2:Y:S02]  /*2dcc0*/  LDL.LU R25, [R1+0x2e4] ;  /* 0x0002e40001197983 */ /* 0x000ea40000300800 */
[----:B------:R-:W2:Y:S02]  /*2dcd0*/  LDL.LU R26, [R1+0x2e8] ;  /* 0x0002e800011a7983 */ /* 0x000ea40000300800 */
[----:B------:R-:W2:Y:S01]  /*2dce0*/  LDL.LU R27, [R1+0x2ec] ;  /* 0x0002ec00011b7983 */ /* 0x000ea20000300800 */
[C---:B----4-:R-:W-:Y:S01]  /*2dcf0*/  HMMA.16816.F32 R8, R20.reuse, R4, R8 ;  /* 0x000000041408723c */ /* 0x050fe20000001808 */
[----:B------:R-:W0:Y:S04]  /*2dd00*/  LDSM.16.MT88.4 R4, [R29+0x14080] ;  /* 0x014080001d04783b */ /* 0x000e280000004200 */
[----:B0-----:R-:W-:Y:S11]  /*2dd10*/  STL.64 [R1+0x2420], R6 ;  /* 0x0024200601007387 */ /* 0x001ff60000100a00 */
[----:B------:R-:W-:Y:S07]  /*2dd20*/  @!UPT UIADD3 URZ, URZ, URZ, URZ ;  /* 0x0000003f3f3ff290 */ /* 0x000fee000fffe03f */
[----:B------:R-:W-:Y:S02]  /*2dd30*/  STL.64 [R1+0x280], R8 ;  /* 0x0002800801007387 */ /* 0x000fe40000100a00 */
[----:B------:R-:W-:Y:S02]  /*2dd40*/  STL.64 [R1+0x288], R10 ;  /* 0x0002880a01007387 */ /* 0x000fe40000100a00 */
[----:B------:R2:W-:Y:S01]  /*2dd50*/  STL.64 [R1+0x2418], R4 ;  /* 0x0024180401007387 */ /* 0x0005e20000100a00 */
[----:B------:R-:W0:Y:S01]  /*2dd60*/  LDSM.16.MT88.4 R8, [R29+0x14100] ;  /* 0x014100001d08783b */ /* 0x000e220000004200 */
[----:B--2---:R-:W-:Y:S03]  /*2dd70*/  HMMA.16816.F32 R4, R20, R12, R24 ;  /* 0x0000000c1404723c */ /* 0x004fe60000001818 */
[----:B------:R-:W1:Y:S04]  /*2dd80*/  LDSM.16.MT88.4 R12, [R29+0x14180] ;  /* 0x014180001d0c783b */ /* 0x000e680000004200 */
[----:B0-----:R-:W-:Y:S01]  /*2dd90*/  STL.64 [R1+0x23c0], R10 ;  /* 0x0023c00a01007387 */ /* 0x001fe20000100a00 */
[----:B------:R-:W-:Y:S03]  /*2dda0*/  STL.64 [R1+0x23b8], R8 ;  /* 0x0023b80801007387 */ /* 0x000fe60000100a00 */
[----:B-1----:R-:W-:Y:S11]  /*2ddb0*/  STL.64 [R1+0x2390], R14 ;  /* 0x0023900e01007387 */ /* 0x002ff60000100a00 */
[----:B------:R-:W-:Y:S01]  /*2ddc0*/  @!UPT UIADD3 URZ, URZ, URZ, URZ ;  /* 0x0000003f3f3ff290 */ /* 0x000fe2000fffe03f */
[----:B------:R-:W-:Y:S02]  /*2ddd0*/  STL.64 [R1+0x2e0], R4 ;  /* 0x0002e00401007387 */ /* 0x000fe40000100a00 */
[----:B------:R-:W-:Y:S02]  /*2dde0*/  STL.64 [R1+0x2e8], R6 ;  /* 0x0002e80601007387 */ /* 0x000fe40000100a00 */
[----:B------:R0:W-:Y:S02]  /*2ddf0*/  STL.64 [R1+0x2388], R12 ;  /* 0x0023880c01007387 */ /* 0x0001e40000100a00 */
[----:B0-----:R-:W2:Y:S01]  /*2de00*/  LDL.LU R12, [R1+0x180] ;  /* 0x00018000010c7983 */ /* 0x001ea20000300800 */
[----:B------:R-:W2:Y:S02]  /*2de10*/  LDL.LU R13, [R1+0x184] ;  /* 0x00018400010d7983 */ /* 0x000ea40000300800 */
[----:B------:R-:W4:Y:S02]  /*2de20*/  LDL.LU R14, [R1+0x188] ;  /* 0x00018800010e7983 */ /* 0x000f240000300800 */
[----:B------:R-:W4:Y:S02]  /*2de30*/  LDL.LU R15, [R1+0x18c] ;  /* 0x00018c00010f7983 */ /* 0x000f240000300800 */
[----:B----4-:R-:W-:Y:S01]  /*2de40*/  STL.64 [R1+0x23a0], R14 ;  /* 0x0023a00e01007387 */ /* 0x010fe20000100a00 */
[----:B--2---:R0:W-:Y:S03]  /*2de50*/  STL.64 [R1+0x2398], R12 ;  /* 0x0023980c01007387 */ /* 0x0041e60000100a00 */
        /* <DEDUP_REMOVED lines=12> */
[----:B0-----:R-:W2:Y:S01]  /*2df20*/  LDL.LU.64 R12, [R1+0x50] ;  /* 0x00005000010c7983 */ /* 0x001ea20000300a00 */
[----:B------:R-:W4:Y:S03]  /*2df30*/  LDL.64 R14, [R1+0x58] ;  /* 0x00005800010e7983 */ /* 0x000f260000100a00 */
[----:B----4-:R-:W-:Y:S01]  /*2df40*/  STL.64 [R1+0x24a0], R14 ;  /* 0x0024a00e01007387 */ /* 0x010fe20000100a00 */
[----:B--2---:R-:W-:Y:S02]  /*2df50*/  STL.64 [R1+0x2498], R12 ;  /* 0x0024980c01007387 */ /* 0x004fe40000100a00 */
[----:B------:R-:W2:Y:S02]  /*2df60*/  LDL.LU R8, [R1+0x1d0] ;  /* 0x0001d00001087983 */ /* 0x000ea40000300800 */
[----:B------:R-:W2:Y:S01]  /*2df70*/  LDL.LU R9, [R1+0x1d4] ;  /* 0x0001d40001097983 */ /* 0x000ea20000300800 */
[----:B------:R-:W4:Y:S01]  /*2df80*/  LDL.LU R10, [R1+0x1d8] ;  /* 0x0001d800010a7983 */ /* 0x000f220000300800 */
[----:B------:R-:W4:Y:S03]  /*2df90*/  LDL.LU R11, [R1+0x1dc] ;  /* 0x0001dc00010b7983 */ /* 0x000f260000300800 */
        /* <DEDUP_REMOVED lines=11> */
[----:B------:R-:W4:Y:S01]  /*2e050*/  LDL.LU R11, [R1+0x21c] ;  /* 0x00021c00010b7983 */ /* 0x000f220000300800 */
[----:B------:R-:W2:Y:S01]  /*2e060*/  LDL.LU R12, [R1+0x2d0] ;  /* 0x0002d000010c7983 */ /* 0x000ea20000300800 */
[----:B------:R-:W3:Y:S02]  /*2e070*/  LDL.LU R13, [R1+0x2d4] ;  /* 0x0002d400010d7983 */ /* 0x000ee40000300800 */
[----:B------:R-:W3:Y:S02]  /*2e080*/  LDL.LU R14, [R1+0x2d8] ;  /* 0x0002d800010e7983 */ /* 0x000ee40000300800 */
[----:B------:R-:W3:Y:S01]  /*2e090*/  LDL.LU R15, [R1+0x2dc] ;  /* 0x0002dc00010f7983 */ /* 0x000ee20000300800 */
[----:B----4-:R-:W-:Y:S01]  /*2e0a0*/  STL.64 [R1+0x2400], R10 ;  /* 0x0024000a01007387 */ /* 0x010fe20000100a00 */
[----:B--2---:R0:W-:Y:S02]  /*2e0b0*/  STL.64 [R1+0x23f8], R8 ;  /* 0x0023f80801007387 */ /* 0x0041e40000100a00 */
[----:B0-----:R-:W-:-:S02]  /*2e0c0*/  IMAD.MOV.U32 R8, RZ, RZ, R19 ;  /* 0x000000ffff087224 */ /* 0x001fc400078e0013 */
[----:B------:R-:W-:Y:S01]  /*2e0d0*/  IMAD.MOV.U32 R9, RZ, RZ, R28 ;  /* 0x000000ffff097224 */ /* 0x000fe200078e001c */
[----:B------:R-:W2:Y:S01]  /*2e0e0*/  LDL.LU R19, [R1+0x24bc] ;  /* 0x0024bc0001137983 */ /* 0x000ea20000300800 */
[----:B------:R-:W4:Y:S02]  /*2e0f0*/  LDL.LU R28, [R1+0x24b8] ;  /* 0x0024b800011c7983 */ /* 0x000f240000300800 */
[----:B------:R-:W2:Y:S02]  /*2e100*/  LDL R10, [R1+0x88] ;  /* 0x00008800010a7983 */ /* 0x000ea40000100800 */
[----:B------:R-:W2:Y:S01]  /*2e110*/  LDL R11, [R1+0x8c] ;  /* 0x00008c00010b7983 */ /* 0x000ea20000100800 */
        /* <DEDUP_REMOVED lines=9> */
[----:B----4-:R-:W-:-:S02]  /*2e1b0*/  IMAD.MOV.U32 R7, RZ, RZ, R28 ;  /* 0x000000ffff077224 */ /* 0x010fc400078e001c */
[----:B------:R-:W-:Y:S02]  /*2e1c0*/  IMAD.MOV.U32 R24, RZ, RZ, R19 ;  /* 0x000000ffff187224 */ /* 0x000fe400078e0013 */
[----:B------:R-:W-:Y:S02]  /*2e1d0*/  IMAD.MOV.U32 R25, RZ, RZ, R18 ;  /* 0x000000ffff197224 */ /* 0x000fe400078e0012 */
[----:B---3--:R-:W-:Y:S02]  /*2e1e0*/  IMAD.MOV.U32 R26, RZ, RZ, R17 ;  /* 0x000000ffff1a7224 */ /* 0x008fe400078e0011 */
[----:B------:R-:W-:Y:S02]  /*2e1f0*/  IMAD.MOV.U32 R27, RZ, RZ, R16 ;  /* 0x000000ffff1b7224 */ /* 0x000fe400078e0010 */
[----:B------:R-:W0:Y:S04]  /*2e200*/  LDSM.16.MT88.4 R16, [R29+0x14200] ;  /* 0x014200001d10783b */ /* 0x000e280000004200 */
[----:B--2---:R-:W-:Y:S01]  /*2e210*/  STL.64 [R1+0x2440], R6 ;  /* 0x0024400601007387 */ /* 0x004fe20000100a00 */
[----:B------:R1:W-:Y:S03]  /*2e220*/  STL.64 [R1+0x2438], R4 ;  /* 0x0024380401007387 */ /* 0x0003e60000100a00 */
[----:B-1----:R-:W2:Y:S01]  /*2e230*/  LDL.LU.64 R4, [R1+0x60] ;  /* 0x0000600001047983 */ /* 0x002ea20000300a00 */
[----:B------:R-:W3:Y:S03]  /*2e240*/  LDL.64 R6, [R1+0x68] ;  /* 0x0000680001067983 */ /* 0x000ee60000100a00 */
[----:B---3--:R-:W-:Y:S01]  /*2e250*/  STL.64 [R1+0x24b0], R6 ;  /* 0x0024b00601007387 */ /* 0x008fe20000100a00 */
[----:B--2---:R-:W-:Y:S02]  /*2e260*/  STL.64 [R1+0x24a8], R4 ;  /* 0x0024a80401007387 */ /* 0x004fe40000100a00 */
[----:B0-----:R-:W-:Y:S02]  /*2e270*/  STL.64 [R1+0x2350], R18 ;  /* 0x0023501201007387 */ /* 0x001fe40000100a00 */
[----:B------:R0:W-:Y:S02]  /*2e280*/  STL.64 [R1+0x2348], R16 ;  /* 0x0023481001007387 */ /* 0x0001e40000100a00 */
[----:B0-----:R-:W2:Y:S01]  /*2e290*/  LDL.LU.64 R16, [R1+0x40] ;  /* 0x0000400001107983 */ /* 0x001ea20000300a00 */
[----:B------:R-:W3:Y:S01]  /*2e2a0*/  LDL.64 R18, [R1+0x48] ;  /* 0x0000480001127983 */ /* 0x000ee20000100a00 */
[----:B--2---:R-:W-:Y:S02]  /*2e2b0*/  HMMA.16816.F32 R12, R20, R16, R12 ;  /* 0x00000010140c723c */ /* 0x004fe4000000180c */
[----:B------:R-:W0:Y:S11]  /*2e2c0*/  LDSM.16.MT88.4 R20, [R29+0x14280] ;  /* 0x014280001d14783b */ /* 0x000e360000004200 */
[----:B------:R-:W-:Y:S10]  /*2e2d0*/  @!UPT UIADD3 URZ, URZ, URZ, URZ ;  /* 0x0000003f3f3ff290 */ /* 0x000ff4000fffe03f */
[----:B------:R-:W-:Y:S01]  /*2e2e0*/  STL.64 [R1+0x2f0], R12 ;  /* 0x0002f00c01007387 */ /* 0x000fe20000100a00 */
[----:B------:R-:W-:Y:S02]  /*2e2f0*/  STL [R1+0x2f8], R14 ;  /* 0x0002f80e01007387 */ /* 0x000fe40000100800 */
[----:B---3--:R-:W-:Y:S02]  /*2e300*/  STL.64 [R1+0x2490], R18 ;  /* 0x0024901201007387 */ /* 0x008fe40000100a00 */
[----:B------:R1:W-:Y:S02]  /*2e310*/  STL.64 [R1+0x2488], R16 ;  /* 0x0024881001007387 */ /* 0x0003e40000100a00 */
[----:B------:R-:W-:Y:S01]  /*2e320*/  IMAD.MOV.U32 R28, RZ, RZ, R15 ;  /* 0x000000ffff1c7224 */ /* 0x000fe200078e000f */
        /* <DEDUP_REMOVED lines=8> */
[----:B------:R-:W4:Y:S01]  /*2e3b0*/  LDL.LU R4, [R1+0x2c0] ;  /* 0x0002c00001047983 */ /* 0x000f220000300800 */
[----:B------:R-:W4:Y:S02]  /*2e3c0*/  LDL.LU R5, [R1+0x2c4] ;  /* 0x0002c40001057983 */ /* 0x000f240000300800 */
[----:B------:R-:W4:Y:S02]  /*2e3d0*/  LDL.LU R6, [R1+0x2c8] ;  /* 0x0002c80001067983 */ /* 0x000f240000300800 */
[----:B------:R-:W4:Y:S01]  /*2e3e0*/  LDL.LU R7, [R1+0x2cc] ;  /* 0x0002cc0001077983 */ /* 0x000f220000300800 */
[----:B0-----:R-:W-:Y:S01]  /*2e3f0*/  STL.64 [R1+0x2310], R22 ;  /* 0x0023101601007387 */ /* 0x001fe20000100a00 */
        /* <DEDUP_REMOVED lines=16> */
[----:B------:R-:W2:Y:S01]  /*2e500*/  LDL.LU R23, [R1+0x25c] ;  /* 0x00025c0001177983 */ /* 0x000ea20000300800 */
[C---:B----4-:R-:W-:Y:S01]  /*2e510*/  HMMA.16816.F32 R4, R24.reuse, R8, R4 ;  /* 0x000000081804723c */ /* 0x050fe20000001804 */
[----:B--2---:R-:W-:Y:S01]  /*2e520*/  STL.64 [R1+0x2460], R22 ;  /* 0x0024601601007387 */ /* 0x004fe20000100a00 */
[----:B------:R0:W-:Y:S03]  /*2e530*/  STL.64 [R1+0x2458], R20 ;  /* 0x0024581401007387 */ /* 0x0001e60000100a00 */
        /* <DEDUP_REMOVED lines=8> */
[----:B------:R-:W2:Y:S02]  /*2e5c0*/  LDL.LU R22, [R1+0x278] ;  /* 0x0002780001167983 */ /* 0x000ea40000300800 */
[----:B------:R-:W2:Y:S02]  /*2e5d0*/  LDL.LU R23, [R1+0x27c] ;  /* 0x00027c0001177983 */ /* 0x000ea40000300800 */
[----:B------:R-:W-:Y:S01]  /*2e5e0*/  STL.64 [R1+0x2d0], R4 ;  /* 0x0002d00401007387 */ /* 0x000fe20000100a00 */
[----:B------:R0:W-:Y:S03]  /*2e5f0*/  STL.64 [R1+0x2d8], R6 ;  /* 0x0002d80601007387 */ /* 0x0001e60000100a00 */
[----:B0-----:R-:W4:Y:S01]  /*2e600*/  LDL.LU.64 R6, [R1+0x24b0] ;  /* 0x0024b00001067983 */ /* 0x001f220000300a00 */
[----:B------:R-:W3:Y:S02]  /*2e610*/  LDL.LU.64 R4, [R1+0x24a8] ;  /* 0x0024a80001047983 */ /* 0x000ee40000300a00 */
[C---:B---3--:R-:W-:Y:S11]  /*2e620*/  HMMA.16816.F32 R12, R24.reuse, R4, R12 ;  /* 0x00000004180c723c */ /* 0x048ff6000000180c */
[----:B------:R-:W-:Y:S11]  /*2e630*/  @!UPT UIADD3 URZ, URZ, URZ, URZ ;  /* 0x0000003f3f3ff290 */ /* 0x000ff6000fffe03f */
[----:B------:R-:W-:Y:S01]  /*2e640*/  @!UPT UIADD3 URZ, URZ, URZ, URZ ;  /* 0x0000003f3f3ff290 */ /* 0x000fe2000fffe03f */
[----:B------:R-:W-:Y:S01]  /*2e650*/  STL.64 [R1+0x2c0], R12 ;  /* 0x0002c00c01007387 */ /* 0x000fe20000100a00 */
[----:B------:R0:W-:Y:S03]  /*2e660*/  STL.64 [R1+0x2c8], R14 ;  /* 0x0002c80e01007387 */ /* 0x0001e60000100a00 */
[----:B0-----:R-:W3:Y:S01]  /*2e670*/  LDL.LU.64 R14, [R1+0x24a0] ;  /* 0x0024a000010e7983 */ /* 0x001ee20000300a00 */
[----:B------:R-:W2:Y:S02]  /*2e680*/  LDL.LU.64 R12, [R1+0x2498] ;  /* 0x00249800010c7983 */ /* 0x000ea40000300a00 */
[C---:B--2---:R-:W-:Y:S11]  /*2e690*/  HMMA.16816.F32 R16, R24.reuse, R12, R16 ;  /* 0x0000000c1810723c */ /* 0x044ff60000001810 */
[----:B------:R-:W-:Y:S11]  /*2e6a0*/  @!UPT UIADD3 URZ, URZ, URZ, URZ ;  /* 0x0000003f3f3ff290 */ /* 0x000ff6000fffe03f */
[----:B------:R-:W-:Y:S01]  /*2e6b0*/  @!UPT UIADD3 URZ, URZ, URZ, URZ ;  /* 0x0000003f3f3ff290 */ /* 0x000fe2000fffe03f */
[----:B------:R-:W-:Y:S01]  /*2e6c0*/  STL.64 [R1+0x2b0], R16 ;  /* 0x0002b01001007387 */ /* 0x000fe20000100a00 */
[----:B------:R-:W-:Y:S02]  /*2e6d0*/  STL.64 [R1+0x2b8], R18 ;  /* 0x0002b81201007387 */ /* 0x000fe40000100a00 */
[----:B------:R-:W0:Y:S02]  /*2e6e0*/  LDSM.16.MT88.4 R16, [R29+0x14300] ;  /* 0x014300001d10783b */ /* 0x000e240000004200 */
[----:B0-----:R-:W-:Y:S02]  /*2e6f0*/  STL.64 [R1+0x90], R16 ;  /* 0x0000901001007387 */ /* 0x001fe40000100a00 */
[----:B------:R0:W-:Y:S02]  /*2e700*/  STL.64 [R1+0x98], R18 ;  /* 0x0000981201007387 */ /* 0x0001e40000100a00 */
        /* <DEDUP_REMOVED lines=17> */
[----:B----4-:R-:W-:Y:S02]  /*2e820*/  IMAD.MOV.U32 R9, RZ, RZ, R6 ;  /* 0x000000ffff097224 */ /* 0x010fe400078e0006 */
        /* <DEDUP_REMOVED lines=22> */
[----:B------:R0:W-:Y:S02]  /*2e990*/  STL.64 [R1+0x238], R26 ;  /* 0x0002381a01007387 */ /* 0x0001e40000100a00 */
[----:B0-----:R-:W-:Y:S02]  /*2e9a0*/  IMAD.MOV.U32 R26, RZ, RZ, R9 ;  /* 0x000000ffff1a7224 */ /* 0x001fe400078e0009 */
[----:B------:R-:W-:Y:S02]  /*2e9b0*/  IMAD.MOV.U32 R27, RZ, RZ, R8 ;  /* 0x000000ffff1b7224 */ /* 0x000fe400078e0008 */
[C---:B--2---:R-:W-:Y:S01]  /*2e9c0*/  HMMA.16816.F32 R8, R4.reuse, R10, R20 ;  /* 0x0000000a0408723c */ /* 0x044fe20000001814 */
[----:B------:R-:W2:Y:S01]  /*2e9d0*/  LDL.LU.64 R22, [R1+0x2410] ;  /* 0x0024100001167983 */ /* 0x000ea20000300a00 */
[----:B------:R-:W2:Y:S11]  /*2e9e0*/  LDL.LU.64 R20, [R1+0x2408] ;  /* 0x0024080001147983 */ /* 0x000eb60000300a00 */
[----:B------:R-:W-:Y:S10]  /*2e9f0*/  @!UPT UIADD3 URZ, URZ, URZ, URZ ;  /* 0x0000003f3f3ff290 */ /* 0x000ff4000fffe03f */
[----:B------:R-:W-:Y:S01]  /*2ea00*/  STL.64 [R1+0x220], R8 ;  /* 0x0002200801007387 */ /* 0x000fe20000100a00 */
        /* <DEDUP_REMOVED lines=17> */
[----:B------:R-:W-:Y:S02]  /*2eb20*/  IMAD.MOV.U32 R17, RZ, RZ, R14 ;  /* 0x000000ffff117224 */ /* 0x000fe400078e000e */
[----:B------:R-:W-:Y:S02]  /*2eb30*/  IMAD.MOV.U32 R16, RZ, RZ, R15 ;  /* 0x000000ffff107224 */ /* 0x000fe400078e000f */
[----:B------:R-:W4:Y:S01]  /*2eb40*/  LDL.LU.64 R14, [R1+0x23d0] ;  /* 0x0023d000010e7983 */ /* 0x000f220000300a00 */
[----:B------:R-:W4:Y:S01]  /*2eb50*/  LDL.LU.64 R12, [R1+0x23c8] ;  /* 0x0023c800010c7983 */ /* 0x000f220000300a00 */
[----:B---3--:R-:W-:Y:S02]  /*2eb60*/  HMMA.16816.F32 R4, R4, R18, R8 ;  /* 0x000000120404723c */ /* 0x008fe40000001808 */
[----:B------:R-:W4:Y:S01]  /*2eb70*/  LDL.LU.64 R10, [R1+0x23c0] ;  /* 0x0023c000010a7983 */ /* 0x000f220000300a00 */
[----:B------:R-:W4:Y:S11]  /*2eb80*/  LDL.LU.64 R8, [R1+0x23b8] ;  /* 0x0023b80001087983 */ /* 0x000f360000300a00 */
[----:B------:R-:W-:Y:S09]  /*2eb90*/  @!UPT UIADD3 URZ, URZ, URZ, URZ ;  /* 0x0000003f3f3ff290 */ /* 0x000ff2000fffe03f */
        /* <DEDUP_REMOVED lines=8> */
[----:B0-----:R-:W3:Y:S01]  /*2ec20*/  LDL.LU.64 R14, [R1+0x23b0] ;  /* 0x0023b000010e7983 */ /* 0x001ee20000300a00 */
[----:B------:R-:W3:Y:S02]  /*2ec30*/  LDL.LU.64 R12, [R1+0x23a8] ;  /* 0x0023a800010c7983 */ /* 0x000ee40000300a00 */
[----:B---3--:R-:W-:Y:S01]  /*2ec40*/  HMMA.16816.F32 R24, R8, R26, R12 ;  /* 0x0000001a0818723c */ /* 0x008fe2000000180c */
[----:B------:R-:W3:Y:S01]  /*2ec50*/  LDL.LU.64 R14, [R1+0x23a0] ;  /* 0x0023a000010e7983 */ /* 0x000ee20000300a00 */
[----:B------:R-:W3:Y:S11]  /*2ec60*/  LDL.LU.64 R12, [R1+0x2398] ;  /* 0x00239800010c7983 */ /* 0x000ef60000300a00 */
[----:B------:R-:W-:Y:S10]  /*2ec70*/  @!UPT UIADD3 URZ, URZ, URZ, URZ ;  /* 0x0000003f3f3ff290 */ /* 0x000ff4000fffe03f */
[----:B------:R0:W-:Y:S01]  /*2ec80*/  STL.64 [R1+0x1c0], R24 ;  /* 0x0001c01801007387 */ /* 0x0001e20000100a00 */
[----:B------:R1:W-:Y:S03]  /*2ec90*/  STL.64 [R1+0x1c8], R26 ;  /* 0x0001c81a01007387 */ /* 0x0003e60000100a00 */
[----:B0-----:R-:W4:Y:S01]  /*2eca0*/  LDL.LU.64 R24, [R1+0x90] ;  /* 0x0000900001187983 */ /* 0x001f220000300a00 */
[----:B-1----:R-:W2:Y:S03]  /*2ecb0*/  LDL.LU.64 R26, [R1+0x98] ;  /* 0x00009800011a7983 */ /* 0x002ea60000300a00 */
[----:B--2---:R0:W-:Y:S02]  /*2ecc0*/  STL.64 [R1+0x22d0], R26 ;  /* 0x0022d01a01007387 */ /* 0x0041e40000100a00 */
[----:B0-----:R-:W-:-:S02]  /*2ecd0*/  IMAD.MOV.U32 R26, RZ, RZ, R17 ;  /* 0x000000ffff1a7224 */ /* 0x001fc400078e0011 */
[----:B------:R-:W-:-:S07]  /*2ece0*/  IMAD.MOV.U32 R27, RZ, RZ, R16 ;  /* 0x000000ffff1b7224 */ /* 0x000fce00078e0010 */
[C---:B---3--:R-:W-:Y:S08]  /*2ecf0*/  HMMA.16816.F32 R12, R8.reuse, R26, R12 ;  /* 0x0000001a080c723c */ /* 0x048ff0000000180c */
[----:B------:R-:W-:Y:S01]  /*2ed00*/  HMMA.16816.F32 R8, R8, R18, R20 ;  /* 0x000000120808723c */ /* 0x000fe20000001814 */
[----:B----4-:R-:W-:Y:S11]  /*2ed10*/  STL.64 [R1+0x22c8], R24 ;  /* 0x0022c81801007387 */ /* 0x010ff60000100a00 */
[----:B------:R-:W-:Y:S03]  /*2ed20*/  @!UPT UIADD3 URZ, URZ, URZ, URZ ;  /* 0x0000003f3f3ff290 */ /* 0x000fe6000fffe03f */
[----:B------:R-:W-:Y:S01]  /*2ed30*/  STL.64 [R1+0x1b0], R12 ;  /* 0x0001b00c01007387 */ /* 0x000fe20000100a00 */
[----:B------:R0:W-:Y:S03]  /*2ed40*/  STL.64 [R1+0x1b8], R14 ;  /* 0x0001b80e01007387 */ /* 0x0001e60000100a00 */
[----:B0-----:R-:W2:Y:S01]  /*2ed50*/  LDL.LU.64 R14, [R1+0x2390] ;  /* 0x00239000010e7983 */ /* 0x001ea20000300a00 */
[----:B------:R-:W2:Y:S02]  /*2ed60*/  LDL.LU.64 R12, [R1+0x2388] ;  /* 0x00238800010c7983 */ /* 0x000ea40000300a00 */
[----:B------:R-:W-:Y:S02]  /*2ed70*/  STL.64 [R1+0x2370], R26 ;  /* 0x0023701a01007387 */ /* 0x000fe40000100a00 */
[----:B------:R-:W-:Y:S01]  /*2ed80*/  STL.64 [R1+0x2368], R18 ;  /* 0x0023681201007387 */ /* 0x000fe20000100a00 */
[----:B------:R-:W3:Y:S01]  /*2ed90*/  LDL.LU R20, [R1+0x70] ;  /* 0x0000700001147983 */ /* 0x000ee20000300800 */
[----:B------:R-:W-:Y:S02]  /*2eda0*/  STL.64 [R1+0x1a0], R8 ;  /* 0x0001a00801007387 */ /* 0x000fe40000100a00 */
[----:B------:R-:W-:Y:S02]  /*2edb0*/  STL.64 [R1+0x1a8], R10 ;  /* 0x0001a80a01007387 */ /* 0x000fe40000100a00 */
[----:B------:R-:W3:Y:S01]  /*2edc0*/  LDL.LU R21, [R1+0x74] ;  /* 0x0000740001157983 */ /* 0x000ee20000300800 */
[----:B------:R-:W4:Y:S01]  /*2edd0*/  LDL.LU R22, [R1+0x78] ;  /* 0x0000780001167983 */ /* 0x000f220000300800 */
[----:B------:R-:W4:Y:S03]  /*2ede0*/  LDL.LU R23, [R1+0x7c] ;  /* 0x00007c0001177983 */ /* 0x000f260000300800 */
[----:B----4-:R-:W-:Y:S01]  /*2edf0*/  STL.64 [R1+0x2320], R22 ;  /* 0x0023201601007387 */ /* 0x010fe20000100a00 */
[----:B---3--:R0:W-:Y:S03]  /*2ee00*/  STL.64 [R1+0x2318], R20 ;  /* 0x0023181401007387 */ /* 0x0081e60000100a00 */
[----:B0-----:R-:W3:Y:S01]  /*2ee10*/  LDL.LU R20, [R1+0xa0] ;  /* 0x0000a00001147983 */ /* 0x001ee20000300800 */
[----:B------:R-:W3:Y:S02]  /*2ee20*/  LDL.LU R21, [R1+0xa4] ;  /* 0x0000a40001157983 */ /* 0x000ee40000300800 */
[----:B------:R-:W4:Y:S02]  /*2ee30*/  LDL.LU R22, [R1+0xa8] ;  /* 0x0000a80001167983 */ /* 0x000f240000300800 */
[----:B------:R-:W4:Y:S01]  /*2ee40*/  LDL.LU R23, [R1+0xac] ;  /* 0x0000ac0001177983 */ /* 0x000f220000300800 */
[----:B------:R-:W2:Y:S01]  /*2ee50*/  LDL.LU R16, [R1+0xe0] ;  /* 0x0000e00001107983 */ /* 0x000ea20000300800 */
[----:B------:R-:W2:Y:S02]  /*2ee60*/  LDL.LU R17, [R1+0xe4] ;  /* 0x0000e40001117983 */ /* 0x000ea40000300800 */
[----:B------:R-:W2:Y:S02]  /*2ee70*/  LDL.LU R18, [R1+0xe8] ;  /* 0x0000e80001127983 */ /* 0x000ea40000300800 */
[----:B------:R-:W2:Y:S02]  /*2ee80*/  LDL.LU R19, [R1+0xec] ;  /* 0x0000ec0001137983 */ /* 0x000ea40000300800 */
[----:B--2---:R-:W-:Y:S01]  /*2ee90*/  STL.64 [R1+0x2380], R18 ;  /* 0x0023801201007387 */ /* 0x004fe20000100a00 */
[----:B------:R0:W-:Y:S02]  /*2eea0*/  STL.64 [R1+0x2378], R16 ;  /* 0x0023781001007387 */ /* 0x0001e40000100a00 */
[----:B------:R-:W2:Y:S02]  /*2eeb0*/  LDL.LU R24, [R1+0x110] ;  /* 0x0001100001187983 */ /* 0x000ea40000300800 */
[----:B------:R-:W2:Y:S01]  /*2eec0*/  LDL.LU R25, [R1+0x114] ;  /* 0x0001140001197983 */ /* 0x000ea20000300800 */
[----:B------:R-:W2:Y:S01]  /*2eed0*/  LDL.LU R26, [R1+0x118] ;  /* 0x00011800011a7983 */ /* 0x000ea20000300800 */
[----:B------:R-:W2:Y:S03]  /*2eee0*/  LDL.LU R27, [R1+0x11c] ;  /* 0x00011c00011b7983 */ /* 0x000ea60000300800 */
[----:B0-----:R-:W2:Y:S01]  /*2eef0*/  LDL.LU R16, [R1+0x120] ;  /* 0x0001200001107983 */ /* 0x001ea20000300800 */
[----:B------:R-:W2:Y:S02]  /*2ef00*/  LDL.LU R17, [R1+0x124] ;  /* 0x0001240001117983 */ /* 0x000ea40000300800 */
[----:B------:R-:W2:Y:S02]  /*2ef10*/  LDL.LU R18, [R1+0x128] ;  /* 0x0001280001127983 */ /* 0x000ea40000300800 */
[----:B------:R-:W2:Y:S01]  /*2ef20*/  LDL.LU R19, [R1+0x12c] ;  /* 0x00012c0001137983 */ /* 0x000ea20000300800 */
[----:B----4-:R-:W-:Y:S01]  /*2ef30*/  STL.64 [R1+0x2330], R22 ;  /* 0x0023301601007387 */ /* 0x010fe20000100a00 */
[----:B---3--:R0:W-:Y:S03]  /*2ef40*/  STL.64 [R1+0x2328], R20 ;  /* 0x0023281401007387 */ /* 0x0081e60000100a00 */
[----:B0-----:R-:W3:Y:S01]  /*2ef50*/  LDL.LU R20, [R1+0xb0] ;  /* 0x0000b00001147983 */ /* 0x001ee20000300800 */
        /* <DEDUP_REMOVED lines=13> */
[----:B------:R-:W3:Y:S02]  /*2f030*/  LDL.LU R22, [R1+0xd8] ;  /* 0x0000d80001167983 */ /* 0x000ee40000300800 */
[----:B------:R-:W3:Y:S01]  /*2f040*/  LDL.LU R23, [R1+0xdc] ;  /* 0x0000dc0001177983 */ /* 0x000ee20000300800 */
        /* <DEDUP_REMOVED lines=9> */
[----:B------:R-:W4:Y:S01]  /*2f0e0*/  LDL.LU R11, [R1+0x10c] ;  /* 0x00010c00010b7983 */ /* 0x000f220000300800 */
[C---:B------:R-:W-:Y:S01]  /*2f0f0*/  HMMA.16816.F32 R16, R12.reuse, R6, R16 ;  /* 0x000000060c10723c */ /* 0x040fe20000001810 */
[----:B----4-:R0:W-:Y:S01]  /*2f100*/  STL.64 [R1+0x22f0], R10 ;  /* 0x0022f00a01007387 */ /* 0x0101e20000100a00 */
[----:B--2---:R-:W-:Y:S03]  /*2f110*/  STL.64 [R1+0x22e8], R8 ;  /* 0x0022e80801007387 */ /* 0x004fe60000100a00 */
[----:B0-----:R-:W2:Y:S11]  /*2f120*/  LDL.LU.64 R10, [R1+0x68] ;  /* 0x00006800010a7983 */ /* 0x001eb60000300a00 */
[----:B------:R-:W-:Y:S07]  /*2f130*/  @!UPT UIADD3 URZ, URZ, URZ, URZ ;  /* 0x0000003f3f3ff290 */ /* 0x000fee000fffe03f */
[----:B------:R-:W-:Y:S02]  /*2f140*/  STL.64 [R1+0x190], R16 ;  /* 0x0001901001007387 */ /* 0x000fe40000100a00 */
[----:B------:R0:W-:Y:S02]  /*2f150*/  STL.64 [R1+0x198], R18 ;  /* 0x0001981201007387 */ /* 0x0001e40000100a00 */
[----:B0-----:R-:W4:Y:S01]  /*2f160*/  LDL.LU.64 R18, [R1+0x2380] ;  /* 0x0023800001127983 */ /* 0x001f220000300a00 */
[----:B------:R-:W4:Y:S01]  /*2f170*/  LDL.LU.64 R16, [R1+0x2378] ;  /* 0x0023780001107983 */ /* 0x000f220000300a00 */
[C---:B--2---:R-:W-:Y:S11]  /*2f180*/  HMMA.16816.F32 R24, R12.reuse, R10, R24 ;  /* 0x0000000a0c18723c */ /* 0x044ff60000001818 */
        /* <DEDUP_REMOVED lines=10> */
[----:B0-----:R-:W3:Y:S02]  /*2f230*/  LDL.LU.64 R18, [R1+0x2368] ;  /* 0x0023680001127983 */ /* 0x001ee40000300a00 */
[----:B---3--:R-:W-:Y:S02]  /*2f240*/  HMMA.16816.F32 R12, R12, R18, R20 ;  /* 0x000000120c0c723c */ /* 0x008fe40000001814 */
[----:B------:R-:W2:Y:S01]  /*2f250*/  LDL.LU.64 R22, [R1+0x2360] ;  /* 0x0023600001167983 */ /* 0x000ea20000300a00 */
[----:B------:R-:W2:Y:S02]  /*2f260*/  LDL.LU.64 R20, [R1+0x2358] ;  /* 0x0023580001147983 */ /* 0x000ea40000300a00 */
[----:B------:R-:W-:-:S02]  /*2f270*/  IMAD.MOV.U32 R5, RZ, RZ, R18 ;  /* 0x000000ffff057224 */ /* 0x000fc400078e0012 */
[----:B------:R-:W-:Y:S11]  /*2f280*/  IMAD.MOV.U32 R4, RZ, RZ, R19 ;  /* 0x000000ffff047224 */ /* 0x000ff600078e0013 */
[----:B------:R-:W-:Y:S05]  /*2f290*/  @!UPT UIADD3 URZ, URZ, URZ, URZ ;  /* 0x0000003f3f3ff290 */ /* 0x000fea000fffe03f */
[----:B------:R-:W-:Y:S01]  /*2f2a0*/  STL.64 [R1+0x150], R12 ;  /* 0x0001500c01007387 */ /* 0x000fe20000100a00 */
[----:B------:R-:W-:Y:S02]  /*2f2b0*/  STL.64 [R1+0x158], R14 ;  /* 0x0001580e01007387 */ /* 0x000fe40000100a00 */
[----:B------:R-:W2:Y:S02]  /*2f2c0*/  LDL.LU.64 R18, [R1+0x2350] ;  /* 0x0023500001127983 */ /* 0x000ea40000300a00 */
        /* <DEDUP_REMOVED lines=16> */
[----:B------:R-:W3:Y:S01]  /*2f3d0*/  LDL.LU R8, [R1+0x30] ;  /* 0x0000300001087983 */ /* 0x000ee20000300800 */
[----:B------:R-:W3:Y:S04]  /*2f3e0*/  LDL.LU R9, [R1+0x34] ;  /* 0x0000340001097983 */ /* 0x000ee80000300800 */
[----:B0-----:R-:W3:Y:S01]  /*2f3f0*/  LDL.LU R10, [R1+0x38] ;  /* 0x00003800010a7983 */ /* 0x001ee20000300800 */
        /* <DEDUP_REMOVED lines=10> */
[----:B------:R0:W-:Y:S01]  /*2f4a0*/  STL.64 [R1+0x22f8], R26 ;  /* 0x0022f81a01007387 */ /* 0x0001e20000100a00 */
[----:B------:R-:W4:Y:S02]  /*2f4b0*/  LDL.LU R24, [R1+0x20] ;  /* 0x0000200001187983 */ /* 0x000f240000300800 */
[----:B------:R-:W4:Y:S01]  /*2f4c0*/  LDL.LU R25, [R1+0x24] ;  /* 0x0000240001197983 */ /* 0x000f220000300800 */
[----:B0-----:R-:W4:Y:S01]  /*2f4d0*/  LDL.LU R26, [R1+0x28] ;  /* 0x00002800011a7983 */ /* 0x001f220000300800 */
[----:B------:R-:W4:Y:S01]  /*2f4e0*/  LDL.LU R27, [R1+0x2c] ;  /* 0x00002c00011b7983 */ /* 0x000f220000300800 */
[----:B--2---:R-:W-:Y:S02]  /*2f4f0*/  HMMA.16816.F32 R16, R16, R14, R20 ;  /* 0x0000000e1010723c */ /* 0x004fe40000001814 */
[----:B------:R-:W3:Y:S01]  /*2f500*/  LDL.LU.64 R22, [R1+0x2310] ;  /* 0x0023100001167983 */ /* 0x000ee20000300a00 */
[----:B------:R-:W3:Y:S11]  /*2f510*/  LDL.LU.64 R20, [R1+0x2308] ;  /* 0x0023080001147983 */ /* 0x000ef60000300a00 */
[----:B------:R-:W-:Y:S09]  /*2f520*/  @!UPT UIADD3 URZ, URZ, URZ, URZ ;  /* 0x0000003f3f3ff290 */ /* 0x000ff2000fffe03f */
[----:B------:R0:W-:Y:S01]  /*2f530*/  STL.64 [R1+0xe0], R16 ;  /* 0x0000e01001007387 */ /* 0x0001e20000100a00 */
[----:B------:R1:W-:Y:S03]  /*2f540*/  STL.64 [R1+0xe8], R18 ;  /* 0x0000e81201007387 */ /* 0x0003e60000100a00 */
[----:B0-----:R-:W2:Y:S01]  /*2f550*/  LDL.LU R16, [R1+0xf0] ;  /* 0x0000f00001107983 */ /* 0x001ea20000300800 */
[----:B-1----:R-:W-:Y:S02]  /*2f560*/  IMAD.MOV.U32 R18, RZ, RZ, R2 ;  /* 0x000000ffff127224 */ /* 0x002fe400078e0002 */
[----:B------:R-:W-:Y:S01]  /*2f570*/  IMAD.MOV.U32 R19, RZ, RZ, R0 ;  /* 0x000000ffff137224 */ /* 0x000fe200078e0000 */
[----:B---3--:R-:W-:Y:S11]  /*2f580*/  HMMA.16816.F32 R8, R20, R6, R8 ;  /* 0x000000061408723c */ /* 0x008ff60000001808 */
[----:B------:R-:W-:Y:S11]  /*2f590*/  @!UPT UIADD3 URZ, URZ, URZ, URZ ;  /* 0x0000003f3f3ff290 */ /* 0x000ff6000fffe03f */
[----:B------:R-:W-:Y:S01]  /*2f5a0*/  @!UPT UIADD3 URZ, URZ, URZ, URZ ;  /* 0x0000003f3f3ff290 */ /* 0x000fe2000fffe03f */
[----:B------:R-:W-:Y:S01]  /*2f5b0*/  STL [R1+0xd0], R8 ;  /* 0x0000d00801007387 */ /* 0x000fe20000100800 */
[----:B------:R-:W-:Y:S02]  /*2f5c0*/  IMAD.MOV.U32 R2, RZ, RZ, R10 ;  /* 0x000000ffff027224 */ /* 0x000fe400078e000a */
[----:B------:R-:W-:Y:S02]  /*2f5d0*/  IMAD.MOV.U32 R0, RZ, RZ, R11 ;  /* 0x000000ffff007224 */ /* 0x000fe400078e000b */
[----:B------:R-:W4:Y:S03]  /*2f5e0*/  LDL.LU.64 R10, [R1+0x2300] ;  /* 0x00230000010a7983 */ /* 0x000f260000300a00 */
[----:B------:R-:W-:Y:S02]  /*2f5f0*/  STL [R1+0x21e0], R0 ;  /* 0x0021e00001007387 */ /* 0x000fe40000100800 */
[----:B------:R-:W-:-:S02]  /*2f600*/  IMAD.MOV.U32 R17, RZ, RZ, R3 ;  /* 0x000000ffff117224 */ /* 0x000fc400078e0003 */
[----:B------:R0:W-:Y:S02]  /*2f610*/  STL [R1+0x21dc], R2 ;  /* 0x0021dc0201007387 */ /* 0x0001e40000100800 */
[----:B------:R-:W-:-:S05]  /*2f620*/  IMAD.MOV.U32 R3, RZ, RZ, R9 ;  /* 0x000000ffff037224 */ /* 0x000fca00078e0009 */
[----:B------:R-:W-:Y:S01]  /*2f630*/  STL [R1+0x21d8], R3 ;  /* 0x0021d80301007387 */ /* 0x000fe20000100800 */
[C---:B----4-:R-:W-:Y:S01]  /*2f640*/  HMMA.16816.F32 R24, R20.reuse, R10, R24 ;  /* 0x0000000a1418723c */ /* 0x050fe20000001818 */
[----:B0-----:R-:W-:Y:S02]  /*2f650*/  IMAD.MOV.U32 R2, RZ, RZ, R10 ;  /* 0x000000ffff027224 */ /* 0x001fe400078e000a */
[----:B------:R-:W-:Y:S02]  /*2f660*/  IMAD.MOV.U32 R0, RZ, RZ, R11 ;  /* 0x000000ffff007224 */ /* 0x000fe400078e000b */
[----:B------:R-:W0:Y:S11]  /*2f670*/  LDSM.16.MT88.4 R8, [R29+0x14380] ;  /* 0x014380001d08783b */ /* 0x000e360000004200 */
[----:B------:R-:W-:Y:S07]  /*2f680*/  @!UPT UIADD3 URZ, URZ, URZ, URZ ;  /* 0x0000003f3f3ff290 */ /* 0x000fee000fffe03f */
[----:B------:R-:W-:Y:S01]  /*2f690*/  STL.64 [R1+0xc0], R24 ;  /* 0x0000c01801007387 */ /* 0x000fe20000100a00 */
[----:B------:R1:W-:Y:S03]  /*2f6a0*/  STL.64 [R1+0xc8], R26 ;  /* 0x0000c81a01007387 */ /* 0x0003e60000100a00 */
[----:B-1----:R-:W3:Y:S04]  /*2f6b0*/  LDL.LU.64 R26, [R1+0x22f8] ;  /* 0x0022f800011a7983 */ /* 0x002ee80000300a00 */
[----:B0-----:R-:W-:Y:S01]  /*2f6c0*/  STL.64 [R1+0x70], R8 ;  /* 0x0000700801007387 */ /* 0x001fe20000100a00 */
[----:B------:R0:W-:Y:S03]  /*2f6d0*/  STL.64 [R1+0x78], R10 ;  /* 0x0000780a01007387 */ /* 0x0001e60000100a00 */
[----:B0-----:R-:W3:Y:S01]  /*2f6e0*/  LDL.LU.64 R10, [R1+0x22f0] ;  /* 0x0022f000010a7983 */ /* 0x001ee20000300a00 */
[----:B------:R-:W3:Y:S02]  /*2f6f0*/  LDL.LU.64 R8, [R1+0x22e8] ;  /* 0x0022e80001087983 */ /* 0x000ee40000300a00 */
[C---:B---3--:R-:W-:Y:S01]  /*2f700*/  HMMA.16816.F32 R24, R20.reuse, R26, R8 ;  /* 0x0000001a1418723c */ /* 0x048fe20000001808 */
[----:B------:R-:W3:Y:S01]  /*2f710*/  LDL.LU.64 R10, [R1+0x22e0] ;  /* 0x0022e000010a7983 */ /* 0x000ee20000300a00 */
[----:B------:R-:W3:Y:S11]  /*2f720*/  LDL.LU.64 R8, [R1+0x22d8] ;  /* 0x0022d80001087983 */ /* 0x000ef60000300a00 */
[----:B------:R-:W-:Y:S10]  /*2f730*/  @!UPT UIADD3 URZ, URZ, URZ, URZ ;  /* 0x0000003f3f3ff290 */ /* 0x000ff4000fffe03f */
[----:B------:R-:W-:Y:S01]  /*2f740*/  STL.64 [R1+0xb0], R24 ;  /* 0x0000b01801007387 */ /* 0x000fe20000100a00 */
[----:B------:R0:W-:Y:S03]  /*2f750*/  STL.64 [R1+0xb8], R26 ;  /* 0x0000b81a01007387 */ /* 0x0001e60000100a00 */
[----:B0-----:R-:W3:Y:S01]  /*2f760*/  LDL.LU.64 R26, [R1+0x22d0] ;  /* 0x0022d000011a7983 */ /* 0x001ee20000300a00 */
[----:B------:R-:W3:Y:S01]  /*2f770*/  LDL.LU.64 R24, [R1+0x22c8] ;  /* 0x0022c80001187983 */ /* 0x000ee20000300a00 */
[----:B--2---:R-:W-:Y:S02]  /*2f780*/  HMMA.16816.F32 R12, R20, R14, R16 ;  /* 0x0000000e140c723c */ /* 0x004fe40000001810 */
[----:B------:R-:W0:Y:S01]  /*2f790*/  S2R R5, SR_TID.X ;  /* 0x0000000000057919 */ /* 0x000e220000002100 */
[----:B------:R-:W2:Y:S11]  /*2f7a0*/  LDL.LU R20, [R1+0x280] ;  /* 0x0002800001147983 */ /* 0x000eb60000300800 */
[----:B------:R-:W-:Y:S09]  /*2f7b0*/  @!UPT UIADD3 URZ, URZ, URZ, URZ ;  /* 0x0000003f3f3ff290 */ /* 0x000ff2000fffe03f */
[----:B------:R-:W-:Y:S01]  /*2f7c0*/  STL.64 [R1+0xa0], R12 ;  /* 0x0000a00c01007387 */ /* 0x000fe20000100a00 */
[----:B------:R3:W-:Y:S01]  /*2f7d0*/  STL.64 [R1+0xa8], R14 ;  /* 0x0000a80e01007387 */ /* 0x0007e20000100a00 */
[C---:B0-----:R-:W-:Y:S01]  /*2f7e0*/  LOP3.LUT R4, R5.reuse, 0x7, RZ, 0xc0, !PT ;  /* 0x0000000705047812 */ /* 0x041fe200078ec0ff */
[----:B------:R-:W-:Y:S01]  /*2f7f0*/  IMAD.SHL.U32 R5, R5, 0x2, RZ ;  /* 0x0000000205057824 */ /* 0x000fe200078e00ff */
[----:B------:R-:W2:Y:S01]  /*2f800*/  LDL.LU R21, [R1+0x284] ;  /* 0x0002840001157983 */ /* 0x000ea20000300800 */
[----:B------:R-:W2:Y:S02]  /*2f810*/  LDL.LU R22, [R1+0x288] ;  /* 0x0002880001167983 */ /* 0x000ea40000300800 */
[----:B------:R-:W2:Y:S02]  /*2f820*/  LDL.LU R23, [R1+0x28c] ;  /* 0x00028c0001177983 */ /* 0x000ea40000300800 */
[----:B------:R-:W-:-:S05]  /*2f830*/  IMAD R19, R4, 0x110, RZ ;  /* 0x0000011004137824 */ /* 0x000fca00078e02ff */
[----:B------:R-:W-:-:S04]  /*2f840*/  LOP3.LUT R19, R19, 0x30, R5, 0x78, !PT ;  /* 0x0000003013137812 */ /* 0x000fc800078e7805 */
[----:B------:R-:W-:Y:S01]  /*2f850*/  LOP3.LUT R19, R19, 0x40, RZ, 0x3c, !PT ;  /* 0x0000004013137812 */ /* 0x000fe200078e3cff */
[----:B---3--:R-:W-:Y:S07]  /*2f860*/  HMMA.16816.F32 R12, R24, R6, R8 ;  /* 0x00000006180c723c */ /* 0x008fee0000001808 */
[----:B------:R-:W-:Y:S02]  /*2f870*/  IMAD.MOV.U32 R10, RZ, RZ, R24 ;  /* 0x000000ffff0a7224 */ /* 0x000fe400078e0018 */
[----:B------:R-:W-:-:S02]  /*2f880*/  IMAD.MOV.U32 R9, RZ, RZ, R25 ;  /* 0x000000ffff097224 */ /* 0x000fc400078e0019 */
[----:B------:R-:W-:Y:S02]  /*2f890*/  IMAD.MOV.U32 R25, RZ, RZ, R6 ;  /* 0x000000ffff197224 */ /* 0x000fe400078e0006 */
[----:B------:R-:W-:Y:S02]  /*2f8a0*/  IMAD.MOV.U32 R24, RZ, RZ, R7 ;  /* 0x000000ffff187224 */ /* 0x000fe400078e0007 */
[----:B------:R-:W0:Y:S08]  /*2f8b0*/  LDSM.16.M88.4 R4, [R19+0x20080] ;  /* 0x020080001304783b */ /* 0x000e300000000200 */
[----:B------:R-:W-:Y:S01]  /*2f8c0*/  STL.64 [R1+0x100], R12 ;  /* 0x0001000c01007387 */ /* 0x000fe20000100a00 */
[----:B------:R-:W-:Y:S02]  /*2f8d0*/  STL.64 [R1+0x108], R14 ;  /* 0x0001080e01007387 */ /* 0x000fe40000100a00 */
[----:B------:R-:W1:Y:S04]  /*2f8e0*/  LDSM.16.MT88.4 R12, [R29+0x18000] ;  /* 0x018000001d0c783b */ /* 0x000e680000004200 */
[----:B------:R-:W-:Y:S02]  /*2f8f0*/  STL.64 [R1+0x22c0], R24 ;  /* 0x0022c01801007387 */ /* 0x000fe40000100a00 */
[----:B------:R-:W-:Y:S01]  /*2f900*/  IMAD.MOV.U32 R8, RZ, RZ, R26 ;  /* 0x000000ffff087224 */ /* 0x000fe200078e001a */
[----:B0-----:R0:W-:Y:S04]  /*2f910*/  STL [R1+0x203c], R6 ;  /* 0x00203c0601007387 */ /* 0x0011e80000100800 */
[----:B-1----:R-:W-:Y:S01]  /*2f920*/  STL.64 [R1+0x30], R12 ;  /* 0x0000300c01007387 */ /* 0x002fe20000100a00 */
[----:B------:R-:W-:Y:S02]  /*2f930*/  STL.64 [R1+0x38], R14 ;  /* 0x0000380e01007387 */ /* 0x000fe40000100a00 */
[----:B------:R-:W-:Y:S02]  /*2f940*/  STL [R1+0x2038], R7 ;  /* 0x0020380701007387 */ /* 0x000fe40000100800 */
[----:B------:R1:W-:Y:S02]  /*2f950*/  STL.64 [R1+0x2270], R4 ;  /* 0x0022700401007387 */ /* 0x0003e40000100a00 */
[----:B0-----:R-:W-:Y:S01]  /*2f960*/  IMAD.MOV.U32 R6, RZ, RZ, R8 ;  /* 0x000000ffff067224 */ /* 0x001fe200078e0008 */
[----:B------:R-:W-:Y:S01]  /*2f970*/  LDSM.16.M88.4 R12, [R19+0x21080] ;  /* 0x02108000130c783b */ /* 0x000fe20000000200 */
[----:B-1----:R-:W-:-:S02]  /*2f980*/  IMAD.MOV.U32 R4, RZ, RZ, R10 ;  /* 0x000000ffff047224 */ /* 0x002fc400078e000a */
[----:B------:R-:W-:Y:S02]  /*2f990*/  IMAD.MOV.U32 R5, RZ, RZ, R9 ;  /* 0x000000ffff057224 */ /* 0x000fe400078e0009 */
[----:B------:R-:W0:Y:S01]  /*2f9a0*/  LDSM.16.M88.4 R8, [R19+0x20880] ;  /* 0x020880001308783b */ /* 0x000e220000000200 */
[----:B------:R-:W-:Y:S02]  /*2f9b0*/  IMAD.MOV.U32 R3, RZ, RZ, R27 ;  /* 0x000000ffff037224 */ /* 0x000fe400078e001b */
[----:B------:R-:W3:Y:S02]  /*2f9c0*/  LDL.LU.64 R26, [R1+0x58] ;  /* 0x00005800011a7983 */ /* 0x000ee40000300a00 */
[----:B------:R-:W1:Y:S01]  /*2f9d0*/  LDSM.16.M88.4 R16, [R19+0x21880] ;  /* 0x021880001310783b */ /* 0x000e620000000200 */
[----:B0-----:R-:W-:Y:S03]  /*2f9e0*/  STL [R1+0x208c], R10 ;  /* 0x00208c0a01007387 */ /* 0x001fe60000100800 */
[----:B------:R-:W-:Y:S02]  /*2f9f0*/  STL [R1+0x2088], R11 ;  /* 0x0020880b01007387 */ /* 0x000fe40000100800 */
[----:B------:R-:W-:Y:S02]  /*2fa00*/  STL.64 [R1+0x22b8], R8 ;  /* 0x0022b80801007387 */ /* 0x000fe40000100a00 */
[----:B------:R-:W-:Y:S01]  /*2fa10*/  STL [R1+0x2068], R15 ;  /* 0x0020680f01007387 */ /* 0x000fe20000100800 */
[----:B------:R-:W-:Y:S01]  /*2fa20*/  STL [R1+0x2280], R14 ;  /* 0x0022800e01007387 */ /* 0x000fe20000100800 */
[----:B------:R0:W-:Y:S03]  /*2fa30*/  STL.64 [R1+0x2278], R12 ;  /* 0x0022780c01007387 */ /* 0x0001e60000100a00 */
[----:B------:R-:W4:Y:S04]  /*2fa40*/  LDSM.16.MT88.4 R8, [R29+0x18080] ;  /* 0x018080001d08783b */ /* 0x000f280000004200 */
[----:B0-----:R-:W3:Y:S01]  /*2fa50*/  LDL.LU R12, [R1+0x2e0] ;  /* 0x0002e000010c7983 */ /* 0x001ee20000300800 */
[----:B------:R-:W3:Y:S02]  /*2fa60*/  LDL.LU R13, [R1+0x2e4] ;  /* 0x0002e400010d7983 */ /* 0x000ee40000300800 */
[----:B------:R-:W3:Y:S02]  /*2fa70*/  LDL.LU R14, [R1+0x2e8] ;  /* 0x0002e800010e7983 */ /* 0x000ee40000300800 */
[----:B------:R-:W3:Y:S01]  /*2fa80*/  LDL.LU R15, [R1+0x2ec] ;  /* 0x0002ec00010f7983 */ /* 0x000ee20000300800 */
[----:B-1----:R0:W-:Y:S01]  /*2fa90*/  STL [R1+0x2064], R18 ;  /* 0x0020641201007387 */ /* 0x0021e20000100800 */
[----:B------:R1:W-:Y:S02]  /*2faa0*/  STL [R1+0x2060], R19 ;  /* 0x0020601301007387 */ /* 0x0003e40000100800 */
[----:B------:R-:W-:-:S02]  /*2fab0*/  IMAD.MOV.U32 R7, RZ, RZ, R3 ;  /* 0x000000ffff077224 */ /* 0x000fc400078e0003 */
[----:B0-----:R-:W-:Y:S02]  /*2fac0*/  IMAD.MOV.U32 R18, RZ, RZ, R2 ;  /* 0x000000ffff127224 */ /* 0x001fe400078e0002 */
[----:B-1----:R-:W-:-:S07]  /*2fad0*/  IMAD.MOV.U32 R19, RZ, RZ, R0 ;  /* 0x000000ffff137224 */ /* 0x002fce00078e0000 */
[----:B--2---:R-:W-:Y:S01]  /*2fae0*/  HMMA.16816.F32 R20, R4, R18, R20 ;  /* 0x000000120414723c */ /* 0x004fe20000001814 */
[----:B------:R-:W-:Y:S01]  /*2faf0*/  STL.64 [R1+0x2288], R16 ;  /* 0x0022881001007387 */ /* 0x000fe20000100a00 */
[----:B------:R-:W-:Y:S11]  /*2fb00*/  STL.64 [R1+0x22a0], R18 ;  /* 0x0022a01201007387 */ /* 0x000ff60000100a00 */
[----:B------:R-:W-:Y:S10]  /*2fb10*/  @!UPT UIADD3 URZ, URZ, URZ, URZ ;  /* 0x0000003f3f3ff290 */ /* 0x000ff4000fffe03f */
[----:B------:R4:W-:Y:S01]  /*2fb20*/  STL.64 [R1+0x180], R20 ;  /* 0x0001801401007387 */ /* 0x0009e20000100a00 */
[----:B------:R0:W-:Y:S02]  /*2fb30*/  STL.64 [R1+0x188], R22 ;  /* 0x0001881601007387 */ /* 0x0001e40000100a00 */
[----:B----4-:R-:W-:Y:S02]  /*2fb40*/  IMAD.MOV.U32 R21, RZ, RZ, R10 ;  /* 0x000000ffff157224 */ /* 0x010fe400078e000a */
[----:B0-----:R-:W-:Y:S02]  /*2fb50*/  IMAD.MOV.U32 R23, RZ, RZ, R8 ;  /* 0x000000ffff177224 */ /* 0x001fe400078e0008 */
[----:B------:R-:W-:Y:S02]  /*2fb60*/  IMAD.MOV.U32 R22, RZ, RZ, R9 ;  /* 0x000000ffff167224 */ /* 0x000fe400078e0009 */
[----:B------:R-:W-:Y:S02]  /*2fb70*/  IMAD.MOV.U32 R20, RZ, RZ, R11 ;  /* 0x000000ffff147224 */ /* 0x000fe400078e000b */
[----:B------:R-:W0:Y:S02]  /*2fb80*/  LDSM.16.MT88.4 R8, [R29+0x18100] ;  /* 0x018100001d08783b */ /* 0x000e240000004200 */
[----:B0-----:R-:W-:-:S02]  /*2fb90*/  IMAD.MOV.U32 R0, RZ, RZ, R9 ;  /* 0x000000ffff007224 */ /* 0x001fc400078e0009 */
[----:B------:R-:W-:Y:S01]  /*2fba0*/  IMAD.MOV.U32 R2, RZ, RZ, R10 ;  /* 0x000000ffff027224 */ /* 0x000fe200078e000a */
[----:B------:R0:W-:Y:S01]  /*2fbb0*/  STL [R1+0x10], R8 ;  /* 0x0000100801007387 */ /* 0x0001e20000100800 */
[----:B------:R-:W-:-:S03]  /*2fbc0*/  IMAD.MOV.U32 R3, RZ, RZ, R11 ;  /* 0x000000ffff037224 */ /* 0x000fc600078e000b */
[----:B0-----:R-:W2:Y:S01]  /*2fbd0*/  LDL.LU R8, [R1+0x2f0] ;  /* 0x0002f00001087983 */ /* 0x001ea20000300800 */
[----:B------:R-:W2:Y:S02]  /*2fbe0*/  LDL.LU R9, [R1+0x2f4] ;  /* 0x0002f40001097983 */ /* 0x000ea40000300800 */
[----:B------:R-:W2:Y:S02]  /*2fbf0*/  LDL.LU R10, [R1+0x2f8] ;  /* 0x0002f800010a7983 */ /* 0x000ea40000300800 */
[----:B------:R-:W-:Y:S01]  /*2fc00*/  STL [R1+0x21ec], R0 ;  /* 0x0021ec0001007387 */ /* 0x000fe20000100800 */
[----:B------:R-:W-:Y:S01]  /*2fc10*/  STL [R1+0x21e8], R2 ;  /* 0x0021e80201007387 */ /* 0x000fe20000100800 */
[----:B------:R-:W-:Y:S02]  /*2fc20*/  STL [R1+0x21e4], R3 ;  /* 0x0021e40301007387 */ /* 0x000fe40000100800 */
[----:B------:R-:W4:Y:S02]  /*2fc30*/  LDL.LU.64 R24, [R1+0x22c0] ;  /* 0x0022c00001187983 */ /* 0x000f240000300a00 */
[----:B------:R-:W-:Y:S01]  /*2fc40*/  IMAD.MOV.U32 R11, RZ, RZ, R28 ;  /* 0x000000ffff0b7224 */ /* 0x000fe200078e001c */
[----:B---3--:R-:W-:Y:S11]  /*2fc50*/  HMMA.16816.F32 R12, R4, R26, R12 ;  /* 0x0000001a040c723c */ /* 0x008ff6000000180c */
[----:B------:R-:W-:Y:S11]  /*2fc60*/  @!UPT UIADD3 URZ, URZ, URZ, URZ ;  /* 0x0000003f3f3ff290 */ /* 0x000ff6000fffe03f */
[----:B------:R-:W-:Y:S01]  /*2fc70*/  @!UPT UIADD3 URZ, URZ, URZ, URZ ;  /* 0x0000003f3f3ff290 */ /* 0x000fe2000fffe03f */
[----:B------:R0:W-:Y:S01]  /*2fc80*/  STL.64 [R1+0x240], R12 ;  /* 0x0002400c01007387 */ /* 0x0001e20000100a00 */
[----:B------:R1:W-:Y:S02]  /*2fc90*/  STL [R1+0x248], R14 ;  /* 0x0002480e01007387 */ /* 0x0003e40000100800 */
[----:B------:R-:W-:Y:S01]  /*2fca0*/  IMAD.MOV.U32 R28, RZ, RZ, R15 ;  /* 0x000000ffff1c7224 */ /* 0x000fe200078e000f */
[----:B0-----:R-:W3:Y:S01]  /*2fcb0*/  LDL.LU R12, [R1+0x2b0] ;  /* 0x0002b000010c7983 */ /* 0x001ee20000300800 */
[----:B------:R-:W3:Y:S02]  /*2fcc0*/  LDL.LU R13, [R1+0x2b4] ;  /* 0x0002b400010d7983 */ /* 0x000ee40000300800 */
[----:B-1----:R-:W2:Y:S02]  /*2fcd0*/  LDL.LU R14, [R1+0x2b8] ;  /* 0x0002b800010e7983 */ /* 0x002ea40000300800 */
[----:B------:R-:W2:Y:S02]  /*2fce0*/  LDL.LU R15, [R1+0x2bc] ;  /* 0x0002bc00010f7983 */ /* 0x000ea40000300800 */
[----:B------:R-:W-:-:S02]  /*2fcf0*/  IMAD.MOV.U32 R17, RZ, RZ, R26 ;  /* 0x000000ffff117224 */ /* 0x000fc400078e001a */
[----:B------:R-:W-:Y:S01]  /*2fd00*/  IMAD.MOV.U32 R16, RZ, RZ, R27 ;  /* 0x000000ffff107224 */ /* 0x000fe200078e001b */
[----:B--2---:R-:W-:Y:S01]  /*2fd10*/  STL.64 [R1+0x2298], R14 ;  /* 0x0022980e01007387 */ /* 0x004fe20000100a00 */
[----:B---3--:R0:W-:Y:S03]  /*2fd20*/  STL.64 [R1+0x2290], R12 ;  /* 0x0022900c01007387 */ /* 0x0081e60000100a00 */
[----:B0-----:R-:W2:Y:S01]  /*2fd30*/  LDL.LU R12, [R1+0x2c0] ;  /* 0x0002c000010c7983 */ /* 0x001ea20000300800 */
[----:B------:R-:W2:Y:S02]  /*2fd40*/  LDL.LU R13, [R1+0x2c4] ;  /* 0x0002c400010d7983 */ /* 0x000ea40000300800 */
[----:B------:R-:W3:Y:S02]  /*2fd50*/  LDL.LU R14, [R1+0x2c8] ;  /* 0x0002c800010e7983 */ /* 0x000ee40000300800 */
[----:B------:R-:W3:Y:S02]  /*2fd60*/  LDL.LU R15, [R1+0x2cc] ;  /* 0x0002cc00010f7983 */ /* 0x000ee40000300800 */
[----:B----4-:R-:W-:-:S02]  /*2fd70*/  IMAD.MOV.U32 R18, RZ, RZ, R25 ;  /* 0x000000ffff127224 */ /* 0x010fc400078e0019 */
[----:B------:R-:W-:Y:S02]  /*2fd80*/  IMAD.MOV.U32 R19, RZ, RZ, R24 ;  /* 0x000000ffff137224 */ /* 0x000fe400078e0018 */
[----:B------:R-:W0:Y:S02]  /*2fd90*/  LDSM.16.MT88.4 R24, [R29+0x18180] ;  /* 0x018180001d18783b */ /* 0x000e240000004200 */
[----:B0-----:R-:W-:Y:S02]  /*2fda0*/  IMAD.MOV.U32 R0, RZ, RZ, R24 ;  /* 0x000000ffff007224 */ /* 0x001fe400078e0018 */
[----:B------:R-:W-:Y:S02]  /*2fdb0*/  IMAD.MOV.U32 R2, RZ, RZ, R25 ;  /* 0x000000ffff027224 */ /* 0x000fe400078e0019 */
[----:B------:R-:W-:Y:S01]  /*2fdc0*/  IMAD.MOV.U32 R3, RZ, RZ, R26 ;  /* 0x000000ffff037224 */ /* 0x000fe200078e001a */
[----:B---3--:R-:W-:Y:S01]  /*2fdd0*/  STL.64 [R1+0x22b0], R14 ;  /* 0x0022b00e01007387 */ /* 0x008fe20000100a00 */
[----:B--2---:R0:W-:Y:S03]  /*2fde0*/  STL.64 [R1+0x22a8], R12 ;  /* 0x0022a80c01007387 */ /* 0x0041e60000100a00 */
[----:B0-----:R-:W2:Y:S01]  /*2fdf0*/  LDL.LU R12, [R1+0x2d0] ;  /* 0x0002d000010c7983 */ /* 0x001ea20000300800 */
[----:B------:R-:W2:Y:S02]  /*2fe00*/  LDL.LU R13, [R1+0x2d4] ;  /* 0x0002d400010d7983 */ /* 0x000ea40000300800 */
[----:B------:R-:W2:Y:S02]  /*2fe10*/  LDL.LU R14, [R1+0x2d8] ;  /* 0x0002d800010e7983 */ /* 0x000ea40000300800 */
[----:B------:R-:W2:Y:S01]  /*2fe20*/  LDL.LU R15, [R1+0x2dc] ;  /* 0x0002dc00010f7983 */ /* 0x000ea20000300800 */
[----:B------:R-:W-:Y:S01]  /*2fe30*/  STL [R1+0x20e0], R28 ;  /* 0x0020e01c01007387 */ /* 0x000fe20000100800 */
[----:B------:R-:W-:Y:S02]  /*2fe40*/  STL [R1+0xc], R27 ;  /* 0x00000c1b01007387 */ /* 0x000fe40000100800 */
[----:B------:R-:W0:Y:S02]  /*2fe50*/  LDSM.16.MT88.4 R24, [R29+0x18200] ;  /* 0x018200001d18783b */ /* 0x000e240000004200 */
[----:B0-----:R0:W-:Y:S02]  /*2fe60*/  STL.64 [R1+0x2158], R26 ;  /* 0x0021581a01007387 */ /* 0x0011e40000100a00 */
[----:B------:R1:W-:Y:S02]  /*2fe70*/  STL.64 [R1+0x2150], R24 ;  /* 0x0021501801007387 */ /* 0x0003e40000100a00 */
[----:B0-----:R-:W3:Y:S01]  /*2fe80*/  LDL.LU.64 R26, [R1+0x48] ;  /* 0x00004800011a7983 */ /* 0x001ee20000300a00 */
[----:B-1----:R-:W-:-:S02]  /*2fe90*/  IMAD.MOV.U32 R24, RZ, RZ, R23 ;  /* 0x000000ffff187224 */ /* 0x002fc400078e0017 */
[----:B------:R-:W-:Y:S01]  /*2fea0*/  IMAD.MOV.U32 R25, RZ, RZ, R22 ;  /* 0x000000ffff197224 */ /* 0x000fe200078e0016 */
[----:B---3--:R-:W-:Y:S01]  /*2feb0*/  HMMA.16816.F32 R4, R4, R26, R8 ;  /* 0x0000001a0404723c */ /* 0x008fe20000001808 */
[----:B------:R-:W3:Y:S06]  /*2fec0*/  LDL.LU.64 R8, [R1+0x22b8] ;  /* 0x0022b80001087983 */ /* 0x000eec0000300a00 */
[----:B------:R-:W-:Y:S02]  /*2fed0*/  IMAD.MOV.U32 R11, RZ, RZ, R26 ;  /* 0x000000ffff0b7224 */ /* 0x000fe400078e001a */
[----:B------:R-:W-:-:S02]  /*2fee0*/  IMAD.MOV.U32 R10, RZ, RZ, R27 ;  /* 0x000000ffff0a7224 */ /* 0x000fc400078e001b */
[----:B------:R-:W-:Y:S02]  /*2fef0*/  IMAD.MOV.U32 R26, RZ, RZ, R21 ;  /* 0x000000ffff1a7224 */ /* 0x000fe400078e0015 */
[----:B------:R-:W-:Y:S02]  /*2ff00*/  IMAD.MOV.U32 R27, RZ, RZ, R20 ;  /* 0x000000ffff1b7224 */ /* 0x000fe400078e0014 */
[----:B------:R-:W0:Y:S08]  /*2ff10*/  LDSM.16.MT88.4 R20, [R29+0x18280] ;  /* 0x018280001d14783b */ /* 0x000e300000004200 */
[----:B------:R1:W-:Y:S01]  /*2ff20*/  STL.64 [R1+0x2e0], R4 ;  /* 0x0002e00401007387 */ /* 0x0003e20000100a00 */
[----:B------:R4:W-:Y:S02]  /*2ff30*/  STL [R1+0x2ec], R7 ;  /* 0x0002ec0701007387 */ /* 0x0009e40000100800 */
[----:B------:R-:W-:Y:S01]  /*2ff40*/  IMAD.MOV.U32 R28, RZ, RZ, R6 ;  /* 0x000000ffff1c7224 */ /* 0x000fe200078e0006 */
[----:B-1----:R-:W2:Y:S01]  /*2ff50*/  LDL.LU R4, [R1+0x2a0] ;  /* 0x0002a00001047983 */ /* 0x002ea20000300800 */
[----:B------:R-:W2:Y:S02]  /*2ff60*/  LDL.LU R5, [R1+0x2a4] ;  /* 0x0002a40001057983 */ /* 0x000ea40000300800 */
[----:B------:R-:W2:Y:S02]  /*2ff70*/  LDL.LU R6, [R1+0x2a8] ;  /* 0x0002a80001067983 */ /* 0x000ea40000300800 */
[----:B----4-:R-:W4:Y:S01]  /*2ff80*/  LDL.LU R7, [R1+0x2ac] ;  /* 0x0002ac0001077983 */ /* 0x010f220000300800 */
[----:B------:R-:W-:Y:S01]  /*2ff90*/  STL.64 [R1+0x2228], R26 ;  /* 0x0022281a01007387 */ /* 0x000fe20000100a00 */
[----:B------:R-:W-:Y:S02]  /*2ffa0*/  STL.64 [R1+0x2220], R24 ;  /* 0x0022201801007387 */ /* 0x000fe40000100a00 */
[----:B------:R-:W-:Y:S01]  /*2ffb0*/  STL [R1+0x210c], R28 ;  /* 0x00210c1c01007387 */ /* 0x000fe20000100800 */
[----:B0-----:R-:W-:Y:S01]  /*2ffc0*/  STL.64 [R1+0x2118], R22 ;  /* 0x0021181601007387 */ /* 0x001fe20000100a00 */
[----:B------:R0:W-:Y:S03]  /*2ffd0*/  STL.64 [R1+0x2110], R20 ;  /* 0x0021101401007387 */ /* 0x0001e60000100a00 */
[----:B0-----:R-:W2:Y:S01]  /*2ffe0*/  LDL.LU R20, [R1+0x70] ;  /* 0x0000700001147983 */ /* 0x001ea20000300800 */
[----:B------:R-:W2:Y:S02]  /*2fff0*/  LDL.LU R21, [R1+0x74] ;  /* 0x0000740001157983 */ /* 0x000ea40000300800 */
[----:B------:R-:W2:Y:S02]  /*30000*/  LDL.LU R22, [R1+0x78] ;  /* 0x0000780001167983 */ /* 0x000ea40000300800 */
[----:B------:R-:W2:Y:S02]  /*30010*/  LDL.LU R23, [R1+0x7c] ;  /* 0x00007c0001177983 */ /* 0x000ea40000300800 */
[----:B------:R-:W-:-:S02]  /*30020*/  IMAD.MOV.U32 R26, RZ, RZ, R17 ;  /* 0x000000ffff1a7224 */ /* 0x000fc400078e0011 */
[----:B------:R-:W-:Y:S02]  /*30030*/  IMAD.MOV.U32 R27, RZ, RZ, R16 ;  /* 0x000000ffff1b7224 */ /* 0x000fe400078e0010 */
[C---:B--2---:R-:W-:Y:S01]  /*30040*/  HMMA.16816.F32 R16, R20.reuse, R18, R12 ;  /* 0x000000121410723c */ /* 0x044fe2000000180c */
[----:B------:R-:W2:Y:S01]  /*30050*/  LDL.LU.64 R14, [R1+0x22b0] ;  /* 0x0022b000010e7983 */ /* 0x000ea20000300a00 */
[----:B------:R-:W2:Y:S11]  /*30060*/  LDL.LU.64 R12, [R1+0x22a8] ;  /* 0x0022a800010c7983 */ /* 0x000eb60000300a00 */
[----:B------:R-:W-:Y:S10]  /*30070*/  @!UPT UIADD3 URZ, URZ, URZ, URZ ;  /* 0x0000003f3f3ff290 */ /* 0x000ff4000fffe03f */
[----:B------:R-:W-:Y:S01]  /*30080*/  STL.64 [R1+0x90], R16 ;  /* 0x0000901001007387 */ /* 0x000fe20000100a00 */
[----:B------:R0:W-:Y:S03]  /*30090*/  STL.64 [R1+0x98], R18 ;  /* 0x0000981201007387 */ /* 0x0001e60000100a00 */
[----:B0-----:R-:W2:Y:S02]  /*300a0*/  LDL.LU.64 R18, [R1+0x22a0] ;  /* 0x0022a00001127983 */ /* 0x001ea40000300a00 */
[C---:B--2---:R-:W-:Y:S02]  /*300b0*/  HMMA.16816.F32 R16, R20.reuse, R18, R12 ;  /* 0x000000121410723c */ /* 0x044fe4000000180c */
[----:B------:R-:W2:Y:S01]  /*300c0*/  LDL.LU.64 R14, [R1+0x2298] ;  /* 0x00229800010e7983 */ /* 0x000ea20000300a00 */
[----:B------:R-:W2:Y:S11]  /*300d0*/  LDL.LU.64 R12, [R1+0x2290] ;  /* 0x00229000010c7983 */ /* 0x000eb60000300a00 */
[----:B------:R-:W-:Y:S09]  /*300e0*/  @!UPT UIADD3 URZ, URZ, URZ, URZ ;  /* 0x0000003f3f3ff290 */ /* 0x000ff2000fffe03f */
[----:B------:R0:W-:Y:S01]  /*300f0*/  STL.64 [R1+0x2c0], R16 ;  /* 0x0002c01001007387 */ /* 0x0001e20000100a00 */
[----:B------:R1:W-:Y:S03]  /*30100*/  STL.64 [R1+0x2c8], R18 ;  /* 0x0002c81201007387 */ /* 0x0003e60000100a00 */
[----:B0-----:R-:W3:Y:S01]  /*30110*/  LDL.LU.64 R16, [R1+0x2288] ;  /* 0x0022880001107983 */ /* 0x001ee20000300a00 */
[----:B--2---:R-:W-:Y:S03]  /*30120*/  HMMA.16816.F32 R24, R20, R26, R12 ;  /* 0x0000001a1418723c */ /* 0x004fe6000000180c */
[----:B------:R-:W2:Y:S01]  /*30130*/  LDL.LU R14, [R1+0x2280] ;  /* 0x00228000010e7983 */ /* 0x000ea20000300800 */
[----:B------:R-:W3:Y:S11]  /*30140*/  LDL.LU.64 R12, [R1+0x2278] ;  /* 0x00227800010c7983 */ /* 0x000ef60000300a00 */
[----:B------:R-:W-:Y:S08]  /*30150*/  @!UPT UIADD3 URZ, URZ, URZ, URZ ;  /* 0x0000003f3f3ff290 */ /* 0x000ff0000fffe03f */
[----:B------:R-:W-:Y:S01]  /*30160*/  STL [R1+0x2bc], R27 ;  /* 0x0002bc1b01007387 */ /* 0x000fe20000100800 */
[----:B------:R-:W-:Y:S02]  /*30170*/  IMAD.MOV.U32 R15, RZ, RZ, R24 ;  /* 0x000000ffff0f7224 */ /* 0x000fe400078e0018 */
[----:B-1----:R-:W-:Y:S02]  /*30180*/  IMAD.MOV.U32 R18, RZ, RZ, R25 ;  /* 0x000000ffff127224 */ /* 0x002fe400078e0019 */
[----:B------:R-:W-:Y:S02]  /*30190*/  IMAD.MOV.U32 R19, RZ, RZ, R26 ;  /* 0x000000ffff137224 */ /* 0x000fe400078e001a */
[----:B------:R-:W0:Y:S02]  /*301a0*/  LDSM.16.MT88.4 R24, [R29+0x18300] ;  /* 0x018300001d18783b */ /* 0x000e240000004200 */
[----:B0-----:R-:W-:Y:S02]  /*301b0*/  IMAD.MOV.U32 R28, RZ, RZ, R27 ;  /* 0x000000ffff1c7224 */ /* 0x001fe400078e001b */
[----:B--2---:R0:W-:Y:S01]  /*301c0*/  STL.64 [R1+0x2258], R14 ;  /* 0x0022580e01007387 */ /* 0x0041e20000100a00 */
[----:B---3--:R4:W-:Y:S02]  /*301d0*/  STL.64 [R1+0x2250], R12 ;  /* 0x0022500c01007387 */ /* 0x0089e40000100a00 */
[----:B0-----:R-:W-:-:S02]  /*301e0*/  IMAD.MOV.U32 R14, RZ, RZ, R11 ;  /* 0x000000ffff0e7224 */ /* 0x001fc400078e000b */
[----:B------:R-:W-:-:S07]  /*301f0*/  IMAD.MOV.U32 R15, RZ, RZ, R10 ;  /* 0x000000ffff0f7224 */ /* 0x000fce00078e000a */
[----:B----4-:R-:W-:Y:S01]  /*30200*/  HMMA.16816.F32 R12, R20, R14, R4 ;  /* 0x0000000e140c723c */ /* 0x010fe20000001804 */
[----:B------:R-:W-:Y:S01]  /*30210*/  STL [R1+0x2084], R19 ;  /* 0x0020841301007387 */ /* 0x000fe20000100800 */
[----:B------:R-:W-:Y:S02]  /*30220*/  STL [R1+0x2080], R18 ;  /* 0x0020801201007387 */ /* 0x000fe40000100800 */
[----:B------:R0:W-:Y:S02]  /*30230*/  STL.64 [R1+0x80], R24 ;  /* 0x0000801801007387 */ /* 0x0001e40000100a00 */
[----:B------:R1:W-:Y:S01]  /*30240*/  STL [R1+0x88], R26 ;  /* 0x0000881a01007387 */ /* 0x0003e20000100800 */
[----:B0-----:R-:W2:Y:S01]  /*30250*/  LDL.LU R24, [R1+0x30] ;  /* 0x0000300001187983 */ /* 0x001ea20000300800 */
[----:B------:R-:W2:Y:S02]  /*30260*/  LDL.LU R25, [R1+0x34] ;  /* 0x0000340001197983 */ /* 0x000ea40000300800 */
[----:B-1----:R-:W2:Y:S02]  /*30270*/  LDL.LU R26, [R1+0x38] ;  /* 0x00003800011a7983 */ /* 0x002ea40000300800 */
[----:B------:R-:W2:Y:S01]  /*30280*/  LDL.LU R27, [R1+0x3c] ;  /* 0x00003c00011b7983 */ /* 0x000ea20000300800 */
[----:B------:R-:W2:Y:S01]  /*30290*/  LDL.LU.64 R4, [R1+0x2270] ;  /* 0x0022700001047983 */ /* 0x000ea20000300a00 */
[----:B------:R-:W3:Y:S02]  /*302a0*/  LDL.LU R20, [R1+0x1d0] ;  /* 0x0001d00001147983 */ /* 0x000ee40000300800 */
[----:B------:R-:W3:Y:S02]  /*302b0*/  LDL.LU R21, [R1+0x1d4] ;  /* 0x0001d40001157983 */ /* 0x000ee40000300800 */
[----:B------:R-:W4:Y:S01]  /*302c0*/  LDL.LU R22, [R1+0x1d8] ;  /* 0x0001d80001167983 */ /* 0x000f220000300800 */
[----:B------:R-:W4:Y:S05]  /*302d0*/  LDL.LU R23, [R1+0x1dc] ;  /* 0x0001dc0001177983 */ /* 0x000f2a0000300800 */
[----:B------:R-:W-:-:S02]  /*302e0*/  IMAD.MOV.U32 R10, RZ, RZ, R12 ;  /* 0x000000ffff0a7224 */ /* 0x000fc400078e000c */
[----:B------:R-:W-:Y:S02]  /*302f0*/  IMAD.MOV.U32 R11, RZ, RZ, R13 ;  /* 0x000000ffff0b7224 */ /* 0x000fe400078e000d */
[----:B------:R-:W2:Y:S02]  /*30300*/  LDL.LU R12, [R1+0x260] ;  /* 0x00026000010c7983 */ /* 0x000ea40000300800 */
[----:B------:R-:W-:Y:S01]  /*30310*/  IMAD.MOV.U32 R19, RZ, RZ, R14 ;  /* 0x000000ffff137224 */ /* 0x000fe200078e000e */
[----:B------:R-:W2:Y:S01]  /*30320*/  LDL.LU R13, [R1+0x264] ;  /* 0x00026400010d7983 */ /* 0x000ea20000300800 */
[----:B------:R-:W-:Y:S02]  /*30330*/  IMAD.MOV.U32 R18, RZ, RZ, R15 ;  /* 0x000000ffff127224 */ /* 0x000fe400078e000f */
        /* <DEDUP_REMOVED lines=25> */
[----:B------:R-:W4:Y:S01]  /*304d0*/  LDL.LU R23, [R1+0x22c] ;  /* 0x00022c0001177983 */ /* 0x000f220000300800 */
[C---:B--2---:R-:W-:Y:S01]  /*304e0*/  HMMA.16816.F32 R12, R24.reuse, R4, R12 ;  /* 0x00000004180c723c */ /* 0x044fe2000000180c */
[----:B----4-:R-:W-:Y:S01]  /*304f0*/  STL.64 [R1+0x2238], R22 ;  /* 0x0022381601007387 */ /* 0x010fe20000100a00 */
[----:B---3--:R0:W-:Y:S03]  /*30500*/  STL.64 [R1+0x2230], R20 ;  /* 0x0022301401007387 */ /* 0x0081e60000100a00 */
        /* <DEDUP_REMOVED lines=44> */
[----:B------:R-:W-:Y:S02]  /*307d0*/  IMAD.MOV.U32 R6, RZ, RZ, R22 ;  /* 0x000000ffff067224 */ /* 0x000fe400078e0016 */
[----:B------:R-:W-:Y:S02]  /*307e0*/  IMAD.MOV.U32 R7, RZ, RZ, R23 ;  /* 0x000000ffff077224 */ /* 0x000fe400078e0017 */
[----:B------:R-:W2:Y:S04]  /*307f0*/  LDL.LU.64 R22, [R1+0x2218] ;  /* 0x0022180001167983 */ /* 0x000ea80000300a00 */
[----:B0-----:R-:W2:Y:S01]  /*30800*/  LDL.LU.64 R20, [R1+0x2210] ;  /* 0x0022100001147983 */ /* 0x001ea20000300a00 */
[----:B------:R-:W-:Y:S02]  /*30810*/  STL [R1+0x2044], R7 ;  /* 0x0020440701007387 */ /* 0x000fe40000100800 */
[----:B------:R-:W-:Y:S01]  /*30820*/  STL [R1+0x2040], R6 ;  /* 0x0020400601007387 */ /* 0x000fe20000100800 */
        /* <DEDUP_REMOVED lines=15> */
[----:B---3--:R-:W-:Y:S02]  /*30920*/  STL.64 [R1+0x21d0], R14 ;  /* 0x0021d00e01007387 */ /* 0x008fe40000100a00 */
[----:B------:R0:W-:Y:S02]  /*30930*/  STL.64 [R1+0x21c8], R12 ;  /* 0x0021c80c01007387 */ /* 0x0001e40000100a00 */
[----:B0-----:R-:W3:Y:S01]  /*30940*/  LDL.LU R12, [R1+0x1e0] ;  /* 0x0001e000010c7983 */ /* 0x001ee20000300800 */
[----:B------:R-:W3:Y:S02]  /*30950*/  LDL.LU R13, [R1+0x1e4] ;  /* 0x0001e400010d7983 */ /* 0x000ee40000300800 */
[----:B------:R-:W3:Y:S02]  /*30960*/  LDL.LU R14, [R1+0x1e8] ;  /* 0x0001e800010e7983 */ /* 0x000ee40000300800 */
[----:B------:R-:W3:Y:S01]  /*30970*/  LDL.LU R15, [R1+0x1ec] ;  /* 0x0001ec00010f7983 */ /* 0x000ee20000300800 */
[----:B------:R-:W-:Y:S01]  /*30980*/  STL [R1+0x204c], R6 ;  /* 0x00204c0601007387 */ /* 0x000fe20000100800 */
[----:B------:R-:W-:Y:S02]  /*30990*/  STL [R1+0x2048], R7 ;  /* 0x0020480701007387 */ /* 0x000fe40000100800 */
[----:B------:R-:W-:Y:S01]  /*309a0*/  STL.64 [R1+0x21c0], R16 ;  /* 0x0021c01001007387 */ /* 0x000fe20000100a00 */
[----:B---3--:R-:W-:Y:S07]  /*309b0*/  HMMA.16816.F32 R12, R24, R16, R12 ;  /* 0x00000010180c723c */ /* 0x008fee000000180c */
[----:B------:R-:W-:-:S02]  /*309c0*/  IMAD.MOV.U32 R24, RZ, RZ, R0 ;  /* 0x000000ffff187224 */ /* 0x000fc400078e0000 */
[----:B------:R-:W-:Y:S02]  /*309d0*/  IMAD.MOV.U32 R25, RZ, RZ, R2 ;  /* 0x000000ffff197224 */ /* 0x000fe400078e0002 */
[----:B------:R-:W-:Y:S11]  /*309e0*/  IMAD.MOV.U32 R26, RZ, RZ, R3 ;  /* 0x000000ffff1a7224 */ /* 0x000ff600078e0003 */
[----:B------:R-:W-:Y:S01]  /*309f0*/  @!UPT UIADD3 URZ, URZ, URZ, URZ ;  /* 0x0000003f3f3ff290 */ /* 0x000fe2000fffe03f */
[----:B------:R-:W-:Y:S01]  /*30a00*/  STL.64 [R1+0x200], R12 ;  /* 0x0002000c01007387 */ /* 0x000fe20000100a00 */
[----:B------:R-:W-:Y:S02]  /*30a10*/  STL.64 [R1+0x208], R14 ;  /* 0x0002080e01007387 */ /* 0x000fe40000100a00 */
[----:B------:R-:W3:Y:S02]  /*30a20*/  LDL.LU R0, [R1+0x21ec] ;  /* 0x0021ec0001007983 */ /* 0x000ee40000300800 */
[----:B------:R-:W4:Y:S01]  /*30a30*/  LDL.LU R2, [R1+0x21e8] ;  /* 0x0021e80001027983 */ /* 0x000f220000300800 */
[----:B------:R-:W2:Y:S01]  /*30a40*/  LDL.LU R3, [R1+0x21e4] ;  /* 0x0021e40001037983 */ /* 0x000ea20000300800 */
[----:B------:R-:W2:Y:S03]  /*30a50*/  LDL.LU R27, [R1+0xc] ;  /* 0x00000c00011b7983 */ /* 0x000ea60000300800 */
[----:B--2---:R-:W-:Y:S01]  /*30a60*/  STL.64 [R1+0x21a8], R26 ;  /* 0x0021a81a01007387 */ /* 0x004fe20000100a00 */
[----:B------:R0:W-:Y:S03]  /*30a70*/  STL.64 [R1+0x21a0], R24 ;  /* 0x0021a01801007387 */ /* 0x0001e60000100a00 */
[----:B0-----:R-:W2:Y:S01]  /*30a80*/  LDL.LU R24, [R1+0x10] ;  /* 0x0000100001187983 */ /* 0x001ea20000300800 */
[----:B---3--:R-:W-:-:S02]  /*30a90*/  IMAD.MOV.U32 R25, RZ, RZ, R0 ;  /* 0x000000ffff197224 */ /* 0x008fc400078e0000 */
[----:B----4-:R-:W-:Y:S02]  /*30aa0*/  IMAD.MOV.U32 R26, RZ, RZ, R2 ;  /* 0x000000ffff1a7224 */ /* 0x010fe400078e0002 */
[----:B------:R-:W-:Y:S01]  /*30ab0*/  IMAD.MOV.U32 R27, RZ, RZ, R3 ;  /* 0x000000ffff1b7224 */ /* 0x000fe200078e0003 */
[----:B------:R-:W3:Y:S01]  /*30ac0*/  LDL.LU R0, [R1+0x21e0] ;  /* 0x0021e00001007983 */ /* 0x000ee20000300800 */
[----:B------:R-:W4:Y:S02]  /*30ad0*/  LDL.LU R2, [R1+0x21dc] ;  /* 0x0021dc0001027983 */ /* 0x000f240000300800 */
[----:B------:R-:W3:Y:S03]  /*30ae0*/  LDL.LU R3, [R1+0x21d8] ;  /* 0x0021d80001037983 */ /* 0x000ee60000300800 */
[----:B--2---:R-:W-:Y:S11]  /*30af0*/  HMMA.16816.F32 R12, R24, R4, R20 ;  /* 0x00000004180c723c */ /* 0x004ff60000001814 */
[----:B------:R-:W-:Y:S11]  /*30b00*/  @!UPT UIADD3 URZ, URZ, URZ, URZ ;  /* 0x0000003f3f3ff290 */ /* 0x000ff6000fffe03f */
[----:B------:R-:W-:Y:S01]  /*30b10*/  @!UPT UIADD3 URZ, URZ, URZ, URZ ;  /* 0x0000003f3f3ff290 */ /* 0x000fe2000fffe03f */
[----:B------:R-:W-:Y:S01]  /*30b20*/  STL.64 [R1+0x1f0], R12 ;  /* 0x0001f00c01007387 */ /* 0x000fe20000100a00 */
        /* <DEDUP_REMOVED lines=22> */
[----:B------:R-:W3:Y:S01]  /*30c90*/  LDL.LU R16, [R1+0x1b0] ;  /* 0x0001b00001107983 */ /* 0x000ee20000300800 */
[----:B------:R-:W3:Y:S02]  /*30ca0*/  LDL.LU R17, [R1+0x1b4] ;  /* 0x0001b40001117983 */ /* 0x000ee40000300800 */
[----:B------:R-:W3:Y:S02]  /*30cb0*/  LDL.LU R18, [R1+0x1b8] ;  /* 0x0001b80001127983 */ /* 0x000ee40000300800 */
[----:B------:R-:W3:Y:S01]  /*30cc0*/  LDL.LU R19, [R1+0x1bc] ;  /* 0x0001bc0001137983 */ /* 0x000ee20000300800 */
[----:B------:R-:W3:Y:S01]  /*30cd0*/  LDL.LU R12, [R1+0x1c0] ;  /* 0x0001c000010c7983 */ /* 0x000ee20000300800 */
[----:B------:R-:W-:-:S02]  /*30ce0*/  IMAD.MOV.U32 R6, RZ, RZ, R14 ;  /* 0x000000ffff067224 */ /* 0x000fc400078e000e */
[----:B------:R-:W3:Y:S02]  /*30cf0*/  LDL.LU R13, [R1+0x1c4] ;  /* 0x0001c400010d7983 */ /* 0x000ee40000300800 */
[----:B------:R-:W-:Y:S01]  /*30d00*/  IMAD.MOV.U32 R7, RZ, RZ, R15 ;  /* 0x000000ffff077224 */ /* 0x000fe200078e000f */
[----:B------:R-:W3:Y:S01]  /*30d10*/  LDL.LU R14, [R1+0x1c8] ;  /* 0x0001c800010e7983 */ /* 0x000ee20000300800 */
[----:B------:R-:W3:Y:S03]  /*30d20*/  LDL.LU R15, [R1+0x1cc] ;  /* 0x0001cc00010f7983 */ /* 0x000ee60000300800 */
        /* <DEDUP_REMOVED lines=18> */
[C---:B---3--:R-:W-:Y:S01]  /*30e50*/  HMMA.16816.F32 R12, R24.reuse, R8, R12 ;  /* 0x00000008180c723c */ /* 0x048fe2000000180c */
[----:B--2---:R-:W-:Y:S01]  /*30e60*/  STL.64 [R1+0x2198], R22 ;  /* 0x0021981601007387 */ /* 0x004fe20000100a00 */
[----:B------:R0:W-:Y:S03]  /*30e70*/  STL.64 [R1+0x2190], R20 ;  /* 0x0021901401007387 */ /* 0x0001e60000100a00 */
        /* <DEDUP_REMOVED lines=12> */
[----:B------:R-:W-:Y:S02]  /*30f40*/  STL.64 [R1+0x1e0], R12 ;  /* 0x0001e00c01007387 */ /* 0x000fe40000100a00 */
[----:B------:R0:W-:Y:S02]  /*30f50*/  STL.64 [R1+0x1e8], R14 ;  /* 0x0001e80e01007387 */ /* 0x0001e40000100a00 */
[----:B0-----:R-:W3:Y:S01]  /*30f60*/  LDL.LU.64 R14, [R1+0x21d0] ;  /* 0x0021d000010e7983 */ /* 0x001ee20000300a00 */
[----:B------:R-:W2:Y:S02]  /*30f70*/  LDL.LU.64 R12, [R1+0x21c8] ;  /* 0x0021c800010c7983 */ /* 0x000ea40000300a00 */
[C---:B--2---:R-:W-:Y:S11]  /*30f80*/  HMMA.16816.F32 R16, R24.reuse, R12, R16 ;  /* 0x0000000c1810723c */ /* 0x044ff60000001810 */
[----:B------:R-:W-:Y:S11]  /*30f90*/  @!UPT UIADD3 URZ, URZ, URZ, URZ ;  /* 0x0000003f3f3ff290 */ /* 0x000ff6000fffe03f */
[----:B------:R-:W-:Y:S01]  /*30fa0*/  @!UPT UIADD3 URZ, URZ, URZ, URZ ;  /* 0x0000003f3f3ff290 */ /* 0x000fe2000fffe03f */
[----:B------:R0:W-:Y:S01]  /*30fb0*/  STL.64 [R1+0x1d0], R16 ;  /* 0x0001d01001007387 */ /* 0x0001e20000100a00 */
[----:B------:R-:W-:Y:S03]  /*30fc0*/  STL.64 [R1+0x1d8], R18 ;  /* 0x0001d81201007387 */ /* 0x000fe60000100a00 */
[----:B0-----:R-:W2:Y:S02]  /*30fd0*/  LDL.LU.64 R16, [R1+0x21c0] ;  /* 0x0021c00001107983 */ /* 0x001ea40000300a00 */
        /* <DEDUP_REMOVED lines=52> */
[----:B------:R4:W-:Y:S02]  /*31320*/  STL [R1+0x2108], R10 ;  /* 0x0021080a01007387 */ /* 0x0009e40000100800 */
[----:B------:R0:W-:Y:S02]  /*31330*/  STL.64 [R1+0x2100], R8 ;  /* 0x0021000801007387 */ /* 0x0001e40000100a00 */
[----:B------:R-:W-:-:S02]  /*31340*/  IMAD.MOV.U32 R11, RZ, RZ, R0 ;  /* 0x000000ffff0b7224 */ /* 0x000fc400078e0000 */
[----:B----4-:R-:W-:Y:S01]  /*31350*/  IMAD.MOV.U32 R10, RZ, RZ, R2 ;  /* 0x000000ffff0a7224 */ /* 0x010fe200078e0002 */
[----:B0-----:R-:W4:Y:S01]  /*31360*/  LDL.LU R8, [R1+0xd0] ;  /* 0x0000d00001087983 */ /* 0x001f220000300800 */
        /* <DEDUP_REMOVED lines=18> */
[----:B------:R-:W-:Y:S01]  /*31490*/  STL [R1+0x1eec], R0 ;  /* 0x001eec0001007387 */ /* 0x000fe20000100800 */
[----:B--2---:R-:W-:Y:S01]  /*314a0*/  HMMA.16816.F32 R24, R24, R16, R20 ;  /* 0x000000101818723c */ /* 0x004fe20000001814 */
[----:B------:R-:W4:Y:S01]  /*314b0*/  LDL.LU.64 R22, [R1+0x2118] ;  /* 0x0021180001167983 */ /* 0x000f220000300a00 */
[----:B------:R-:W4:Y:S02]  /*314c0*/  LDL.LU.64 R20, [R1+0x2110] ;  /* 0x0021100001147983 */ /* 0x000f240000300a00 */
        /* <DEDUP_REMOVED lines=11> */
[----:B------:R-:W-:-:S02]  /*31580*/  IMAD.MOV.U32 R27, RZ, RZ, R28 ;  /* 0x000000ffff1b7224 */ /* 0x000fc400078e001c */
[----:B------:R-:W2:Y:S01]  /*31590*/  LDL.LU R28, [R1+0x210c] ;  /* 0x00210c00011c7983 */ /* 0x000ea20000300800 */
[----:B----4-:R-:W-:Y:S11]  /*315a0*/  HMMA.16816.F32 R8, R20, R4, R8 ;  /* 0x000000041408723c */ /* 0x010ff60000001808 */
[----:B------:R-:W-:Y:S11]  /*315b0*/  @!UPT UIADD3 URZ, URZ, URZ, URZ ;  /* 0x0000003f3f3ff290 */ /* 0x000ff6000fffe03f */
[----:B------:R-:W-:Y:S01]  /*315c0*/  @!UPT UIADD3 URZ, URZ, URZ, URZ ;  /* 0x0000003f3f3ff290 */ /* 0x000fe2000fffe03f */
[----:B------:R0:W-:Y:S01]  /*315d0*/  STL [R1+0x120], R8 ;  /* 0x0001200801007387 */ /* 0x0001e20000100800 */
[----:B------:R-:W-:Y:S02]  /*315e0*/  IMAD.MOV.U32 R3, RZ, RZ, R10 ;  /* 0x000000ffff037224 */ /* 0x000fe400078e000a */
[----:B------:R-:W-:Y:S02]  /*315f0*/  IMAD.MOV.U32 R2, RZ, RZ, R9 ;  /* 0x000000ffff027224 */ /* 0x000fe400078e0009 */
[----:B------:R-:W4:Y:S01]  /*31600*/  LDL.LU R10, [R1+0x2108] ;  /* 0x00210800010a7983 */ /* 0x000f220000300800 */
[----:B0-----:R-:W3:Y:S01]  /*31610*/  LDL.LU.64 R8, [R1+0x2100] ;  /* 0x0021000001087983 */ /* 0x001ee20000300a00 */
[----:B------:R-:W-:-:S05]  /*31620*/  IMAD.MOV.U32 R0, RZ, RZ, R11 ;  /* 0x000000ffff007224 */ /* 0x000fca00078e000b */
[----:B------:R-:W-:Y:S01]  /*31630*/  STL [R1+0x1f00], R0 ;  /* 0x001f000001007387 */ /* 0x000fe20000100800 */
[----:B------:R-:W-:Y:S02]  /*31640*/  STL [R1+0x1efc], R3 ;  /* 0x001efc0301007387 */ /* 0x000fe40000100800 */
[----:B------:R-:W-:Y:S01]  /*31650*/  STL [R1+0x1ef8], R2 ;  /* 0x001ef80201007387 */ /* 0x000fe20000100800 */
[C---:B---3--:R-:W-:Y:S11]  /*31660*/  HMMA.16816.F32 R12, R20.reuse, R8, R12 ;  /* 0x00000008140c723c */ /* 0x048ff6000000180c */
[----:B------:R-:W-:Y:S11]  /*31670*/  @!UPT UIADD3 URZ, URZ, URZ, URZ ;  /* 0x0000003f3f3ff290 */ /* 0x000ff6000fffe03f */
[----:B------:R-:W-:Y:S01]  /*31680*/  @!UPT UIADD3 URZ, URZ, URZ, URZ ;  /* 0x0000003f3f3ff290 */ /* 0x000fe2000fffe03f */
[----:B------:R-:W-:Y:S01]  /*31690*/  STL.64 [R1+0x110], R12 ;  /* 0x0001100c01007387 */ /* 0x000fe20000100a00 */
[----:B------:R0:W-:Y:S03]  /*316a0*/  STL.64 [R1+0x118], R14 ;  /* 0x0001180e01007387 */ /* 0x0001e60000100a00 */
[----:B0-----:R-:W3:Y:S01]  /*316b0*/  LDL.LU.64 R14, [R1+0x20f8] ;  /* 0x0020f800010e7983 */ /* 0x001ee20000300a00 */
[----:B------:R-:W2:Y:S02]  /*316c0*/  LDL.LU.64 R12, [R1+0x20f0] ;  /* 0x0020f000010c7983 */ /* 0x000ea40000300a00 */
[----:B--2---:R-:W-:Y:S11]  /*316d0*/  HMMA.16816.F32 R16, R20, R12, R16 ;  /* 0x0000000c1410723c */ /* 0x004ff60000001810 */
[----:B------:R-:W-:Y:S11]  /*316e0*/  @!UPT UIADD3 URZ, URZ, URZ, URZ ;  /* 0x0000003f3f3ff290 */ /* 0x000ff6000fffe03f */
[----:B------:R-:W-:Y:S01]  /*316f0*/  @!UPT UIADD3 URZ, URZ, URZ, URZ ;  /* 0x0000003f3f3ff290 */ /* 0x000fe2000fffe03f */
[----:B------:R0:W-:Y:S01]  /*31700*/  STL [R1+0xf0], R16 ;  /* 0x0000f01001007387 */ /* 0x0001e20000100800 */
[----:B------:R-:W-:-:S03]  /*31710*/  IMAD.MOV.U32 R0, RZ, RZ, R17 ;  /* 0x000000ffff007224 */ /* 0x000fc600078e0011 */
[----:B0-----:R-:W2:Y:S01]  /*31720*/  LDL.LU.64 R16, [R1+0x20e8] ;  /* 0x0020e80001107983 */ /* 0x001ea20000300a00 */
[----:B---3--:R-:W-:Y:S02]  /*31730*/  STL.64 [R1+0x20c8], R14 ;  /* 0x0020c80e01007387 */ /* 0x008fe40000100a00 */
[----:B------:R0:W-:Y:S02]  /*31740*/  STL.64 [R1+0x20c0], R12 ;  /* 0x0020c00c01007387 */ /* 0x0001e40000100a00 */
[----:B0-----:R-:W2:Y:S01]  /*31750*/  LDL.LU R12, [R1+0xa0] ;  /* 0x0000a000010c7983 */ /* 0x001ea20000300800 */
[----:B------:R-:W2:Y:S02]  /*31760*/  LDL.LU R13, [R1+0xa4] ;  /* 0x0000a400010d7983 */ /* 0x000ea40000300800 */
[----:B------:R-:W2:Y:S02]  /*31770*/  LDL.LU R14, [R1+0xa8] ;  /* 0x0000a800010e7983 */ /* 0x000ea40000300800 */
[----:B------:R-:W2:Y:S02]  /*31780*/  LDL.LU R15, [R1+0xac] ;  /* 0x0000ac00010f7983 */ /* 0x000ea40000300800 */
[----:B------:R-:W-:-:S02]  /*31790*/  IMAD.MOV.U32 R2, RZ, RZ, R19 ;  /* 0x000000ffff027224 */ /* 0x000fc400078e0013 */
[----:B------:R-:W-:-:S03]  /*317a0*/  IMAD.MOV.U32 R3, RZ, RZ, R18 ;  /* 0x000000ffff037224 */ /* 0x000fc600078e0012 */
[----:B------:R-:W-:Y:S02]  /*317b0*/  STL [R1+0x1f0c], R2 ;  /* 0x001f0c0201007387 */ /* 0x000fe40000100800 */
[----:B------:R-:W-:Y:S02]  /*317c0*/  STL [R1+0x1f08], R3 ;  /* 0x001f080301007387 */ /* 0x000fe40000100800 */
[----:B------:R-:W-:Y:S01]  /*317d0*/  STL [R1+0x1f04], R0 ;  /* 0x001f040001007387 */ /* 0x000fe20000100800 */
[----:B--2---:R-:W-:Y:S01]  /*317e0*/  HMMA.16816.F32 R20, R20, R16, R12 ;  /* 0x000000101414723c */ /* 0x004fe2000000180c */
[----:B------:R-:W2:Y:S11]  /*317f0*/  LDL.LU R12, [R1+0x180] ;  /* 0x00018000010c7983 */ /* 0x000eb60000300800 */
[----:B------:R-:W-:Y:S11]  /*31800*/  @!UPT UIADD3 URZ, URZ, URZ, URZ ;  /* 0x0000003f3f3ff290 */ /* 0x000ff6000fffe03f */
[----:B------:R-:W-:Y:S01]  /*31810*/  STL.64 [R1+0xe0], R20 ;  /* 0x0000e01401007387 */ /* 0x000fe20000100a00 */
[----:B------:R-:W-:Y:S02]  /*31820*/  STL.64 [R1+0xe8], R22 ;  /* 0x0000e81601007387 */ /* 0x000fe40000100a00 */
[----:B------:R-:W2:Y:S02]  /*31830*/  LDL.LU R13, [R1+0x184] ;  /* 0x00018400010d7983 */ /* 0x000ea40000300800 */
[----:B------:R-:W3:Y:S01]  /*31840*/  LDL.LU R14, [R1+0x188] ;  /* 0x00018800010e7983 */ /* 0x000ee20000300800 */
[----:B------:R-:W3:Y:S04]  /*31850*/  LDL.LU R15, [R1+0x18c] ;  /* 0x00018c00010f7983 */ /* 0x000ee80000300800 */
[----:B------:R-:W0:Y:S04]  /*31860*/  LDSM.16.MT88.4 R20, [R29+0x18380] ;  /* 0x018380001d14783b */ /* 0x000e280000004200 */
[----:B---3--:R-:W-:Y:S01]  /*31870*/  STL.64 [R1+0x20d8], R14 ;  /* 0x0020d80e01007387 */ /* 0x008fe20000100a00 */
[----:B--2---:R1:W-:Y:S03]  /*31880*/  STL.64 [R1+0x20d0], R12 ;  /* 0x0020d00c01007387 */ /* 0x0043e60000100a00 */
[----:B-1----:R-:W2:Y:S01]  /*31890*/  LDL.LU R12, [R1+0x100] ;  /* 0x00010000010c7983 */ /* 0x002ea20000300800 */
[----:B------:R-:W2:Y:S02]  /*318a0*/  LDL.LU R13, [R1+0x104] ;  /* 0x00010400010d7983 */ /* 0x000ea40000300800 */
[----:B------:R-:W2:Y:S02]  /*318b0*/  LDL.LU R14, [R1+0x108] ;  /* 0x00010800010e7983 */ /* 0x000ea40000300800 */
[----:B------:R-:W2:Y:S01]  /*318c0*/  LDL.LU R15, [R1+0x10c] ;  /* 0x00010c00010f7983 */ /* 0x000ea20000300800 */
[----:B0-----:R-:W-:Y:S01]  /*318d0*/  STL.64 [R1+0x20a8], R22 ;  /* 0x0020a81601007387 */ /* 0x001fe20000100a00 */
[----:B------:R-:W-:Y:S02]  /*318e0*/  STL.64 [R1+0x20a0], R20 ;  /* 0x0020a01401007387 */ /* 0x000fe40000100a00 */
[----:B------:R-:W0:Y:S04]  /*318f0*/  LDSM.16.MT88.4 R20, [R29+0x1c000] ;  /* 0x01c000001d14783b */ /* 0x000e280000004200 */
[----:B0-----:R-:W-:-:S02]  /*31900*/  IMAD.MOV.U32 R7, RZ, RZ, R22 ;  /* 0x000000ffff077224 */ /* 0x001fc400078e0016 */
[----:B------:R-:W-:Y:S01]  /*31910*/  IMAD.MOV.U32 R6, RZ, RZ, R21 ;  /* 0x000000ffff067224 */ /* 0x000fe200078e0015 */
[----:B------:R0:W-:Y:S01]  /*31920*/  STL [R1+0x60], R20 ;  /* 0x0000601401007387 */ /* 0x0001e20000100800 */
[----:B------:R1:W-:Y:S02]  /*31930*/  STL [R1+0x6c], R23 ;  /* 0x00006c1701007387 */ /* 0x0003e40000100800 */
[----:B------:R-:W-:Y:S01]  /*31940*/  STL [R1+0x205c], R7 ;  /* 0x00205c0701007387 */ /* 0x000fe20000100800 */
[----:B------:R-:W-:Y:S01]  /*31950*/  STL [R1+0x2058], R6 ;  /* 0x0020580601007387 */ /* 0x000fe20000100800 */
[----:B------:R-:W-:Y:S01]  /*31960*/  IMAD.MOV.U32 R22, RZ, RZ, R28 ;  /* 0x000000ffff167224 */ /* 0x000fe200078e001c */
[----:B--2---:R-:W-:Y:S11]  /*31970*/  HMMA.16816.F32 R12, R24, R4, R12 ;  /* 0x00000004180c723c */ /* 0x004ff6000000180c */
[----:B------:R-:W-:Y:S11]  /*31980*/  @!UPT UIADD3 URZ, URZ, URZ, URZ ;  /* 0x0000003f3f3ff290 */ /* 0x000ff6000fffe03f */
[----:B------:R-:W-:Y:S01]  /*31990*/  @!UPT UIADD3 URZ, URZ, URZ, URZ ;  /* 0x0000003f3f3ff290 */ /* 0x000fe2000fffe03f */
[----:B------:R-:W-:Y:S01]  /*319a0*/  STL [R1+0xd0], R12 ;  /* 0x0000d00c01007387 */ /* 0x000fe20000100800 */
[----:B0-----:R-:W2:Y:S02]  /*319b0*/  LDL.LU R20, [R1+0x2e0] ;  /* 0x0002e00001147983 */ /* 0x001ea40000300800 */
[----:B------:R-:W2:Y:S02]  /*319c0*/  LDL.LU R21, [R1+0x2e4] ;  /* 0x0002e40001157983 */ /* 0x000ea40000300800 */
[----:B------:R-:W3:Y:S01]  /*319d0*/  LDL.LU R28, [R1+0x20e0] ;  /* 0x0020e000011c7983 */ /* 0x000ee20000300800 */
[----:B-1----:R-:W2:Y:S01]  /*319e0*/  LDL.LU R23, [R1+0x2ec] ;  /* 0x0002ec0001177983 */ /* 0x002ea20000300800 */
[----:B------:R-:W-:Y:S02]  /*319f0*/  IMAD.MOV.U32 R2, RZ, RZ, R13 ;  /* 0x000000ffff027224 */ /* 0x000fe400078e000d */
[----:B------:R-:W-:Y:S02]  /*31a00*/  IMAD.MOV.U32 R3, RZ, RZ, R14 ;  /* 0x000000ffff037224 */ /* 0x000fe400078e000e */
[----:B------:R-:W-:-:S02]  /*31a10*/  IMAD.MOV.U32 R0, RZ, RZ, R15 ;  /* 0x000000ffff007224 */ /* 0x000fc400078e000f */
[----:B------:R-:W0:Y:S02]  /*31a20*/  LDSM.16.MT88.4 R12, [R29+0x1c080] ;  /* 0x01c080001d0c783b */ /* 0x000e240000004200 */
[----:B0-----:R-:W-:Y:S02]  /*31a30*/  IMAD.MOV.U32 R7, RZ, RZ, R14 ;  /* 0x000000ffff077224 */ /* 0x001fe400078e000e */
[----:B------:R-:W-:Y:S01]  /*31a40*/  IMAD.MOV.U32 R6, RZ, RZ, R15 ;  /* 0x000000ffff067224 */ /* 0x000fe200078e000f */
[----:B--2---:R-:W-:Y:S01]  /*31a50*/  STL.64 [R1+0x20b8], R22 ;  /* 0x0020b81601007387 */ /* 0x004fe20000100a00 */
[----:B------:R0:W-:Y:S03]  /*31a60*/  STL.64 [R1+0x20b0], R20 ;  /* 0x0020b01401007387 */ /* 0x0001e60000100a00 */
[----:B0-----:R-:W2:Y:S01]  /*31a70*/  LDL.LU R20, [R1+0x240] ;  /* 0x0002400001147983 */ /* 0x001ea20000300800 */
[----:B------:R-:W2:Y:S02]  /*31a80*/  LDL.LU R21, [R1+0x244] ;  /* 0x0002440001157983 */ /* 0x000ea40000300800 */
[----:B------:R-:W2:Y:S02]  /*31a90*/  LDL.LU R22, [R1+0x248] ;  /* 0x0002480001167983 */ /* 0x000ea40000300800 */
[----:B------:R-:W-:Y:S01]  /*31aa0*/  STL [R1+0x1f18], R2 ;  /* 0x001f180201007387 */ /* 0x000fe20000100800 */
[----:B------:R-:W-:Y:S01]  /*31ab0*/  STL [R1+0x1f14], R3 ;  /* 0x001f140301007387 */ /* 0x000fe20000100800 */
[----:B------:R-:W-:Y:S02]  /*31ac0*/  STL [R1+0x1f10], R0 ;  /* 0x001f100001007387 */ /* 0x000fe40000100800 */
[----:B------:R-:W-:Y:S02]  /*31ad0*/  STL.64 [R1+0x50], R12 ;  /* 0x0000500c01007387 */ /* 0x000fe40000100a00 */
[----:B------:R-:W0:Y:S04]  /*31ae0*/  LDSM.16.MT88.4 R12, [R29+0x1c100] ;  /* 0x01c100001d0c783b */ /* 0x000e280000004200 */
[----:B0-----:R0:W-:Y:S01]  /*31af0*/  STL [R1+0x4c], R15 ;  /* 0x00004c0f01007387 */ /* 0x0011e20000100800 */
[----:B------:R-:W-:-:S02]  /*31b00*/  IMAD.MOV.U32 R18, RZ, RZ, R14 ;  /* 0x000000ffff127224 */ /* 0x000fc400078e000e */
[----:B------:R-:W-:Y:S02]  /*31b10*/  IMAD.MOV.U32 R11, RZ, RZ, R12 ;  /* 0x000000ffff0b7224 */ /* 0x000fe400078e000c */
[----:B------:R-:W-:Y:S01]  /*31b20*/  IMAD.MOV.U32 R19, RZ, RZ, R13 ;  /* 0x000000ffff137224 */ /* 0x000fe200078e000d */
[----:B0-----:R-:W2:Y:S01]  /*31b30*/  LDL.LU.64 R14, [R1+0x20d8] ;  /* 0x0020d800010e7983 */ /* 0x001ea20000300a00 */
[----:B------:R-:W2:Y:S02]  /*31b40*/  LDL.LU.64 R12, [R1+0x20d0] ;  /* 0x0020d000010c7983 */ /* 0x000ea40000300a00 */
[----:B---3--:R-:W-:Y:S01]  /*31b50*/  IMAD.MOV.U32 R23, RZ, RZ, R28 ;  /* 0x000000ffff177224 */ /* 0x008fe200078e001c */
[----:B--2---:R-:W-:Y:S11]  /*31b60*/  HMMA.16816.F32 R12, R24, R8, R12 ;  /* 0x00000008180c723c */ /* 0x004ff6000000180c */
[----:B------:R-:W-:Y:S11]  /*31b70*/  @!UPT UIADD3 URZ, URZ, URZ, URZ ;  /* 0x0000003f3f3ff290 */ /* 0x000ff6000fffe03f */
[----:B------:R-:W-:Y:S01]  /*31b80*/  @!UPT UIADD3 URZ, URZ, URZ, URZ ;  /* 0x0000003f3f3ff290 */ /* 0x000fe2000fffe03f */
[----:B------:R-:W-:Y:S01]  /*31b90*/  STL.64 [R1+0xc0], R12 ;  /* 0x0000c00c01007387 */ /* 0x000fe20000100a00 */
[----:B------:R-:W-:Y:S02]  /*31ba0*/  STL [R1+0xc8], R14 ;  /* 0x0000c80e01007387 */ /* 0x000fe40000100800 */
[----:B------:R-:W-:Y:S02]  /*31bb0*/  IMAD.MOV.U32 R28, RZ, RZ, R15 ;  /* 0x000000ffff1c7224 */ /* 0x000fe400078e000f */
[----:B------:R-:W0:Y:S04]  /*31bc0*/  LDSM.16.MT88.4 R12, [R29+0x1c180] ;  /* 0x01c180001d0c783b */ /* 0x000e280000004200 */
[----:B------:R-:W-:Y:S04]  /*31bd0*/  STL [R1+0x1f1c], R28 ;  /* 0x001f1c1c01007387 */ /* 0x000fe80000100800 */
[----:B0-----:R-:W-:Y:S01]  /*31be0*/  STL.64 [R1+0x30], R12 ;  /* 0x0000300c01007387 */ /* 0x001fe20000100a00 */
[----:B------:R-:W-:Y:S02]  /*31bf0*/  STL.64 [R1+0x38], R14 ;  /* 0x0000380e01007387 */ /* 0x000fe40000100a00 */
[----:B------:R-:W0:Y:S04]  /*31c00*/  LDSM.16.MT88.4 R12, [R29+0x1c200] ;  /* 0x01c200001d0c783b */ /* 0x000e280000004200 */
[----:B0-----:R-:W-:Y:S01]  /*31c10*/  IMAD.MOV.U32 R3, RZ, RZ, R14 ;  /* 0x000000ffff037224 */ /* 0x001fe200078e000e */
[----:B------:R0:W-:Y:S01]  /*31c20*/  STL [R1+0x20], R12 ;  /* 0x0000200c01007387 */ /* 0x0001e20000100800 */
[----:B------:R-:W-:-:S02]  /*31c30*/  IMAD.MOV.U32 R0, RZ, RZ, R15 ;  /* 0x000000ffff007224 */ /* 0x000fc400078e000f */
[----:B------:R-:W-:Y:S02]  /*31c40*/  IMAD.MOV.U32 R2, RZ, RZ, R13 ;  /* 0x000000ffff027224 */ /* 0x000fe400078e000d */
[----:B------:R-:W2:Y:S01]  /*31c50*/  LDL.LU.64 R14, [R1+0x20c8] ;  /* 0x0020c800010e7983 */ /* 0x000ea20000300a00 */
[----:B0-----:R-:W3:Y:S01]  /*31c60*/  LDL.LU.64 R12, [R1+0x20c0] ;  /* 0x0020c000010c7983 */ /* 0x001ee20000300a00 */
[----:B------:R-:W-:Y:S02]  /*31c70*/  STL [R1+0x1f28], R0 ;  /* 0x001f280001007387 */ /* 0x000fe40000100800 */
[----:B------:R-:W-:Y:S02]  /*31c80*/  STL [R1+0x1f24], R3 ;  /* 0x001f240301007387 */ /* 0x000fe40000100800 */
[----:B------:R-:W-:Y:S01]  /*31c90*/  STL [R1+0x1f20], R2 ;  /* 0x001f200201007387 */ /* 0x000fe20000100800 */
[C---:B---3--:R-:W-:Y:S11]  /*31ca0*/  HMMA.16816.F32 R20, R24.reuse, R12, R20 ;  /* 0x0000000c1814723c */ /* 0x048ff60000001814 */
[----:B------:R-:W-:Y:S11]  /*31cb0*/  @!UPT UIADD3 URZ, URZ, URZ, URZ ;  /* 0x0000003f3f3ff290 */ /* 0x000ff6000fffe03f */
[----:B------:R-:W-:Y:S01]  /*31cc0*/  @!UPT UIADD3 URZ, URZ, URZ, URZ ;  /* 0x0000003f3f3ff290 */ /* 0x000fe2000fffe03f */
[----:B------:R-:W-:Y:S01]  /*31cd0*/  STL.64 [R1+0xb0], R20 ;  /* 0x0000b01401007387 */ /* 0x000fe20000100a00 */
[----:B------:R0:W-:Y:S02]  /*31ce0*/  STL [R1+0xbc], R23 ;  /* 0x0000bc1701007387 */ /* 0x0001e40000100800 */
[----:B------:R-:W-:Y:S02]  /*31cf0*/  IMAD.MOV.U32 R28, RZ, RZ, R22 ;  /* 0x000000ffff1c7224 */ /* 0x000fe400078e0016 */
[----:B0-----:R-:W3:Y:S01]  /*31d00*/  LDL.LU.64 R22, [R1+0x20b8] ;  /* 0x0020b80001167983 */ /* 0x001ee20000300a00 */
[----:B------:R-:W3:Y:S02]  /*31d10*/  LDL.LU.64 R20, [R1+0x20b0] ;  /* 0x0020b00001147983 */ /* 0x000ee40000300a00 */
[----:B--2---:R-:W-:Y:S02]  /*31d20*/  STL.64 [R1+0x2078], R14 ;  /* 0x0020780e01007387 */ /* 0x004fe40000100a00 */
[----:B------:R-:W-:Y:S02]  /*31d30*/  STL.64 [R1+0x2070], R12 ;  /* 0x0020700c01007387 */ /* 0x000fe40000100a00 */
[----:B------:R-:W0:Y:S04]  /*31d40*/  LDSM.16.MT88.4 R12, [R29+0x1c280] ;  /* 0x01c280001d0c783b */ /* 0x000e280000004200 */
[----:B------:R-:W-:Y:S04]  /*31d50*/  STL [R1+0x1f2c], R28 ;  /* 0x001f2c1c01007387 */ /* 0x000fe80000100800 */
[----:B0-----:R-:W-:Y:S01]  /*31d60*/  STL.64 [R1+0x10], R12 ;  /* 0x0000100c01007387 */ /* 0x001fe20000100a00 */
[----:B------:R-:W-:Y:S02]  /*31d70*/  STL.64 [R1+0x18], R14 ;  /* 0x0000180e01007387 */ /* 0x000fe40000100a00 */
[----:B------:R-:W0:Y:S02]  /*31d80*/  LDSM.16.MT88.4 R12, [R29+0x1c300] ;  /* 0x01c300001d0c783b */ /* 0x000e240000004200 */
[----:B0-----:R0:W-:Y:S02]  /*31d90*/  STL.64 [R1], R12 ;  /* 0x0000000c01007387 */ /* 0x0011e40000100a00 */
[----:B------:R1:W-:Y:S02]  /*31da0*/  STL.64 [R1+0x8], R14 ;  /* 0x0000080e01007387 */ /* 0x0003e40000100a00 */
[----:B0-----:R-:W2:Y:S01]  /*31db0*/  LDL.LU R12, [R1+0x2c0] ;  /* 0x0002c000010c7983 */ /* 0x001ea20000300800 */
[----:B------:R-:W2:Y:S02]  /*31dc0*/  LDL.LU R13, [R1+0x2c4] ;  /* 0x0002c400010d7983 */ /* 0x000ea40000300800 */
[----:B-1----:R-:W2:Y:S02]  /*31dd0*/  LDL.LU R14, [R1+0x2c8] ;  /* 0x0002c800010e7983 */ /* 0x002ea40000300800 */
[----:B------:R-:W2:Y:S01]  /*31de0*/  LDL.LU R15, [R1+0x2cc] ;  /* 0x0002cc00010f7983 */ /* 0x000ea20000300800 */
[----:B---3--:R-:W-:Y:S01]  /*31df0*/  HMMA.16816.F32 R24, R24, R16, R20 ;  /* 0x000000101818723c */ /* 0x008fe20000001814 */
[----:B------:R-:W3:Y:S01]  /*31e00*/  LDL.LU.64 R22, [R1+0x20a8] ;  /* 0x0020a80001167983 */ /* 0x000ee20000300a00 */
[----:B------:R-:W3:Y:S11]  /*31e10*/  LDL.LU.64 R20, [R1+0x20a0] ;  /* 0x0020a00001147983 */ /* 0x000ef60000300a00 */
[----:B------:R-:W-:Y:S11]  /*31e20*/  @!UPT UIADD3 URZ, URZ, URZ, URZ ;  /* 0x0000003f3f3ff290 */ /* 0x000ff6000fffe03f */
[----:B------:R-:W-:Y:S02]  /*31e30*/  IMAD.MOV.U32 R28, RZ, RZ, R24 ;  /* 0x000000ffff1c7224 */ /* 0x000fe400078e0018 */
[----:B------:R-:W-:Y:S02]  /*31e40*/  IMAD.MOV.U32 R0, RZ, RZ, R25 ;  /* 0x000000ffff007224 */ /* 0x000fe400078e0019 */
[----:B------:R-:W-:Y:S02]  /*31e50*/  IMAD.MOV.U32 R3, RZ, RZ, R26 ;  /* 0x000000ffff037224 */ /* 0x000fe400078e001a */
[----:B------:R-:W-:Y:S02]  /*31e60*/  IMAD.MOV.U32 R2, RZ, RZ, R27 ;  /* 0x000000ffff027224 */ /* 0x000fe400078e001b */
[----:B------:R-:W0:Y:S04]  /*31e70*/  LDSM.16.MT88.4 R24, [R29+0x1c380] ;  /* 0x01c380001d18783b */ /* 0x000e280000004200 */
[----:B------:R-:W-:Y:S01]  /*31e80*/  STL [R1+0x1f3c], R2 ;  /* 0x001f3c0201007387 */ /* 0x000fe20000100800 */
[----:B------:R-:W-:Y:S02]  /*31e90*/  STL [R1+0x1f38], R3 ;  /* 0x001f380301007387 */ /* 0x000fe40000100800 */
[----:B------:R-:W-:Y:S02]  /*31ea0*/  STL [R1+0x1f34], R0 ;  /* 0x001f340001007387 */ /* 0x000fe40000100800 */
[----:B------:R-:W-:Y:S01]  /*31eb0*/  STL [R1+0x1f30], R28 ;  /* 0x001f301c01007387 */ /* 0x000fe20000100800 */
[----:B0-----:R-:W-:Y:S01]  /*31ec0*/  STL.64 [R1+0x1df0], R26 ;  /* 0x001df01a01007387 */ /* 0x001fe20000100a00 */
[----:B------:R0:W-:Y:S03]  /*31ed0*/  STL.64 [R1+0x1de8], R24 ;  /* 0x001de81801007387 */ /* 0x0001e60000100a00 */
[----:B0-----:R-:W3:Y:S01]  /*31ee0*/  LDL.LU R24, [R1+0x90] ;  /* 0x0000900001187983 */ /* 0x001ee20000300800 */
[----:B------:R-:W3:Y:S02]  /*31ef0*/  LDL.LU R25, [R1+0x94] ;  /* 0x0000940001197983 */ /* 0x000ee40000300800 */
[----:B------:R-:W3:Y:S02]  /*31f00*/  LDL.LU R26, [R1+0x98] ;  /* 0x00009800011a7983 */ /* 0x000ee40000300800 */
[----:B------:R-:W3:Y:S01]  /*31f10*/  LDL.LU R27, [R1+0x9c] ;  /* 0x00009c00011b7983 */ /* 0x000ee20000300800 */
[----:B------:R-:W-:Y:S01]  /*31f20*/  STL [R1+0x1b64], R29 ;  /* 0x001b641d01007387 */ /* 0x000fe20000100800 */
[----:B---3--:R-:W-:Y:S11]  /*31f30*/  HMMA.16816.F32 R24, R20, R4, R24 ;  /* 0x000000041418723c */ /* 0x008ff60000001818 */
[----:B------:R-:W-:Y:S11]  /*31f40*/  @!UPT UIADD3 URZ, URZ, URZ, URZ ;  /* 0x0000003f3f3ff290 */ /* 0x000ff6000fffe03f */
[----:B------:R-:W-:Y:S01]  /*31f50*/  @!UPT UIADD3 URZ, URZ, URZ, URZ ;  /* 0x0000003f3f3ff290 */ /* 0x000fe2000fffe03f */
[----:B------:R0:W-:Y:S01]  /*31f60*/  STL.64 [R1+0x90], R24 ;  /* 0x0000901801007387 */ /* 0x0001e20000100a00 */
[----:B------:R1:W-:Y:S03]  /*31f70*/  STL [R1+0x98], R26 ;  /* 0x0000981a01007387 */ /* 0x0003e60000100800 */
[----:B0-----:R-:W3:Y:S01]  /*31f80*/  LDL.LU R24, [R1+0x1b0] ;  /* 0x0001b00001187983 */ /* 0x001ee20000300800 */
[----:B------:R-:W3:Y:S02]  /*31f90*/  LDL.LU R25, [R1+0x1b4] ;  /* 0x0001b40001197983 */ /* 0x000ee40000300800 */
[----:B-1----:R-:W3:Y:S02]  /*31fa0*/  LDL.LU R26, [R1+0x1b8] ;  /* 0x0001b800011a7983 */ /* 0x002ee40000300800 */
[----:B------:R-:W-:Y:S02]  /*31fb0*/  IMAD.MOV.U32 R29, RZ, RZ, R27 ;  /* 0x000000ffff1d7224 */ /* 0x000fe400078e001b */
[----:B----4-:R-:W-:-:S02]  /*31fc0*/  IMAD.MOV.U32 R27, RZ, RZ, R10 ;  /* 0x000000ffff1b7224 */ /* 0x010fc400078e000a */
[----:B------:R-:W4:Y:S01]  /*31fd0*/  LDL.LU R10, [R1+0x209c] ;  /* 0x00209c00010a7983 */ /* 0x000f220000300800 */
[----:B--2---:R-:W-:Y:S03]  /*31fe0*/  HMMA.16816.F32 R12, R20, R8, R12 ;  /* 0x00000008140c723c */ /* 0x004fe6000000180c */
[----:B---3--:R-:W-:Y:S01]  /*31ff0*/  STL.64 [R1+0x1f58], R26 ;  /* 0x001f581a01007387 */ /* 0x008fe20000100a00 */
[----:B------:R0:W-:Y:S02]  /*32000*/  STL.64 [R1+0x1f50], R24 ;  /* 0x001f501801007387 */ /* 0x0001e40000100a00 */
[----:B0-----:R-:W-:Y:S02]  /*32010*/  IMAD.MOV.U32 R24, RZ, RZ, R11 ;  /* 0x000000ffff187224 */ /* 0x001fe400078e000b */
[----:B------:R-:W-:Y:S01]  /*32020*/  IMAD.MOV.U32 R25, RZ, RZ, R19 ;  /* 0x000000ffff197224 */ /* 0x000fe200078e0013 */
[----:B------:R-:W2:Y:S01]  /*32030*/  LDL.LU R11, [R1+0x2098] ;  /* 0x00209800010b7983 */ /* 0x000ea20000300800 */
[----:B------:R-:W3:Y:S02]  /*32040*/  LDL.LU R19, [R1+0x2094] ;  /* 0x0020940001137983 */ /* 0x000ee40000300800 */
[----:B------:R-:W-:-:S02]  /*32050*/  IMAD.MOV.U32 R26, RZ, RZ, R18 ;  /* 0x000000ffff1a7224 */ /* 0x000fc400078e0012 */
[----:B------:R-:W2:Y:S01]  /*32060*/  LDL.LU R18, [R1+0x2090] ;  /* 0x0020900001127983 */ /* 0x000ea20000300800 */
[----:B------:R-:W2:Y:S09]  /*32070*/  LDL.LU R27, [R1+0x4c] ;  /* 0x00004c00011b7983 */ /* 0x000eb20000300800 */
[----:B------:R-:W-:-:S02]  /*32080*/  IMAD.MOV.U32 R9, RZ, RZ, R14 ;  /* 0x000000ffff097224 */ /* 0x000fc400078e000e */
[----:B------:R-:W-:Y:S01]  /*32090*/  IMAD.MOV.U32 R8, RZ, RZ, R15 ;  /* 0x000000ffff087224 */ /* 0x000fe200078e000f */
[----:B--2---:R-:W-:Y:S01]  /*320a0*/  STL.64 [R1+0x1fa8], R26 ;  /* 0x001fa81a01007387 */ /* 0x004fe20000100a00 */
[----:B------:R4:W-:Y:S02]  /*320b0*/  STL.64 [R1+0x1fa0], R24 ;  /* 0x001fa01801007387 */ /* 0x0009e40000100a00 */
[----:B----4-:R-:W-:Y:S02]  /*320c0*/  IMAD.MOV.U32 R24, RZ, RZ, R10 ;  /* 0x000000ffff187224 */ /* 0x010fe400078e000a */
[----:B------:R-:W-:Y:S01]  /*320d0*/  IMAD.MOV.U32 R25, RZ, RZ, R11 ;  /* 0x000000ffff197224 */ /* 0x000fe200078e000b */
[----:B------:R-:W2:Y:S01]  /*320e0*/  LDL.LU R10, [R1+0x208c] ;  /* 0x00208c00010a7983 */ /* 0x000ea20000300800 */
[----:B------:R-:W2:Y:S02]  /*320f0*/  LDL.LU R11, [R1+0x2088] ;  /* 0x00208800010b7983 */ /* 0x000ea40000300800 */
[----:B---3--:R-:W-:-:S02]  /*32100*/  IMAD.MOV.U32 R26, RZ, RZ, R19 ;  /* 0x000000ffff1a7224 */ /* 0x008fc400078e0013 */
[----:B------:R-:W-:Y:S01]  /*32110*/  IMAD.MOV.U32 R27, RZ, RZ, R18 ;  /* 0x000000ffff1b7224 */ /* 0x000fe200078e0012 */
[----:B------:R-:W3:Y:S01]  /*32120*/  LDL.LU R19, [R1+0x2084] ;  /* 0x0020840001137983 */ /* 0x000ee20000300800 */
[----:B------:R-:W4:Y:S02]  /*32130*/  LDL.LU R18, [R1+0x2080] ;  /* 0x0020800001127983 */ /* 0x000f240000300800 */
[----:B------:R-:W3:Y:S02]  /*32140*/  LDL.LU.64 R14, [R1+0x2078] ;  /* 0x00207800010e7983 */ /* 0x000ee40000300a00 */
[----:B------:R-:W-:Y:S02]  /*32150*/  IMAD.MOV.U32 R0, RZ, RZ, R12 ;  /* 0x000000ffff007224 */ /* 0x000fe400078e000c */
[----:B------:R-:W-:Y:S02]  /*32160*/  IMAD.MOV.U32 R28, RZ, RZ, R13 ;  /* 0x000000ffff1c7224 */ /* 0x000fe400078e000d */
[----:B------:R-:W3:Y:S04]  /*32170*/  LDL.LU.64 R12, [R1+0x2070] ;  /* 0x00207000010c7983 */ /* 0x000ee80000300a00 */
[----:B--2---:R-:W-:Y:S01]  /*32180*/  STL.64 [R1+0x2030], R10 ;  /* 0x0020300a01007387 */ /* 0x004fe20000100a00 */
[----:B------:R3:W-:Y:S02]  /*32190*/  STL.64 [R1+0x2028], R8 ;  /* 0x0020280801007387 */ /* 0x0007e40000100a00 */
[----:B---3--:R-:W-:-:S02]  /*321a0*/  IMAD.MOV.U32 R8, RZ, RZ, R15 ;  /* 0x000000ffff087224 */ /* 0x008fc400078e000f */
[----:B----4-:R-:W-:Y:S01]  /*321b0*/  IMAD.MOV.U32 R9, RZ, RZ, R18 ;  /* 0x000000ffff097224 */ /* 0x010fe200078e0012 */
[----:B------:R-:W2:Y:S01]  /*321c0*/  LDL.LU R15, [R1+0x2068] ;  /* 0x00206800010f7983 */ /* 0x000ea20000300800 */
[----:B------:R-:W3:Y:S02]  /*321d0*/  LDL.LU R18, [R1+0x2064] ;  /* 0x0020640001127983 */ /* 0x000ee40000300800 */
[----:B------:R-:W-:Y:S02]  /*321e0*/  IMAD.MOV.U32 R10, RZ, RZ, R19 ;  /* 0x000000ffff0a7224 */ /* 0x000fe400078e0013 */
[----:B------:R-:W3:Y:S01]  /*321f0*/  LDL.LU R19, [R1+0x2060] ;  /* 0x0020600001137983 */ /* 0x000ee20000300800 */
[----:B------:R-:W4:Y:S04]  /*32200*/  LDL.LU R11, [R1+0x2bc] ;  /* 0x0002bc00010b7983 */ /* 0x000f280000300800 */
[C---:B----4-:R-:W-:Y:S08]  /*32210*/  HMMA.16816.F32 R8, R20.reuse, R12, R8 ;  /* 0x0000000c1408723c */ /* 0x050ff00000001808 */
[----:B------:R-:W-:Y:S01]  /*32220*/  HMMA.16816.F32 R20, R20, R16, R24 ;  /* 0x000000101414723c */ /* 0x000fe20000001818 */
[----:B--2---:R-:W-:Y:S11]  /*32230*/  STL.64 [R1+0x2020], R14 ;  /* 0x0020200e01007387 */ /* 0x004ff60000100a00 */
[----:B------:R-:W-:Y:S04]  /*32240*/  @!UPT UIADD3 URZ, URZ, URZ, URZ ;  /* 0x0000003f3f3ff290 */ /* 0x000fe8000fffe03f */
[----:B------:R-:W-:Y:S02]  /*32250*/  IMAD.MOV.U32 R13, RZ, RZ, R10 ;  /* 0x000000ffff0d7224 */ /* 0x000fe400078e000a */
[----:B------:R-:W-:-:S05]  /*32260*/  IMAD.MOV.U32 R12, RZ, RZ, R11 ;  /* 0x000000ffff0c7224 */ /* 0x000fca00078e000b */
[----:B------:R-:W-:Y:S01]  /*32270*/  STL.64 [R1+0x2018], R12 ;  /* 0x0020180c01007387 */ /* 0x000fe20000100a00 */
[----:B---3--:R-:W-:Y:S02]  /*32280*/  STL.64 [R1+0x2010], R18 ;  /* 0x0020101201007387 */ /* 0x008fe40000100a00 */
[----:B------:R-:W-:Y:S02]  /*32290*/  STL.64 [R1+0x1dc0], R22 ;  /* 0x001dc01601007387 */ /* 0x000fe40000100a00 */
[----:B------:R0:W-:Y:S02]  /*322a0*/  STL.64 [R1+0x1db8], R20 ;  /* 0x001db81401007387 */ /* 0x0001e40000100a00 */
[----:B0-----:R-:W2:Y:S01]  /*322b0*/  LDL.LU R20, [R1+0x190] ;  /* 0x0001900001147983 */ /* 0x001ea20000300800 */
[----:B------:R-:W2:Y:S02]  /*322c0*/  LDL.LU R21, [R1+0x194] ;  /* 0x0001940001157983 */ /* 0x000ea40000300800 */
[----:B------:R-:W3:Y:S02]  /*322d0*/  LDL.LU R22, [R1+0x198] ;  /* 0x0001980001167983 */ /* 0x000ee40000300800 */
[----:B------:R-:W3:Y:S01]  /*322e0*/  LDL.LU R23, [R1+0x19c] ;  /* 0x00019c0001177983 */ /* 0x000ee20000300800 */
[----:B------:R-:W4:Y:S01]  /*322f0*/  LDL.LU R24, [R1+0x50] ;  /* 0x0000500001187983 */ /* 0x000f220000300800 */
[----:B------:R-:W4:Y:S02]  /*32300*/  LDL.LU R25, [R1+0x54] ;  /* 0x0000540001197983 */ /* 0x000f240000300800 */
[----:B------:R-:W-:-:S02]  /*32310*/  IMAD.MOV.U32 R26, RZ, RZ, R7 ;  /* 0x000000ffff1a7224 */ /* 0x000fc400078e0007 */
[----:B------:R-:W-:Y:S01]  /*32320*/  IMAD.MOV.U32 R27, RZ, RZ, R6 ;  /* 0x000000ffff1b7224 */ /* 0x000fe200078e0006 */
[----:B------:R-:W2:Y:S01]  /*32330*/  LDL.LU R7, [R1+0x205c] ;  /* 0x00205c0001077983 */ /* 0x000ea20000300800 */
[----:B------:R-:W2:Y:S03]  /*32340*/  LDL.LU R6, [R1+0x2058] ;  /* 0x0020580001067983 */ /* 0x000ea60000300800 */
[----:B------:R-:W-:Y:S04]  /*32350*/  STL.64 [R1+0x1ff8], R26 ;  /* 0x001ff81a01007387 */ /* 0x000fe80000100a00 */
[----:B----4-:R-:W-:Y:S01]  /*32360*/  STL.64 [R1+0x1ff0], R24 ;  /* 0x001ff01801007387 */ /* 0x010fe20000100a00 */
[----:B---3--:R-:W-:Y:S02]  /*32370*/  STL.64 [R1+0x1f48], R22 ;  /* 0x001f481601007387 */ /* 0x008fe40000100a00 */
[----:B--2---:R0:W-:Y:S02]  /*32380*/  STL.64 [R1+0x1f40], R20 ;  /* 0x001f401401007387 */ /* 0x0041e40000100a00 */
[----:B0-----:R-:W2:Y:S01]  /*32390*/  LDL.LU.64 R20, [R1+0x30] ;  /* 0x0000300001147983 */ /* 0x001ea20000300a00 */
[----:B------:R-:W3:Y:S03]  /*323a0*/  LDL.LU.64 R22, [R1+0x38] ;  /* 0x0000380001167983 */ /* 0x000ee60000300a00 */
        /* <DEDUP_REMOVED lines=12> */
[----:B------:R-:W-:-:S02]  /*32470*/  IMAD.MOV.U32 R25, RZ, RZ, R6 ;  /* 0x000000ffff197224 */ /* 0x000fc400078e0006 */
[----:B------:R-:W-:Y:S01]  /*32480*/  IMAD.MOV.U32 R26, RZ, RZ, R7 ;  /* 0x000000ffff1a7224 */ /* 0x000fe200078e0007 */
[----:B---3--:R-:W-:Y:S01]  /*32490*/  STL.64 [R1+0x1f88], R22 ;  /* 0x001f881601007387 */ /* 0x008fe20000100a00 */
[----:B--2---:R0:W-:Y:S03]  /*324a0*/  STL.64 [R1+0x1f80], R20 ;  /* 0x001f801401007387 */ /* 0x0041e60000100a00 */
[----:B0-----:R-:W2:Y:S01]  /*324b0*/  LDL.LU R20, [R1+0x1e0] ;  /* 0x0001e00001147983 */ /* 0x001ea20000300800 */
[----:B------:R-:W2:Y:S02]  /*324c0*/  LDL.LU R21, [R1+0x1e4] ;  /* 0x0001e40001157983 */ /* 0x000ea40000300800 */
[----:B------:R-:W3:Y:S02]  /*324d0*/  LDL.LU R22, [R1+0x1e8] ;  /* 0x0001e80001167983 */ /* 0x000ee40000300800 */
[----:B------:R-:W3:Y:S01]  /*324e0*/  LDL.LU R23, [R1+0x1ec] ;  /* 0x0001ec0001177983 */ /* 0x000ee20000300800 */
        /* <DEDUP_REMOVED lines=8> */
[----:B----4-:R-:W-:-:S02]  /*32570*/  IMAD.MOV.U32 R22, RZ, RZ, R6 ;  /* 0x000000ffff167224 */ /* 0x010fc400078e0006 */
[----:B------:R-:W-:Y:S01]  /*32580*/  IMAD.MOV.U32 R23, RZ, RZ, R7 ;  /* 0x000000ffff177224 */ /* 0x000fe200078e0007 */
[----:B------:R-:W3:Y:S01]  /*32590*/  LDL.LU R6, [R1+0x204c] ;  /* 0x00204c0001067983 */ /* 0x000ee20000300800 */
[----:B------:R-:W4:Y:S02]  /*325a0*/  LDL.LU R7, [R1+0x2048] ;  /* 0x0020480001077983 */ /* 0x000f240000300800 */
[----:B------:R-:W3:Y:S02]  /*325b0*/  LDL.LU R16, [R1+0x260] ;  /* 0x0002600001107983 */ /* 0x000ee40000300800 */
[----:B------:R-:W3:Y:S01]  /*325c0*/  LDL.LU R17, [R1+0x264] ;  /* 0x0002640001117983 */ /* 0x000ee20000300800 */
        /* <DEDUP_REMOVED lines=9> */
[----:B------:R-:W3:Y:S02]  /*32660*/  LDL.LU R9, [R1+0x284] ;  /* 0x0002840001097983 */ /* 0x000ee40000300800 */
[----:B------:R-:W3:Y:S02]  /*32670*/  LDL.LU R10, [R1+0x288] ;  /* 0x00028800010a7983 */ /* 0x000ee40000300800 */
[----:B------:R-:W3:Y:S01]  /*32680*/  LDL.LU R11, [R1+0x28c] ;  /* 0x00028c00010b7983 */ /* 0x000ee20000300800 */
[----:B------:R-:W-:Y:S04]  /*32690*/  STL.64 [R1+0x1fb8], R22 ;  /* 0x001fb81601007387 */ /* 0x000fe80000100a00 */
[----:B--2---:R0:W-:Y:S04]  /*326a0*/  STL.64 [R1+0x1fb0], R20 ;  /* 0x001fb01401007387 */ /* 0x0041e80000100a00 */
        /* <DEDUP_REMOVED lines=8> */
[----:B----4-:R-:W-:-:S02]  /*32730*/  IMAD.MOV.U32 R22, RZ, RZ, R7 ;  /* 0x000000ffff167224 */ /* 0x010fc400078e0007 */
[----:B---3--:R-:W-:Y:S01]  /*32740*/  IMAD.MOV.U32 R23, RZ, RZ, R6 ;  /* 0x000000ffff177224 */ /* 0x008fe200078e0006 */
[----:B------:R-:W3:Y:S01]  /*32750*/  LDL.LU R7, [R1+0x2044] ;  /* 0x0020440001077983 */ /* 0x000ee20000300800 */
[----:B------:R-:W4:Y:S03]  /*32760*/  LDL.LU R6, [R1+0x2040] ;  /* 0x0020400001067983 */ /* 0x000f260000300800 */
[----:B------:R-:W-:Y:S04]  /*32770*/  STL.64 [R1+0x1fd8], R22 ;  /* 0x001fd81601007387 */ /* 0x000fe80000100a00 */
[----:B--2---:R0:W-:Y:S04]  /*32780*/  STL.64 [R1+0x1fd0], R20 ;  /* 0x001fd01401007387 */ /* 0x0041e80000100a00 */
[----:B0-----:R-:W2:Y:S01]  /*32790*/  LDL.LU R20, [R1+0x220] ;  /* 0x0002200001147983 */ /* 0x001ea20000300800 */
[----:B------:R-:W2:Y:S02]  /*327a0*/  LDL.LU R21, [R1+0x224] ;  /* 0x0002240001157983 */ /* 0x000ea40000300800 */
[----:B------:R-:W2:Y:S02]  /*327b0*/  LDL.LU R22, [R1+0x228] ;  /* 0x0002280001167983 */ /* 0x000ea40000300800 */
[----:B------:R-:W2:Y:S02]  /*327c0*/  LDL.LU R23, [R1+0x22c] ;  /* 0x00022c0001177983 */ /* 0x000ea40000300800 */
[----:B--2---:R4:W-:Y:S01]  /*327d0*/  STL.64 [R1+0x1fe8], R22 ;  /* 0x001fe81601007387 */ /* 0x0049e20000100a00 */
[----:B------:R0:W-:Y:S02]  /*327e0*/  STL.64 [R1+0x1fe0], R20 ;  /* 0x001fe01401007387 */ /* 0x0001e40000100a00 */
[----:B----4-:R-:W-:Y:S01]  /*327f0*/  IMAD.MOV.U32 R22, RZ, RZ, R6 ;  /* 0x000000ffff167224 */ /* 0x010fe200078e0006 */
[----:B0-----:R-:W2:Y:S01]  /*32800*/  LDL.LU R20, [R1+0x230] ;  /* 0x0002300001147983 */ /* 0x001ea20000300800 */
[----:B------:R-:W2:Y:S02]  /*32810*/  LDL.LU R21, [R1+0x234] ;  /* 0x0002340001157983 */ /* 0x000ea40000300800 */
[----:B------:R-:W4:Y:S02]  /*32820*/  LDL.LU R6, [R1+0x203c] ;  /* 0x00203c0001067983 */ /* 0x000f240000300800 */
[----:B---3--:R-:W-:-:S02]  /*32830*/  IMAD.MOV.U32 R23, RZ, RZ, R7 ;  /* 0x000000ffff177224 */ /* 0x008fc400078e0007 */
[----:B------:R-:W4:Y:S03]  /*32840*/  LDL.LU R7, [R1+0x2038] ;  /* 0x0020380001077983 */ /* 0x000f260000300800 */
[----:B------:R-:W-:Y:S01]  /*32850*/  STL.64 [R1+0x2008], R22 ;  /* 0x0020081601007387 */ /* 0x000fe20000100a00 */
[C---:B----4-:R-:W-:Y:S01]  /*32860*/  HMMA.16816.F32 R8, R24.reuse, R6, R8 ;  /* 0x000000061808723c */ /* 0x050fe20000001808 */
[----:B--2---:R0:W-:Y:S04]  /*32870*/  STL.64 [R1+0x2000], R20 ;  /* 0x0020001401007387 */ /* 0x0041e80000100a00 */
[----:B0-----:R-:W2:Y:S01]  /*32880*/  LDL.LU R20, [R1+0x250] ;  /* 0x0002500001147983 */ /* 0x001ea20000300800 */
[----:B------:R-:W2:Y:S02]  /*32890*/  LDL.LU R21, [R1+0x254] ;  /* 0x0002540001157983 */ /* 0x000ea40000300800 */
[----:B------:R-:W2:Y:S02]  /*328a0*/  LDL.LU R22, [R1+0x258] ;  /* 0x0002580001167983 */ /* 0x000ea40000300800 */
[----:B------:R-:W2:Y:S11]  /*328b0*/  LDL.LU R23, [R1+0x25c] ;  /* 0x00025c0001177983 */ /* 0x000eb60000300800 */
[----:B------:R-:W-:Y:S02]  /*328c0*/  @!UPT UIADD3 URZ, URZ, URZ, URZ ;  /* 0x0000003f3f3ff290 */ /* 0x000fe4000fffe03f */
[----:B------:R-:W-:Y:S01]  /*328d0*/  STL.64 [R1+0x400], R8 ;  /* 0x0004000801007387 */ /* 0x000fe20000100a00 */
[----:B------:R0:W-:Y:S03]  /*328e0*/  STL.64 [R1+0x408], R10 ;  /* 0x0004080a01007387 */ /* 0x0001e60000100a00 */
[----:B0-----:R-:W3:Y:S01]  /*328f0*/  LDL.LU.64 R10, [R1+0x2030] ;  /* 0x00203000010a7983 */ /* 0x001ee20000300a00 */
[----:B------:R-:W4:Y:S01]  /*32900*/  LDL.LU.64 R8, [R1+0x2028] ;  /* 0x0020280001087983 */ /* 0x000f220000300a00 */
        /* <DEDUP_REMOVED lines=82> */
[----:B------:R0:W-:Y:S01]  /*32e30*/  STL.64 [R1+0x310], R24 ;  /* 0x0003101801007387 */ /* 0x0001e20000100a00 */
[----:B------:R1:W-:Y:S03]  /*32e40*/  STL.64 [R1+0x318], R26 ;  /* 0x0003181a01007387 */ /* 0x0003e60000100a00 */
[----:B0-----:R-:W2:Y:S01]  /*32e50*/  LDL.LU R24, [R1] ;  /* 0x0000000001187983 */ /* 0x001ea20000300800 */
[----:B------:R-:W2:Y:S02]  /*32e60*/  LDL.LU R25, [R1+0x4] ;  /* 0x0000040001197983 */ /* 0x000ea40000300800 */
[----:B-1----:R-:W3:Y:S02]  /*32e70*/  LDL.LU R26, [R1+0x8] ;  /* 0x00000800011a7983 */ /* 0x002ee40000300800 */
[----:B------:R-:W3:Y:S02]  /*32e80*/  LDL.LU R27, [R1+0xc] ;  /* 0x00000c00011b7983 */ /* 0x000ee40000300800 */
[----:B---3--:R-:W-:Y:S01]  /*32e90*/  STL.64 [R1+0x1e40], R26 ;  /* 0x001e401a01007387 */ /* 0x008fe20000100a00 */
[----:B--2---:R0:W-:Y:S03]  /*32ea0*/  STL.64 [R1+0x1e38], R24 ;  /* 0x001e381801007387 */ /* 0x0041e60000100a00 */
[----:B0-----:R-:W2:Y:S01]  /*32eb0*/  LDL.LU R24, [R1+0x1a0] ;  /* 0x0001a00001187983 */ /* 0x001ea20000300800 */
[----:B------:R-:W2:Y:S02]  /*32ec0*/  LDL.LU R25, [R1+0x1a4] ;  /* 0x0001a40001197983 */ /* 0x000ea40000300800 */
[----:B------:R-:W2:Y:S02]  /*32ed0*/  LDL.LU R26, [R1+0x1a8] ;  /* 0x0001a800011a7983 */ /* 0x000ea40000300800 */
[----:B------:R-:W2:Y:S02]  /*32ee0*/  LDL.LU R27, [R1+0x1ac] ;  /* 0x0001ac00011b7983 */ /* 0x000ea40000300800 */
[----:B------:R-:W-:-:S02]  /*32ef0*/  IMAD.MOV.U32 R17, RZ, RZ, R22 ;  /* 0x000000ffff117224 */ /* 0x000fc400078e0016 */
[----:B------:R-:W-:Y:S01]  /*32f00*/  IMAD.MOV.U32 R16, RZ, RZ, R23 ;  /* 0x000000ffff107224 */ /* 0x000fe200078e0017 */
[----:B--2---:R-:W-:Y:S11]  /*32f10*/  HMMA.16816.F32 R24, R20, R10, R24 ;  /* 0x0000000a1418723c */ /* 0x004ff60000001818 */
[----:B------:R-:W-:Y:S11]  /*32f20*/  @!UPT UIADD3 URZ, URZ, URZ, URZ ;  /* 0x0000003f3f3ff290 */ /* 0x000ff6000fffe03f */
[----:B------:R-:W-:Y:S01]  /*32f30*/  @!UPT UIADD3 URZ, URZ, URZ, URZ ;  /* 0x0000003f3f3ff290 */ /* 0x000fe2000fffe03f */
[----:B------:R0:W-:Y:S01]  /*32f40*/  STL.64 [R1+0x300], R24 ;  /* 0x0003001801007387 */ /* 0x0001e20000100a00 */
[----:B------:R-:W-:Y:S02]  /*32f50*/  STL.64 [R1+0x308], R26 ;  /* 0x0003081a01007387 */ /* 0x000fe40000100a00 */
[----:B------:R-:W2:Y:S02]  /*32f60*/  LDL.LU.64 R22, [R1+0x1f48] ;  /* 0x001f480001167983 */ /* 0x000ea40000300a00 */
[----:B0-----:R-:W-:Y:S02]  /*32f70*/  IMAD.MOV.U32 R25, RZ, RZ, R20 ;  /* 0x000000ffff197224 */ /* 0x001fe400078e0014 */
[----:B------:R-:W-:Y:S02]  /*32f80*/  IMAD.MOV.U32 R24, RZ, RZ, R21 ;  /* 0x000000ffff187224 */ /* 0x000fe400078e0015 */
[----:B------:R-:W2:Y:S01]  /*32f90*/  LDL.LU.64 R20, [R1+0x1f40] ;  /* 0x001f400001147983 */ /* 0x000ea20000300a00 */
[----:B------:R-:W-:Y:S02]  /*32fa0*/  STL.64 [R1+0x1ec0], R10 ;  /* 0x001ec00a01007387 */ /* 0x000fe40000100a00 */
[----:B------:R-:W3:Y:S02]  /*32fb0*/  LDL.LU.64 R4, [R1+0x370] ;  /* 0x0003700001047983 */ /* 0x000ee40000300a00 */
[----:B------:R0:W-:Y:S02]  /*32fc0*/  STL.64 [R1+0x1ed0], R6 ;  /* 0x001ed00601007387 */ /* 0x0001e40000100a00 */
[----:B0-----:R-:W-:-:S02]  /*32fd0*/  IMAD.MOV.U32 R6, RZ, RZ, R17 ;  /* 0x000000ffff067224 */ /* 0x001fc400078e0011 */
[----:B------:R-:W-:Y:S01]  /*32fe0*/  IMAD.MOV.U32 R7, RZ, RZ, R16 ;  /* 0x000000ffff077224 */ /* 0x000fe200078e0010 */
[----:B---3--:R0:W-:Y:S02]  /*32ff0*/  STL.64 [R1+0x1ec8], R4 ;  /* 0x001ec80401007387 */ /* 0x0081e40000100a00 */
[----:B0-----:R-:W-:Y:S02]  /*33000*/  IMAD.MOV.U32 R4, RZ, RZ, R25 ;  /* 0x000000ffff047224 */ /* 0x001fe400078e0019 */
[----:B------:R-:W-:-:S07]  /*33010*/  IMAD.MOV.U32 R5, RZ, RZ, R24 ;  /* 0x000000ffff057224 */ /* 0x000fce00078e0018 */
[----:B--2---:R-:W-:Y:S01]  /*33020*/  HMMA.16816.F32 R24, R4, R14, R20 ;  /* 0x0000000e0418723c */ /* 0x004fe20000001814 */
[----:B------:R-:W-:Y:S06]  /*33030*/  STL.64 [R1+0x1eb8], R14 ;  /* 0x001eb80e01007387 */ /* 0x000fec0000100a00 */
[----:B------:R-:W-:Y:S02]  /*33040*/  IMAD.MOV.U32 R22, RZ, RZ, R13 ;  /* 0x000000ffff167224 */ /* 0x000fe400078e000d */
[----:B------:R-:W-:Y:S02]  /*33050*/  IMAD.MOV.U32 R23, RZ, RZ, R12 ;  /* 0x000000ffff177224 */ /* 0x000fe400078e000c */
[----:B------:R-:W-:-:S02]  /*33060*/  IMAD.MOV.U32 R20, RZ, RZ, R2 ;  /* 0x000000ffff147224 */ /* 0x000fc400078e0002 */
[----:B------:R-:W-:-:S10]  /*33070*/  IMAD.MOV.U32 R21, RZ, RZ, R3 ;  /* 0x000000ffff157224 */ /* 0x000fd400078e0003 */
[----:B------:R-:W-:Y:S01]  /*33080*/  STL.64 [R1+0x2f0], R24 ;  /* 0x0002f01801007387 */ /* 0x000fe20000100a00 */
[----:B------:R-:W-:Y:S02]  /*33090*/  STL.64 [R1+0x2f8], R26 ;  /* 0x0002f81a01007387 */ /* 0x000fe40000100a00 */
[----:B------:R-:W2:Y:S02]  /*330a0*/  LDL.LU R2, [R1+0x1f3c] ;  /* 0x001f3c0001027983 */ /* 0x000ea40000300800 */
[----:B------:R-:W3:Y:S01]  /*330b0*/  LDL.LU R3, [R1+0x1f38] ;  /* 0x001f380001037983 */ /* 0x000ee20000300800 */
[----:B------:R4:W-:Y:S01]  /*330c0*/  STL.64 [R1+0x1dd0], R22 ;  /* 0x001dd01601007387 */ /* 0x0009e20000100a00 */
[----:B------:R0:W-:Y:S02]  /*330d0*/  STL.64 [R1+0x1dc8], R20 ;  /* 0x001dc81401007387 */ /* 0x0001e40000100a00 */
[----:B----4-:R-:W-:Y:S02]  /*330e0*/  IMAD.MOV.U32 R22, RZ, RZ, R9 ;  /* 0x000000ffff167224 */ /* 0x010fe400078e0009 */
[----:B------:R-:W-:-:S02]  /*330f0*/  IMAD.MOV.U32 R23, RZ, RZ, R8 ;  /* 0x000000ffff177224 */ /* 0x000fc400078e0008 */
[----:B0-----:R-:W-:Y:S02]  /*33100*/  IMAD.MOV.U32 R20, RZ, RZ, R0 ;  /* 0x000000ffff147224 */ /* 0x001fe400078e0000 */
[----:B------:R-:W-:Y:S01]  /*33110*/  IMAD.MOV.U32 R21, RZ, RZ, R28 ;  /* 0x000000ffff157224 */ /* 0x000fe200078e001c */
[----:B------:R-:W4:Y:S01]  /*33120*/  LDL.LU R0, [R1+0x1f34] ;  /* 0x001f340001007983 */ /* 0x000f220000300800 */
[----:B------:R-:W2:Y:S02]  /*33130*/  LDL.LU R28, [R1+0x1f30] ;  /* 0x001f3000011c7983 */ /* 0x000ea40000300800 */
[----:B------:R-:W-:Y:S01]  /*33140*/  STL.64 [R1+0x1de0], R22 ;  /* 0x001de01601007387 */ /* 0x000fe20000100a00 */
[----:B------:R0:W-:Y:S04]  /*33150*/  STL.64 [R1+0x1dd8], R20 ;  /* 0x001dd81401007387 */ /* 0x0001e80000100a00 */
[----:B0-----:R-:W2:Y:S01]  /*33160*/  LDL.LU R20, [R1+0x90] ;  /* 0x0000900001147983 */ /* 0x001ea20000300800 */
[----:B------:R-:W2:Y:S02]  /*33170*/  LDL.LU R21, [R1+0x94] ;  /* 0x0000940001157983 */ /* 0x000ea40000300800 */
[----:B------:R-:W2:Y:S02]  /*33180*/  LDL.LU R22, [R1+0x98] ;  /* 0x0000980001167983 */ /* 0x000ea40000300800 */
[----:B------:R-:W2:Y:S01]  /*33190*/  LDL.LU R24, [R1+0x10] ;  /* 0x0000100001187983 */ /* 0x000ea20000300800 */
[----:B------:R-:W2:Y:S01]  /*331a0*/  LDL.LU R25, [R1+0x14] ;  /* 0x0000140001197983 */ /* 0x000ea20000300800 */
[----:B------:R-:W2:Y:S02]  /*331b0*/  LDL.LU R26, [R1+0x18] ;  /* 0x00001800011a7983 */ /* 0x000ea40000300800 */
[----:B------:R-:W2:Y:S02]  /*331c0*/  LDL.LU R27, [R1+0x1c] ;  /* 0x00001c00011b7983 */ /* 0x000ea40000300800 */
[----:B------:R-:W-:Y:S01]  /*331d0*/  IMAD.MOV.U32 R23, RZ, RZ, R29 ;  /* 0x000000ffff177224 */ /* 0x000fe200078e001d */
[----:B--2---:R-:W-:Y:S01]  /*331e0*/  STL.64 [R1+0x1e90], R26 ;  /* 0x001e901a01007387 */ /* 0x004fe20000100a00 */
[----:B------:R-:W-:Y:S03]  /*331f0*/  STL.64 [R1+0x1e88], R24 ;  /* 0x001e881801007387 */ /* 0x000fe60000100a00 */
[----:B------:R-:W-:Y:S02]  /*33200*/  STL.64 [R1+0x1e00], R22 ;  /* 0x001e001601007387 */ /* 0x000fe40000100a00 */
[----:B------:R0:W-:Y:S02]  /*33210*/  STL.64 [R1+0x1df8], R20 ;  /* 0x001df81401007387 */ /* 0x0001e40000100a00 */
[----:B0-----:R-:W-:-:S02]  /*33220*/  IMAD.MOV.U32 R20, RZ, RZ, R28 ;  /* 0x000000ffff147224 */ /* 0x001fc400078e001c */
[----:B------:R-:W2:Y:S01]  /*33230*/  LDL.LU R28, [R1+0x1f2c] ;  /* 0x001f2c00011c7983 */ /* 0x000ea20000300800 */
[----:B---3--:R-:W-:Y:S02]  /*33240*/  IMAD.MOV.U32 R22, RZ, RZ, R3 ;  /* 0x000000ffff167224 */ /* 0x008fe400078e0003 */
[----:B------:R-:W-:Y:S02]  /*33250*/  IMAD.MOV.U32 R23, RZ, RZ, R2 ;  /* 0x000000ffff177224 */ /* 0x000fe400078e0002 */
[----:B----4-:R-:W-:Y:S02]  /*33260*/  IMAD.MOV.U32 R21, RZ, RZ, R0 ;  /* 0x000000ffff157224 */ /* 0x010fe400078e0000 */
[----:B------:R-:W3:Y:S01]  /*33270*/  LDL.LU R0, [R1+0x1f28] ;  /* 0x001f280001007983 */ /* 0x000ee20000300800 */
[----:B------:R-:W4:Y:S02]  /*33280*/  LDL.LU R3, [R1+0x1f24] ;  /* 0x001f240001037983 */ /* 0x000f240000300800 */
[----:B------:R-:W3:Y:S02]  /*33290*/  LDL.LU R2, [R1+0x1f20] ;  /* 0x001f200001027983 */ /* 0x000ee40000300800 */
[----:B------:R-:W-:Y:S01]  /*332a0*/  STL.64 [R1+0x1e10], R22 ;  /* 0x001e101601007387 */ /* 0x000fe20000100a00 */
[----:B------:R0:W-:Y:S04]  /*332b0*/  STL.64 [R1+0x1e08], R20 ;  /* 0x001e081401007387 */ /* 0x0001e80000100a00 */
[----:B0-----:R-:W3:Y:S01]  /*332c0*/  LDL.LU R20, [R1+0xb0] ;  /* 0x0000b00001147983 */ /* 0x001ee20000300800 */
[----:B------:R-:W3:Y:S02]  /*332d0*/  LDL.LU R21, [R1+0xb4] ;  /* 0x0000b40001157983 */ /* 0x000ee40000300800 */
[----:B--2---:R-:W-:-:S02]  /*332e0*/  IMAD.MOV.U32 R22, RZ, RZ, R28 ;  /* 0x000000ffff167224 */ /* 0x004fc400078e001c */
[----:B------:R-:W2:Y:S01]  /*332f0*/  LDL.LU R28, [R1+0x1f1c] ;  /* 0x001f1c00011c7983 */ /* 0x000ea20000300800 */
[----:B------:R-:W2:Y:S03]  /*33300*/  LDL.LU R23, [R1+0xbc] ;  /* 0x0000bc0001177983 */ /* 0x000ea60000300800 */
[----:B--2---:R-:W-:Y:S01]  /*33310*/  STL.64 [R1+0x1e20], R22 ;  /* 0x001e201601007387 */ /* 0x004fe20000100a00 */
[----:B---3--:R0:W-:Y:S03]  /*33320*/  STL.64 [R1+0x1e18], R20 ;  /* 0x001e181401007387 */ /* 0x0081e60000100a00 */
[----:B0-----:R-:W2:Y:S01]  /*33330*/  LDL.LU R20, [R1+0xc0] ;  /* 0x0000c00001147983 */ /* 0x001ea20000300800 */
[----:B------:R-:W2:Y:S02]  /*33340*/  LDL.LU R21, [R1+0xc4] ;  /* 0x0000c40001157983 */ /* 0x000ea40000300800 */
[----:B------:R-:W3:Y:S02]  /*33350*/  LDL.LU R22, [R1+0xc8] ;  /* 0x0000c80001167983 */ /* 0x000ee40000300800 */
[----:B------:R-:W-:-:S02]  /*33360*/  IMAD.MOV.U32 R23, RZ, RZ, R28 ;  /* 0x000000ffff177224 */ /* 0x000fc400078e001c */
[----:B------:R-:W2:Y:S01]  /*33370*/  LDL.LU R28, [R1+0x9cc] ;  /* 0x0009cc00011c7983 */ /* 0x000ea20000300800 */
[----:B------:R-:W2:Y:S02]  /*33380*/  LDL.LU R24, [R1+0x20] ;  /* 0x0000200001187983 */ /* 0x000ea40000300800 */
[----:B------:R-:W-:Y:S02]  /*33390*/  IMAD.MOV.U32 R25, RZ, RZ, R2 ;  /* 0x000000ffff197224 */ /* 0x000fe400078e0002 */
[----:B----4-:R-:W-:Y:S02]  /*333a0*/  IMAD.MOV.U32 R26, RZ, RZ, R3 ;  /* 0x000000ffff1a7224 */ /* 0x010fe400078e0003 */
[----:B------:R-:W-:Y:S01]  /*333b0*/  IMAD.MOV.U32 R27, RZ, RZ, R0 ;  /* 0x000000ffff1b7224 */ /* 0x000fe200078e0000 */
[----:B------:R-:W4:Y:S01]  /*333c0*/  LDL.LU R2, [R1+0x1f18] ;  /* 0x001f180001027983 */ /* 0x000f220000300800 */
[----:B------:R-:W4:Y:S02]  /*333d0*/  LDL.LU R3, [R1+0x1f14] ;  /* 0x001f140001037983 */ /* 0x000f240000300800 */
[----:B------:R-:W4:Y:S01]  /*333e0*/  LDL.LU R0, [R1+0x1f10] ;  /* 0x001f100001007983 */ /* 0x000f220000300800 */
[----:B------:R-:W-:Y:S04]  /*333f0*/  STL.64 [R1+0x1ee0], R26 ;  /* 0x001ee01a01007387 */ /* 0x000fe80000100a00 */
[----:B--2---:R-:W-:Y:S01]  /*33400*/  STL.64 [R1+0x1ed8], R24 ;  /* 0x001ed81801007387 */ /* 0x004fe20000100a00 */
[----:B---3--:R-:W-:Y:S02]  /*33410*/  STL.64 [R1+0x1e30], R22 ;  /* 0x001e301601007387 */ /* 0x008fe40000100a00 */
[----:B------:R0:W-:Y:S02]  /*33420*/  STL.64 [R1+0x1e28], R20 ;  /* 0x001e281401007387 */ /* 0x0001e40000100a00 */
[----:B0-----:R-:W2:Y:S01]  /*33430*/  LDL.LU R20, [R1+0xd0] ;  /* 0x0000d00001147983 */ /* 0x001ea20000300800 */
[----:B----4-:R-:W-:-:S02]  /*33440*/  IMAD.MOV.U32 R22, RZ, RZ, R3 ;  /* 0x000000ffff167224 */ /* 0x010fc400078e0003 */
[----:B------:R-:W-:Y:S02]  /*33450*/  IMAD.MOV.U32 R23, RZ, RZ, R0 ;  /* 0x000000ffff177224 */ /* 0x000fe400078e0000 */
[----:B------:R-:W-:Y:S02]  /*33460*/  IMAD.MOV.U32 R21, RZ, RZ, R2 ;  /* 0x000000ffff157224 */ /* 0x000fe400078e0002 */
[----:B------:R-:W3:Y:S01]  /*33470*/  LDL.LU R2, [R1+0x1f0c] ;  /* 0x001f0c0001027983 */ /* 0x000ee20000300800 */
[----:B------:R-:W4:Y:S02]  /*33480*/  LDL.LU R3, [R1+0x1f08] ;  /* 0x001f080001037983 */ /* 0x000f240000300800 */
[----:B------:R-:W3:Y:S02]  /*33490*/  LDL.LU R0, [R1+0x1f04] ;  /* 0x001f040001007983 */ /* 0x000ee40000300800 */
[----:B------:R-:W-:Y:S01]  /*334a0*/  STL.64 [R1+0x1e50], R22 ;  /* 0x001e501601007387 */ /* 0x000fe20000100a00 */
[----:B--2---:R0:W-:Y:S04]  /*334b0*/  STL.64 [R1+0x1e48], R20 ;  /* 0x001e481401007387 */ /* 0x0041e80000100a00 */
        /* <DEDUP_REMOVED lines=16> */
[----:B--2---:R-:W-:Y:S01]  /*335c0*/  STL.64 [R1+0x1e60], R22 ;  /* 0x001e601601007387 */ /* 0x004fe20000100a00 */
[----:B------:R0:W-:Y:S03]  /*335d0*/  STL.64 [R1+0x1e58], R20 ;  /* 0x001e581401007387 */ /* 0x0001e60000100a00 */
[----:B0-----:R-:W2:Y:S01]  /*335e0*/  LDL.LU R20, [R1+0xf0] ;  /* 0x0000f00001147983 */ /* 0x001ea20000300800 */
[----:B----4-:R-:W-:-:S02]  /*335f0*/  IMAD.MOV.U32 R22, RZ, RZ, R3 ;  /* 0x000000ffff167224 */ /* 0x010fc400078e0003 */
[----:B---3--:R-:W-:Y:S02]  /*33600*/  IMAD.MOV.U32 R23, RZ, RZ, R2 ;  /* 0x000000ffff177224 */ /* 0x008fe400078e0002 */
        /* <DEDUP_REMOVED lines=20> */
[----:B------:R-:W-:Y:S01]  /*33750*/  HMMA.16816.F32 R4, R4, R18, R24 ;  /* 0x000000120404723c */ /* 0x000fe20000001818 */
        /* <DEDUP_REMOVED lines=8> */
[----:B---3--:R-:W-:-:S02]  /*337e0*/  IMAD.MOV.U32 R21, RZ, RZ, R0 ;  /* 0x000000ffff157224 */ /* 0x008fc400078e0000 */
[----:B------:R-:W3:Y:S02]  /*337f0*/  LDL.LU R0, [R1+0x1ee8] ;  /* 0x001ee80001007983 */ /* 0x000ee40000300800 */
[----:B------:R-:W2:Y:S01]  /*33800*/  LDL.LU.64 R26, [R1+0x1ee0] ;  /* 0x001ee000011a7983 */ /* 0x000ea20000300a00 */
[----:B------:R-:W2:Y:S01]  /*33810*/  LDL.LU.64 R24, [R1+0x1ed8] ;  /* 0x001ed80001187983 */ /* 0x000ea20000300a00 */
[----:B------:R-:W-:Y:S02]  /*33820*/  STL.64 [R1+0x2e0], R4 ;  /* 0x0002e00401007387 */ /* 0x000fe40000100a00 */
[----:B------:R0:W-:Y:S02]  /*33830*/  STL.64 [R1+0x2e8], R6 ;  /* 0x0002e80601007387 */ /* 0x0001e40000100a00 */
[----:B0-----:R-:W2:Y:S01]  /*33840*/  LDL.LU.64 R6, [R1+0x1ed0] ;  /* 0x001ed00001067983 */ /* 0x001ea20000300a00 */
[----:B------:R-:W3:Y:S01]  /*33850*/  LDL.LU.64 R4, [R1+0x1ec8] ;  /* 0x001ec80001047983 */ /* 0x000ee20000300a00 */
[C---:B--2---:R-:W-:Y:S11]  /*33860*/  HMMA.16816.F32 R8, R24.reuse, R6, R8 ;  /* 0x000000061808723c */ /* 0x044ff60000001808 */
[----:B------:R-:W-:Y:S11]  /*33870*/  @!UPT UIADD3 URZ, URZ, URZ, URZ ;  /* 0x0000003f3f3ff290 */ /* 0x000ff6000fffe03f */
[----:B------:R-:W-:Y:S01]  /*33880*/  @!UPT UIADD3 URZ, URZ, URZ, URZ ;  /* 0x0000003f3f3ff290 */ /* 0x000fe2000fffe03f */
[----:B------:R-:W-:Y:S01]  /*33890*/  STL.64 [R1+0x2d0], R8 ;  /* 0x0002d00801007387 */ /* 0x000fe20000100a00 */
[----:B------:R0:W-:Y:S03]  /*338a0*/  STL.64 [R1+0x2d8], R10 ;  /* 0x0002d80a01007387 */ /* 0x0001e60000100a00 */
[----:B0-----:R-:W2:Y:S02]  /*338b0*/  LDL.LU.64 R10, [R1+0x1ec0] ;  /* 0x001ec000010a7983 */ /* 0x001ea40000300a00 */
[C---:B--2---:R-:W-:Y:S11]  /*338c0*/  HMMA.16816.F32 R12, R24.reuse, R10, R12 ;  /* 0x0000000a180c723c */ /* 0x044ff6000000180c */
[----:B------:R-:W-:Y:S11]  /*338d0*/  @!UPT UIADD3 URZ, URZ, URZ, URZ ;  /* 0x0000003f3f3ff290 */ /* 0x000ff6000fffe03f */
[----:B------:R-:W-:Y:S01]  /*338e0*/  @!UPT UIADD3 URZ, URZ, URZ, URZ ;  /* 0x0000003f3f3ff290 */ /* 0x000fe2000fffe03f */
[----:B------:R-:W-:Y:S01]  /*338f0*/  STL.64 [R1+0x2c0], R12 ;  /* 0x0002c00c01007387 */ /* 0x000fe20000100a00 */
[----:B------:R0:W-:Y:S03]  /*33900*/  STL.64 [R1+0x2c8], R14 ;  /* 0x0002c80e01007387 */ /* 0x0001e60000100a00 */
[----:B0-----:R-:W2:Y:S01]  /*33910*/  LDL.LU.64 R14, [R1+0x1eb8] ;  /* 0x001eb800010e7983 */ /* 0x001ea20000300a00 */
[----:B----4-:R-:W-:Y:S02]  /*33920*/  IMAD.MOV.U32 R22, RZ, RZ, R3 ;  /* 0x000000ffff167224 */ /* 0x010fe400078e0003 */
[----:B------:R-:W-:Y:S02]  /*33930*/  IMAD.MOV.U32 R23, RZ, RZ, R2 ;  /* 0x000000ffff177224 */ /* 0x000fe400078e0002 */
[----:B------:R-:W4:Y:S05]  /*33940*/  LDL.LU.64 R8, [R1+0x360] ;  /* 0x0003600001087983 */ /* 0x000f2a0000300a00 */
        /* <DEDUP_REMOVED lines=48> */
[----:B------:R-:W-:Y:S02]  /*33c50*/  IMAD.MOV.U32 R16, RZ, RZ, R22 ;  /* 0x000000ffff107224 */ /* 0x000fe400078e0016 */
[----:B------:R0:W-:Y:S02]  /*33c60*/  STL.64 [R1+0x1e8], R22 ;  /* 0x0001e81601007387 */ /* 0x0001e40000100a00 */
        /* <DEDUP_REMOVED lines=14> */
[----:B------:R0:W-:Y:S02]  /*33d50*/  STL [R1+0x1b74], R13 ;  /* 0x001b740d01007387 */ /* 0x0001e40000100800 */
[----:B0-----:R-:W3:Y:S01]  /*33d60*/  LDL.LU.64 R12, [R1+0x358] ;  /* 0x00035800010c7983 */ /* 0x001ee20000300a00 */
[----:B------:R0:W-:Y:S03]  /*33d70*/  STL [R1+0x1b70], R17 ;  /* 0x001b701101007387 */ /* 0x0001e60000100800 */
[----:B0-----:R-:W3:Y:S01]  /*33d80*/  LDL.LU.64 R16, [R1+0x368] ;  /* 0x0003680001107983 */ /* 0x001ee20000300a00 */
        /* <DEDUP_REMOVED lines=33> */
[----:B------:R-:W-:Y:S02]  /*33fa0*/  IMAD.MOV.U32 R11, RZ, RZ, R23 ;  /* 0x000000ffff0b7224 */ /* 0x000fe400078e0017 */
[----:B------:R0:W-:Y:S02]  /*33fb0*/  STL.64 [R1+0x248], R22 ;  /* 0x0002481601007387 */ /* 0x0001e40000100a00 */
[----:B------:R-:W-:Y:S02]  /*33fc0*/  IMAD.MOV.U32 R10, RZ, RZ, R22 ;  /* 0x000000ffff0a7224 */ /* 0x000fe400078e0016 */
[----:B0-----:R-:W2:Y:S01]  /*33fd0*/  LDL.LU.64 R22, [R1+0x1dc0] ;  /* 0x001dc00001167983 */ /* 0x001ea20000300a00 */
[----:B------:R-:W2:Y:S02]  /*33fe0*/  LDL.LU.64 R20, [R1+0x1db8] ;  /* 0x001db80001147983 */ /* 0x000ea40000300a00 */
[----:B------:R-:W-:-:S04]  /*33ff0*/  IMAD.MOV.U32 R2, RZ, RZ, c[0x0][0x188] ;  /* 0x00006200ff027624 */ /* 0x000fc800078e00ff */
[----:B------:R-:W-:-:S04]  /*34000*/  IMAD.SHL.U32 R29, R2, 0x80, RZ ;  /* 0x00000080021d7824 */ /* 0x000fc800078e00ff */
[----:B------:R-:W-:-:S05]  /*34010*/  IMAD.SHL.U32 R29, R29, 0x2, RZ ;  /* 0x000000021d1d7824 */ /* 0x000fca00078e00ff */
[----:B---3--:R-:W-:-:S05]  /*34020*/  IADD3 R3, P1, R16, R29, RZ ;  /* 0x0000001d10037210 */ /* 0x008fca0007f3e0ff */
[----:B------:R-:W-:Y:S01]  /*34030*/  IMAD.X R7, R17, 0x1, R0, P1 ;  /* 0x0000000111077824 */ /* 0x000fe200008e0600 */
[-C--:B------:R-:W-:Y:S02]  /*34040*/  IADD3 R2, P0, R4, R29.reuse, RZ ;  /* 0x0000001d04027210 */ /* 0x080fe40007f1e0ff */
[----:B------:R-:W-:-:S03]  /*34050*/  IADD3 R6, P2, R12, R29, RZ ;  /* 0x0000001d0c067210 */ /* 0x000fc60007f5e0ff */
[--C-:B------:R-:W-:Y:S01]  /*34060*/  IMAD.X R4, R5, 0x1, R0.reuse, P0 ;  /* 0x0000000105047824 */ /* 0x100fe200000e0600 */
[----:B----4-:R-:W-:Y:S01]  /*34070*/  IADD3 R5, P0, R8, R29, RZ ;  /* 0x0000001d08057210 */ /* 0x010fe20007f1e0ff */
[----:B------:R-:W-:Y:S01]  /*34080*/  STL [R1+0x1b7c], R10 ;  /* 0x001b7c0a01007387 */ /* 0x000fe20000100800 */
[----:B------:R-:W-:Y:S01]  /*34090*/  IADD3 R28, R28, 0x1, RZ ;  /* 0x000000011c1c7810 */ /* 0x000fe20007ffe0ff */
[----:B------:R-:W-:Y:S02]  /*340a0*/  STL [R1+0x1b78], R11 ;  /* 0x001b780b01007387 */ /* 0x000fe40000100800 */
[--C-:B------:R-:W-:Y:S02]  /*340b0*/  IMAD.X R8, R9, 0x1, R0.reuse, P0 ;  /* 0x0000000109087824 */ /* 0x100fe400000e0600 */
[----:B------:R-:W-:Y:S01]  /*340c0*/  IMAD.X R9, R13, 0x1, R0, P2 ;  /* 0x000000010d097824 */ /* 0x000fe200010e0600 */
[----:B------:R-:W-:Y:S01]  /*340d0*/  STL [R1+0x1b80], R5 ;  /* 0x001b800501007387 */ /* 0x000fe20000100800 */
[----:B------:R-:W-:Y:S02]  /*340e0*/  STL [R1+0x1b84], R6 ;  /* 0x001b840601007387 */ /* 0x000fe40000100800 */
[----:B------:R-:W-:Y:S02]  /*340f0*/  STL [R1+0x1b88], R8 ;  /* 0x001b880801007387 */ /* 0x000fe40000100800 */
[----:B------:R-:W-:Y:S01]  /*34100*/  STL [R1+0x9cc], R28 ;  /* 0x0009cc1c01007387 */ /* 0x000fe20000100800 */
[----:B------:R-:W-:Y:S01]  /*34110*/  STL [R1+0x1b8c], R9 ;  /* 0x001b8c0901007387 */ /* 0x000fe20000100800 */
[----:B--2---:R-:W-:Y:S11]  /*34120*/  HMMA.16816.F32 R16, R24, R18, R20 ;  /* 0x000000121810723c */ /* 0x004ff60000001814 */
[----:B------:R-:W-:Y:S11]  /*34130*/  @!UPT UIADD3 URZ, URZ, URZ, URZ ;  /* 0x0000003f3f3ff290 */ /* 0x000ff6000fffe03f */
[----:B------:R-:W-:Y:S02]  /*34140*/  @!UPT UIADD3 URZ, URZ, URZ, URZ ;  /* 0x0000003f3f3ff290 */ /* 0x000fe4000fffe03f */
[----:B------:R-:W-:Y:S02]  /*34150*/  IMAD.MOV.U32 R23, RZ, RZ, R16 ;  /* 0x000000ffff177224 */ /* 0x000fe400078e0010 */
[----:B------:R-:W-:Y:S02]  /*34160*/  IMAD.MOV.U32 R27, RZ, RZ, R18 ;  /* 0x000000ffff1b7224 */ /* 0x000fe400078e0012 */
[----:B------:R-:W-:Y:S01]  /*34170*/  IMAD.MOV.U32 R14, RZ, RZ, R19 ;  /* 0x000000ffff0e7224 */ /* 0x000fe200078e0013 */
[----:B------:R-:W-:Y:S01]  /*34180*/  STL.64 [R1+0x230], R16 ;  /* 0x0002301001007387 */ /* 0x000fe20000100a00 */
[----:B------:R-:W-:Y:S02]  /*34190*/  STL.64 [R1+0x238], R18 ;  /* 0x0002381201007387 */ /* 0x000fe40000100a00 */
[----:B------:R-:W-:Y:S02]  /*341a0*/  STL [R1+0x1b98], R23 ;  /* 0x001b981701007387 */ /* 0x000fe40000100800 */
[----:B------:R-:W-:Y:S01]  /*341b0*/  STL [R1+0x1b94], R27 ;  /* 0x001b941b01007387 */ /* 0x000fe20000100800 */
[----:B------:R0:W-:Y:S04]  /*341c0*/  STL [R1+0x1b90], R14 ;  /* 0x001b900e01007387 */ /* 0x0001e80000100800 */
[----:B0-----:R-:W2:Y:S01]  /*341d0*/  LDL.LU R14, [R1+0x16b4] ;  /* 0x0016b400010e7983 */ /* 0x001ea20000300800 */
[----:B------:R-:W3:Y:S02]  /*341e0*/  LDL.LU R27, [R1+0x16ac] ;  /* 0x0016ac00011b7983 */ /* 0x000ee40000300800 */
[----:B------:R-:W4:Y:S02]  /*341f0*/  LDL.LU R23, [R1+0x16d0] ;  /* 0x0016d00001177983 */ /* 0x000f240000300800 */
[----:B------:R-:W2:Y:S01]  /*34200*/  LDL.LU R24, [R1+0x16a4] ;  /* 0x0016a40001187983 */ /* 0x000ea20000300800 */
[----:B------:R-:W2:Y:S01]  /*34210*/  LDL.LU R25, [R1+0x16c8] ;  /* 0x0016c80001197983 */ /* 0x000ea20000300800 */
[----:B------:R-:W-:-:S03]  /*34220*/  IMAD.MOV.U32 R29, RZ, RZ, c[0x0][0x188] ;  /* 0x00006200ff1d7624 */ /* 0x000fc600078e00ff */
[----:B--2---:R0:W-:Y:S04]  /*34230*/  STL.64 [R1+0x1db0], R24 ;  /* 0x001db01801007387 */ /* 0x0041e80000100a00 */
[----:B0-----:R-:W2:Y:S01]  /*34240*/  LDL R24, [R1+0x1ae0] ;  /* 0x001ae00001187983 */ /* 0x001ea20000100800 */
        /* <DEDUP_REMOVED lines=9> */
[----:B------:R-:W-:-:S02]  /*342e0*/  IMAD.MOV.U32 R25, RZ, RZ, R28 ;  /* 0x000000ffff197224 */ /* 0x000fc400078e001c */
[----:B------:R-:W3:Y:S01]  /*342f0*/  LDL.LU R11, [R1+0x16a0] ;  /* 0x0016a000010b7983 */ /* 0x000ee20000300800 */
[----:B------:R-:W3:Y:S01]  /*34300*/  LDL.LU R10, [R1+0x1674] ;  /* 0x00167400010a7983 */ /* 0x000ee20000300800 */
[----:B------:R-:W3:Y:S02]  /*34310*/  LDL.LU R15, [R1+0x1698] ;  /* 0x00169800010f7983 */ /* 0x000ee40000300800 */
[----:B------:R-:W3:Y:S02]  /*34320*/  LDL.LU R17, [R1+0x166c] ;  /* 0x00166c0001117983 */ /* 0x000ee40000300800 */
[----:B------:R-:W3:Y:S01]  /*34330*/  LDL.LU R13, [R1+0x1690] ;  /* 0x00169000010d7983 */ /* 0x000ee20000300800 */
[----:B------:R-:W3:Y:S01]  /*34340*/  LDL.LU R16, [R1+0x1664] ;  /* 0x0016640001107983 */ /* 0x000ee20000300800 */
[----:B------:R-:W-:Y:S02]  /*34350*/  IMAD.SHL.U32 R6, R29, 0x80, RZ ;  /* 0x000000801d067824 */ /* 0x000fe400078e00ff */
[----:B------:R-:W3:Y:S02]  /*34360*/  LDL.LU R12, [R1+0x1688] ;  /* 0x00168800010c7983 */ /* 0x000ee40000300800 */
[----:B------:R-:W3:Y:S01]  /*34370*/  LDL.LU R29, [R1+0x165c] ;  /* 0x00165c00011d7983 */ /* 0x000ee20000300800 */
[----:B------:R-:W3:Y:S01]  /*34380*/  LDL.LU R28, [R1+0x1680] ;  /* 0x00168000011c7983 */ /* 0x000ee20000300800 */
[----:B--2---:R-:W-:Y:S01]  /*34390*/  ISETP.NE.U32.AND P0, PT, R25, R24, PT ;  /* 0x000000181900720c */ /* 0x004fe20003f05070 */
[----:B------:R-:W-:-:S02]  /*343a0*/  IMAD.MOV.U32 R24, RZ, RZ, R2 ;  /* 0x000000ffff187224 */ /* 0x000fc400078e0002 */
[----:B------:R-:W-:Y:S01]  /*343b0*/  IMAD.MOV.U32 R25, RZ, RZ, R4 ;  /* 0x000000ffff197224 */ /* 0x000fe200078e0004 */
[----:B------:R-:W2:Y:S01]  /*343c0*/  LDL.LU R2, [R1+0x16c4] ;  /* 0x0016c40001027983 */ /* 0x000ea20000300800 */
[----:B------:R-:W4:Y:S03]  /*343d0*/  LDL.LU R4, [R1+0x16bc] ;  /* 0x0016bc0001047983 */ /* 0x000f260000300800 */
[----:B------:R0:W-:Y:S02]  /*343e0*/  STL.64 [R1+0x370], R24 ;  /* 0x0003701801007387 */ /* 0x0001e40000100a00 */
[----:B0-----:R-:W-:Y:S02]  /*343f0*/  IMAD.MOV.U32 R24, RZ, RZ, R3 ;  /* 0x000000ffff187224 */ /* 0x001fe400078e0003 */
[----:B------:R-:W-:-:S05]  /*34400*/  IMAD.MOV.U32 R25, RZ, RZ, R7 ;  /* 0x000000ffff197224 */ /* 0x000fca00078e0007 */
[----:B------:R0:W-:Y:S04]  /*34410*/  STL.64 [R1+0x368], R24 ;  /* 0x0003681801007387 */ /* 0x0001e80000100a00 */
[----:B0-----:R-:W4:Y:S01]  /*34420*/  LDL.LU.64 R24, [R1+0x1db0] ;  /* 0x001db00001187983 */ /* 0x001f220000300a00 */
[----:B------:R-:W4:Y:S02]  /*34430*/  LDL.LU R3, [R1+0x16d4] ;  /* 0x0016d40001037983 */ /* 0x000f240000300800 */
[----:B------:R-:W4:Y:S02]  /*34440*/  LDL.LU R7, [R1+0x16cc] ;  /* 0x0016cc0001077983 */ /* 0x000f240000300800 */
[----:B------:R-:W-:-:S05]  /*34450*/  IMAD.SHL.U32 R6, R6, 0x2, RZ ;  /* 0x0000000206067824 */ /* 0x000fca00078e00ff */
[-C--:B------:R-:W-:Y:S02]  /*34460*/  IADD3 R14, P2, R14, R6.reuse, RZ ;  /* 0x000000060e0e7210 */ /* 0x080fe40007f5e0ff */
[----:B---3--:R-:W-:-:S03]  /*34470*/  IADD3 R27, P3, R27, R6, RZ ;  /* 0x000000061b1b7210 */ /* 0x008fc60007f7e0ff */
[--C-:B------:R-:W-:Y:S01]  /*34480*/  IMAD.X R22, R22, 0x1, R0.reuse, P2 ;  /* 0x0000000116167824 */ /* 0x100fe200010e0600 */
[-C--:B------:R-:W-:Y:S01]  /*34490*/  IADD3 R9, P2, R9, R6.reuse, RZ ;  /* 0x0000000609097210 */ /* 0x080fe20007f5e0ff */
[----:B------:R-:W-:Y:S01]  /*344a0*/  IMAD.X R8, R8, 0x1, R0, P3 ;  /* 0x0000000108087824 */ /* 0x000fe200018e0600 */
[----:B------:R-:W-:-:S03]  /*344b0*/  IADD3 R5, P3, R5, R6, RZ ;  /* 0x0000000605057210 */ /* 0x000fc60007f7e0ff */
[----:B------:R-:W-:Y:S01]  /*344c0*/  IMAD.X R28, R28, 0x1, R0, P2 ;  /* 0x000000011c1c7824 */ /* 0x000fe200010e0600 */
[-C--:B--2---:R-:W-:Y:S02]  /*344d0*/  IADD3 R2, P6, R2, R6.reuse, RZ ;  /* 0x0000000602027210 */ /* 0x084fe40007fde0ff */
[----:B----4-:R-:W-:-:S03]  /*344e0*/  IADD3 R4, P1, R4, R6, RZ ;  /* 0x0000000604047210 */ /* 0x010fc60007f3e0ff */
[--C-:B------:R-:W-:Y:S01]  /*344f0*/  IMAD.X R18, R18, 0x1, R0.reuse, P6 ;  /* 0x0000000112127824 */ /* 0x100fe200030e0600 */
[-C--:B------:R-:W-:Y:S01]  /*34500*/  IADD3 R19, P6, R19, R6.reuse, RZ ;  /* 0x0000000613137210 */ /* 0x080fe20007fde0ff */
[----:B------:R-:W-:Y:S01]  /*34510*/  IMAD.X R20, R20, 0x1, R0, P1 ;  /* 0x0000000114147824 */ /* 0x000fe200008e0600 */
[----:B------:R-:W-:-:S03]  /*34520*/  IADD3 R21, P1, R21, R6, RZ ;  /* 0x0000000615157210 */ /* 0x000fc60007f3e0ff */
[----:B------:R-:W-:Y:S01]  /*34530*/  IMAD.X R13, R13, 0x1, R0, P6 ;  /* 0x000000010d0d7824 */ /* 0x000fe200030e0600 */
[-C--:B------:R-:W-:Y:S02]  /*34540*/  IADD3 R16, P6, R16, R6.reuse, RZ ;  /* 0x0000000610107210 */ /* 0x080fe40007fde0ff */
[-C--:B------:R-:W-:Y:S02]  /*34550*/  IADD3 R3, P4, R3, R6.reuse, RZ ;  /* 0x0000000603037210 */ /* 0x080fe40007f9e0ff */
[----:B------:R-:W-:-:S03]  /*34560*/  IADD3 R7, P5, R7, R6, RZ ;  /* 0x0000000607077210 */ /* 0x000fc60007fbe0ff */
[----:B------:R-:W-:Y:S02]  /*34570*/  STL [R1+0x16d4], R3 ;  /* 0x0016d40301007387 */ /* 0x000fe40000100800 */
[----:B------:R-:W-:Y:S02]  /*34580*/  STL [R1+0x16cc], R7 ;  /* 0x0016cc0701007387 */ /* 0x000fe40000100800 */
[--C-:B------:R-:W-:Y:S02]  /*34590*/  IMAD.X R23, R23, 0x1, R0.reuse, P4 ;  /* 0x0000000117177824 */ /* 0x100fe400020e0600 */
[----:B------:R-:W-:Y:S01]  /*345a0*/  STL [R1+0x16c4], R2 ;  /* 0x0016c40201007387 */ /* 0x000fe20000100800 */
[-C--:B------:R-:W-:Y:S01]  /*345b0*/  IADD3 R24, P4, R24, R6.reuse, RZ ;  /* 0x0000000618187210 */ /* 0x080fe20007f9e0ff */
[----:B------:R-:W-:Y:S01]  /*345c0*/  STL [R1+0x16bc], R4 ;  /* 0x0016bc0401007387 */ /* 0x000fe20000100800 */
[--C-:B------:R-:W-:Y:S02]  /*345d0*/  IMAD.X R25, R25, 0x1, R0.reuse, P5 ;  /* 0x0000000119197824 */ /* 0x100fe400028e0600 */
[----:B------:R-:W-:Y:S01]  /*345e0*/  STL [R1+0x16b4], R14 ;  /* 0x0016b40e01007387 */ /* 0x000fe20000100800 */
[----:B------:R-:W-:Y:S01]  /*345f0*/  IADD3 R26, P5, R26, R6, RZ ;  /* 0x000000061a1a7210 */ /* 0x000fe20007fbe0ff */
[----:B------:R-:W-:Y:S01]  /*34600*/  STL [R1+0x16ac], R27 ;  /* 0x0016ac1b01007387 */ /* 0x000fe20000100800 */
[----:B------:R-:W-:Y:S02]  /*34610*/  STL [R1+0x16d0], R23 ;  /* 0x0016d01701007387 */ /* 0x000fe40000100800 */
[----:B------:R-:W-:Y:S02]  /*34620*/  STL [R1+0x16a4], R24 ;  /* 0x0016a41801007387 */ /* 0x000fe40000100800 */
[----:B------:R-:W-:Y:S01]  /*34630*/  STL [R1+0x16c8], R25 ;  /* 0x0016c81901007387 */ /* 0x000fe20000100800 */
[----:B------:R-:W-:Y:S01]  /*34640*/  STL [R1+0x169c], R26 ;  /* 0x00169c1a01007387 */ /* 0x000fe20000100800 */
[----:B------:R-:W-:Y:S02]  /*34650*/  STL [R1+0x16c0], R18 ;  /* 0x0016c01201007387 */ /* 0x000fe40000100800 */
[----:B------:R-:W-:Y:S02]  /*34660*/  STL [R1+0x1694], R19 ;  /* 0x0016941301007387 */ /* 0x000fe40000100800 */
[----:B------:R-:W-:Y:S01]  /*34670*/  STL [R1+0x16b8], R20 ;  /* 0x0016b81401007387 */ /* 0x000fe20000100800 */
[----:B------:R-:W-:Y:S01]  /*34680*/  STL [R1+0x168c], R21 ;  /* 0x00168c1501007387 */ /* 0x000fe20000100800 */
[----:B------:R-:W-:-:S02]  /*34690*/  IMAD.X R11, R11, 0x1, R0, P4 ;  /* 0x000000010b0b7824 */ /* 0x000fc400020e0600 */
[----:B------:R-:W-:Y:S01]  /*346a0*/  STL [R1+0x16b0], R22 ;  /* 0x0016b01601007387 */ /* 0x000fe20000100800 */
[-C--:B------:R-:W-:Y:S01]  /*346b0*/  IADD3 R10, P4, R10, R6.reuse, RZ ;  /* 0x000000060a0a7210 */ /* 0x080fe20007f9e0ff */
[----:B------:R-:W-:Y:S01]  /*346c0*/  STL [R1+0x1684], R9 ;  /* 0x0016840901007387 */ /* 0x000fe20000100800 */
[--C-:B------:R-:W-:Y:S02]  /*346d0*/  IMAD.X R15, R15, 0x1, R0.reuse, P5 ;  /* 0x000000010f0f7824 */ /* 0x100fe400028e0600 */
[----:B------:R-:W-:Y:S01]  /*346e0*/  STL [R1+0x16a8], R8 ;  /* 0x0016a80801007387 */ /* 0x000fe20000100800 */
[-C--:B------:R-:W-:Y:S01]  /*346f0*/  IADD3 R17, P5, R17, R6.reuse, RZ ;  /* 0x0000000611117210 */ /* 0x080fe20007fbe0ff */
[----:B------:R-:W-:Y:S01]  /*34700*/  STL [R1+0x167c], R5 ;  /* 0x00167c0501007387 */ /* 0x000fe20000100800 */
[----:B------:R-:W-:Y:S02]  /*34710*/  STL [R1+0x16a0], R11 ;  /* 0x0016a00b01007387 */ /* 0x000fe40000100800 */
[----:B------:R-:W-:Y:S02]  /*34720*/  STL [R1+0x1674], R10 ;  /* 0x0016740a01007387 */ /* 0x000fe40000100800 */
[----:B------:R-:W-:Y:S02]  /*34730*/  STL [R1+0x1698], R15 ;  /* 0x0016980f01007387 */ /* 0x000fe40000100800 */
[----:B------:R-:W-:Y:S01]  /*34740*/  IMAD.X R12, R12, 0x1, R0, P1 ;  /* 0x000000010c0c7824 */ /* 0x000fe200008e0600 */
[----:B------:R-:W-:Y:S01]  /*34750*/  STL [R1+0x166c], R17 ;  /* 0x00166c1101007387 */ /* 0x000fe20000100800 */
[-C--:B------:R-:W-:Y:S01]  /*34760*/  IADD3 R29, P1, R29, R6.reuse, RZ ;  /* 0x000000061d1d7210 */ /* 0x080fe20007f3e0ff */
[----:B------:R-:W-:Y:S02]  /*34770*/  STL [R1+0x1690], R13 ;  /* 0x0016900d01007387 */ /* 0x000fe40000100800 */
[----:B------:R-:W-:Y:S01]  /*34780*/  STL [R1+0x1664], R16 ;  /* 0x0016641001007387 */ /* 0x000fe20000100800 */
[----:B------:R0:W-:Y:S01]  /*34790*/  STL [R1+0x1dac], R0 ;  /* 0x001dac0001007387 */ /* 0x0001e20000100800 */
[----:B------:R-:W-:Y:S03]  /*347a0*/  STL [R1+0x1688], R12 ;  /* 0x0016880c01007387 */ /* 0x000fe60000100800 */
[----:B0-----:R-:W2:Y:S01]  /*347b0*/  LDL.LU R0, [R1+0x1654] ;  /* 0x0016540001007983 */ /* 0x001ea20000300800 */
[----:B------:R-:W-:Y:S02]  /*347c0*/  STL [R1+0x165c], R29 ;  /* 0x00165c1d01007387 */ /* 0x000fe40000100800 */
[----:B------:R-:W3:Y:S02]  /*347d0*/  LDL.LU R3, [R1+0x1644] ;  /* 0x0016440001037983 */ /* 0x000ee40000300800 */
[----:B------:R-:W-:Y:S01]  /*347e0*/  STL [R1+0x1680], R28 ;  /* 0x0016801c01007387 */ /* 0x000fe20000100800 */
[----:B---3--:R0:W-:Y:S04]  /*347f0*/  STL [R1+0x1da0], R3 ;  /* 0x001da00301007387 */ /* 0x0081e80000100800 */
[----:B0-----:R-:W3:Y:S04]  /*34800*/  LDL.LU R3, [R1+0x1670] ;  /* 0x0016700001037983 */ /* 0x001ee80000300800 */
[----:B---3--:R0:W-:Y:S04]  /*34810*/  STL [R1+0x1da4], R3 ;  /* 0x001da40301007387 */ /* 0x0081e80000100800 */
[----:B0-----:R-:W3:Y:S01]  /*34820*/  LDL.LU R3, [R1+0x164c] ;  /* 0x00164c0001037983 */ /* 0x001ee20000300800 */
[----:B--2---:R-:W-:-:S03]  /*34830*/  IADD3 R0, P2, R0, R6, RZ ;  /* 0x0000000600007210 */ /* 0x004fc60007f5e0ff */
[----:B---3--:R0:W-:Y:S04]  /*34840*/  STL [R1+0x1da8], R3 ;  /* 0x001da80301007387 */ /* 0x0081e80000100800 */
[----:B0-----:R-:W2:Y:S01]  /*34850*/  LDL.LU R3, [R1+0x1678] ;  /* 0x0016780001037983 */ /* 0x001ea20000300800 */
[----:B------:R-:W3:Y:S02]  /*34860*/  LDL.LU R7, [R1+0x1668] ;  /* 0x0016680001077983 */ /* 0x000ee40000300800 */
        /* <DEDUP_REMOVED lines=25> */
[----:B------:R0:W-:Y:S02]  /*34a00*/  STL [R1+0x1654], R0 ;  /* 0x0016540001007387 */ /* 0x0001e40000100800 */
[----:B0-----:R-:W2:Y:S02]  /*34a10*/  LDL.LU R0, [R1+0x1dac] ;  /* 0x001dac0001007983 */ /* 0x001ea40000300800 */
[----:B--2---:R-:W-:-:S05]  /*34a20*/  IMAD.X R3, R3, 0x1, R0, P3 ;  /* 0x0000000103037824 */ /* 0x004fca00018e0600 */
[----:B------:R0:W-:Y:S04]  /*34a30*/  STL [R1+0x1678], R3 ;  /* 0x0016780301007387 */ /* 0x0001e80000100800 */
[----:B0-----:R-:W2:Y:S02]  /*34a40*/  LDL.LU R3, [R1+0x1da8] ;  /* 0x001da80001037983 */ /* 0x001ea40000300800 */
[----:B--2---:R-:W-:-:S05]  /*34a50*/  IADD3 R3, P3, R3, R6, RZ ;  /* 0x0000000603037210 */ /* 0x004fca0007f7e0ff */
[----:B------:R0:W-:Y:S04]  /*34a60*/  STL [R1+0x164c], R3 ;  /* 0x00164c0301007387 */ /* 0x0001e80000100800 */
[----:B0-----:R-:W2:Y:S02]  /*34a70*/  LDL.LU R3, [R1+0x1da4] ;  /* 0x001da40001037983 */ /* 0x001ea40000300800 */
[----:B--2---:R-:W-:-:S05]  /*34a80*/  IMAD.X R3, R3, 0x1, R0, P4 ;  /* 0x0000000103037824 */ /* 0x004fca00020e0600 */
[----:B------:R0:W-:Y:S04]  /*34a90*/  STL [R1+0x1670], R3 ;  /* 0x0016700301007387 */ /* 0x0001e80000100800 */
[----:B0-----:R-:W2:Y:S01]  /*34aa0*/  LDL.LU R3, [R1+0x1da0] ;  /* 0x001da00001037983 */ /* 0x001ea20000300800 */
[--C-:B---3--:R-:W-:Y:S01]  /*34ab0*/  IMAD.X R7, R7, 0x1, R0.reuse, P5 ;  /* 0x0000000107077824 */ /* 0x108fe200028e0600 */
[-C--:B----4-:R-:W-:Y:S01]  /*34ac0*/  IADD3 R2, P5, R2, R6.reuse, RZ ;  /* 0x0000000602027210 */ /* 0x090fe20007fbe0ff */
[--C-:B------:R-:W-:Y:S01]  /*34ad0*/  IMAD.X R4, R4, 0x1, R0.reuse, P6 ;  /* 0x0000000104047824 */ /* 0x100fe200030e0600 */
[-C--:B------:R-:W-:Y:S01]  /*34ae0*/  IADD3 R14, P6, R14, R6.reuse, RZ ;  /* 0x000000060e0e7210 */ /* 0x080fe20007fde0ff */
        /* <DEDUP_REMOVED lines=16> */
[----:B------:R-:W-:Y:S01]  /*34bf0*/  IMAD.X R29, R29, 0x1, R0, P5 ;  /* 0x000000011d1d7824 */ /* 0x000fe200028e0600 */
[----:B------:R-:W-:-:S02]  /*34c00*/  IADD3 R28, P5, R28, R6, RZ ;  /* 0x000000061c1c7210 */ /* 0x000fc40007fbe0ff */
[----:B--2---:R-:W-:-:S05]  /*34c10*/  IADD3 R3, P4, R3, R6, RZ ;  /* 0x0000000603037210 */ /* 0x004fca0007f9e0ff */
[----:B------:R-:W-:Y:S01]  /*34c20*/  STL [R1+0x1644], R3 ;  /* 0x0016440301007387 */ /* 0x000fe20000100800 */
[----:B------:R-:W-:Y:S02]  /*34c30*/  STL [R1+0x1668], R7 ;  /* 0x0016680701007387 */ /* 0x000fe40000100800 */
[----:B------:R-:W-:Y:S02]  /*34c40*/  STL [R1+0x163c], R2 ;  /* 0x00163c0201007387 */ /* 0x000fe40000100800 */
[----:B------:R-:W-:Y:S01]  /*34c50*/  STL [R1+0x1660], R4 ;  /* 0x0016600401007387 */ /* 0x000fe20000100800 */
[----:B------:R-:W-:Y:S01]  /*34c60*/  STL [R1+0x1634], R14 ;  /* 0x0016340e01007387 */ /* 0x000fe20000100800 */
[----:B------:R-:W-:Y:S02]  /*34c70*/  STL [R1+0x1658], R27 ;  /* 0x0016581b01007387 */ /* 0x000fe40000100800 */
[----:B------:R-:W-:Y:S02]  /*34c80*/  STL [R1+0x162c], R23 ;  /* 0x00162c1701007387 */ /* 0x000fe40000100800 */
[--C-:B------:R-:W-:Y:S01]  /*34c90*/  IMAD.X R19, R19, 0x1, R0.reuse, P4 ;  /* 0x0000000113137824 */ /* 0x100fe200020e0600 */
[----:B------:R-:W-:Y:S01]  /*34ca0*/  STL [R1+0x1650], R24 ;  /* 0x0016501801007387 */ /* 0x000fe20000100800 */
[----:B------:R-:W-:Y:S01]  /*34cb0*/  IADD3 R20, P4, R20, R6, RZ ;  /* 0x0000000614147210 */ /* 0x000fe20007f9e0ff */
[----:B------:R-:W-:Y:S02]  /*34cc0*/  STL [R1+0x1624], R25 ;  /* 0x0016241901007387 */ /* 0x000fe40000100800 */
        /* <DEDUP_REMOVED lines=11> */
[----:B------:R-:W-:Y:S02]  /*34d80*/  STL [R1+0x1620], R10 ;  /* 0x0016200a01007387 */ /* 0x000fe40000100800 */
[----:B------:R-:W-:Y:S01]  /*34d90*/  STL [R1+0x15f4], R15 ;  /* 0x0015f40f01007387 */ /* 0x000fe20000100800 */
[----:B------:R-:W-:Y:S01]  /*34da0*/  IADD3 R12, P4, R12, R6, RZ ;  /* 0x000000060c0c7210 */ /* 0x000fe20007f9e0ff */
[----:B------:R-:W-:Y:S01]  /*34db0*/  STL [R1+0x1618], R17 ;  /* 0x0016181101007387 */ /* 0x000fe20000100800 */
[----:B------:R-:W-:Y:S02]  /*34dc0*/  STL [R1+0x15ec], R13 ;  /* 0x0015ec0d01007387 */ /* 0x000fe40000100800 */
[----:B------:R-:W-:Y:S02]  /*34dd0*/  STL [R1+0x1610], R16 ;  /* 0x0016101001007387 */ /* 0x000fe40000100800 */
[----:B------:R0:W-:Y:S01]  /*34de0*/  STL [R1+0x1d9c], R6 ;  /* 0x001d9c0601007387 */ /* 0x0001e20000100800 */
[----:B------:R-:W-:Y:S04]  /*34df0*/  STL [R1+0x15e4], R12 ;  /* 0x0015e40c01007387 */ /* 0x000fe80000100800 */
        /* <DEDUP_REMOVED lines=8> */
[----:B--2---:R-:W-:-:S03]  /*34e80*/  IMAD.X R6, R6, 0x1, R0, P6 ;  /* 0x0000000106067824 */ /* 0x004fc600030e0600 */
        /* <DEDUP_REMOVED lines=30> */
[----:B--2---:R-:W-:-:S05]  /*35070*/  IADD3 R3, P6, R3, R6, RZ ;  /* 0x0000000603037210 */ /* 0x004fca0007fde0ff */
[----:B------:R0:W-:Y:S04]  /*35080*/  STL [R1+0x15d4], R3 ;  /* 0x0015d40301007387 */ /* 0x0001e80000100800 */
[----:B0-----:R-:W2:Y:S02]  /*35090*/  LDL.LU R3, [R1+0x1d98] ;  /* 0x001d980001037983 */ /* 0x001ea40000300800 */
[----:B--2---:R-:W-:-:S05]  /*350a0*/  IMAD.X R3, R3, 0x1, R0, P1 ;  /* 0x0000000103037824 */ /* 0x004fca00008e0600 */
[----:B------:R0:W-:Y:S04]  /*350b0*/  STL [R1+0x15f8], R3 ;  /* 0x0015f80301007387 */ /* 0x0001e80000100800 */
[----:B0-----:R-:W2:Y:S02]  /*350c0*/  LDL.LU R3, [R1+0x1d94] ;  /* 0x001d940001037983 */ /* 0x001ea40000300800 */
[----:B--2---:R-:W-:-:S05]  /*350d0*/  IADD3 R3, P1, R3, R6, RZ ;  /* 0x0000000603037210 */ /* 0x004fca0007f3e0ff */
[----:B------:R0:W-:Y:S04]  /*350e0*/  STL [R1+0x15cc], R3 ;  /* 0x0015cc0301007387 */ /* 0x0001e80000100800 */
[----:B0-----:R-:W2:Y:S01]  /*350f0*/  LDL.LU R3, [R1+0x1d90] ;  /* 0x001d900001037983 */ /* 0x001ea20000300800 */
[--C-:B----4-:R-:W-:Y:S01]  /*35100*/  IMAD.X R2, R2, 0x1, R0.reuse, P3 ;  /* 0x0000000102027824 */ /* 0x110fe200018e0600 */
        /* <DEDUP_REMOVED lines=18> */
[----:B------:R-:W-:Y:S01]  /*35230*/  IADD3 R16, P1, R16, R6, RZ ;  /* 0x0000000610107210 */ /* 0x000fe20007f3e0ff */
[----:B------:R-:W-:-:S02]  /*35240*/  IMAD.X R28, R28, 0x1, R0, P3 ;  /* 0x000000011c1c7824 */ /* 0x000fc400018e0600 */
[----:B--2---:R-:W-:Y:S01]  /*35250*/  IMAD.X R3, R3, 0x1, R0, P2 ;  /* 0x0000000103037824 */ /* 0x004fe200010e0600 */
[----:B---3--:R-:W-:-:S04]  /*35260*/  IADD3 R7, P2, R7, R6, RZ ;  /* 0x0000000607077210 */ /* 0x008fc80007f5e0ff */
[----:B------:R-:W-:Y:S01]  /*35270*/  STL [R1+0x15f0], R3 ;  /* 0x0015f00301007387 */ /* 0x000fe20000100800 */
[----:B------:R-:W-:Y:S02]  /*35280*/  STL [R1+0x15c4], R7 ;  /* 0x0015c40701007387 */ /* 0x000fe40000100800 */
[----:B------:R-:W-:Y:S02]  /*35290*/  STL [R1+0x15e8], R2 ;  /* 0x0015e80201007387 */ /* 0x000fe40000100800 */
[----:B------:R-:W-:Y:S01]  /*352a0*/  STL [R1+0x15bc], R4 ;  /* 0x0015bc0401007387 */ /* 0x000fe20000100800 */
[----:B------:R-:W-:Y:S01]  /*352b0*/  STL [R1+0x15e0], R14 ;  /* 0x0015e00e01007387 */ /* 0x000fe20000100800 */
[----:B------:R-:W-:Y:S02]  /*352c0*/  STL [R1+0x15b4], R27 ;  /* 0x0015b41b01007387 */ /* 0x000fe40000100800 */
        /* <DEDUP_REMOVED lines=17> */
[----:B------:R-:W-:-:S02]  /*353e0*/  IMAD.X R12, R12, 0x1, R0, P2 ;  /* 0x000000010c0c7824 */ /* 0x000fc400010e0600 */
[----:B------:R-:W-:Y:S01]  /*353f0*/  STL [R1+0x1574], R17 ;  /* 0x0015741101007387 */ /* 0x000fe20000100800 */
[-C--:B------:R-:W-:Y:S01]  /*35400*/  IADD3 R29, P2, R29, R6.reuse, RZ ;  /* 0x000000061d1d7210 */ /* 0x080fe20007f5e0ff */
[----:B------:R-:W-:Y:S01]  /*35410*/  STL [R1+0x1598], R13 ;  /* 0x0015980d01007387 */ /* 0x000fe20000100800 */
[----:B------:R-:W-:Y:S02]  /*35420*/  STL [R1+0x156c], R16 ;  /* 0x00156c1001007387 */ /* 0x000fe40000100800 */
[----:B------:R0:W-:Y:S02]  /*35430*/  STL [R1+0x1d8c], R0 ;  /* 0x001d8c0001007387 */ /* 0x0001e40000100800 */
[----:B------:R-:W-:Y:S01]  /*35440*/  STL [R1+0x1590], R12 ;  /* 0x0015900c01007387 */ /* 0x000fe20000100800 */
        /* <DEDUP_REMOVED lines=2991> */
[--C-:B------:R-:W-:Y:S01]  /*40f40*/  IMAD.X R11, R11, 0x1, R0.reuse, P2 ;  /* 0x000000010b0b7824 */ /* 0x100fe200010e0600 */
[----:B------:R-:W-:Y:S01]  /*40f50*/  IADD3 R10, P2, R10, UR8, RZ ;  /* 0x000000080a0a7c10 */ /* 0x000fe2000ff5e0ff */
[--C-:B------:R-:W-:Y:S01]  /*40f60*/  IMAD.X R15, R15, 0x1, R0.reuse, P3 ;  /* 0x000000010f0f7824 */ /* 0x100fe200018e0600 */
[----:B------:R-:W-:Y:S01]  /*40f70*/  IADD3 R17, P3, R17, UR8, RZ ;  /* 0x0000000811117c10 */ /* 0x000fe2000ff7e0ff */
[--C-:B------:R-:W-:Y:S01]  /*40f80*/  IMAD.X R13, R13, 0x1, R0.reuse, P4 ;  /* 0x000000010d0d7824 */ /* 0x100fe200020e0600 */
[----:B------:R-:W-:Y:S01]  /*40f90*/  IADD3 R16, P4, R16, UR8, RZ ;  /* 0x0000000810107c10 */ /* 0x000fe2000ff9e0ff */
        /* <DEDUP_REMOVED lines=28> */
[----:B------:R-:W-:Y:S01]  /*41160*/  IADD3 R29, P5, R29, UR8, RZ ;  /* 0x000000081d1d7c10 */ /* 0x000fe2000ffbe0ff */
        /* <DEDUP_REMOVED lines=9> */
[----:B0-----:R-:W3:Y:S01]  /*41200*/  LDL.LU R3, [R1+0x9d4] ;  /* 0x0009d40001037983 */ /* 0x001ee20000300800 */
        /* <DEDUP_REMOVED lines=23> */
[----:B--2---:R-:W-:Y:S01]  /*41380*/  IADD3 R0, P6, R0, UR8, RZ ;  /* 0x0000000800007c10 */ /* 0x004fe2000ffde0ff */
[----:B------:R-:W2:Y:S01]  /*41390*/  LDL.LU R16, [R1+0x1a58] ;  /* 0x001a580001107983 */ /* 0x000ea20000300800 */
[----:B------:R-:W2:Y:S02]  /*413a0*/  LDL.LU R12, [R1+0x19f4] ;  /* 0x0019f400010c7983 */ /* 0x000ea40000300800 */
[----:B------:R-:W2:Y:S02]  /*413b0*/  LDL.LU R29, [R1+0x1a60] ;  /* 0x001a6000011d7983 */ /* 0x000ea40000300800 */
[----:B------:R-:W2:Y:S01]  /*413c0*/  LDL.LU R28, [R1+0x19fc] ;  /* 0x0019fc00011c7983 */ /* 0x000ea20000300800 */
[----:B------:R0:W-:Y:S04]  /*413d0*/  STL [R1+0x19f0], R0 ;  /* 0x0019f00001007387 */ /* 0x0001e80000100800 */
[----:B0-----:R-:W3:Y:S02]  /*413e0*/  LDL.LU R0, [R1+0x1bac] ;  /* 0x001bac0001007983 */ /* 0x001ee40000300800 */
[----:B---3--:R-:W-:-:S05]  /*413f0*/  IMAD.X R3, R3, 0x1, R0, P1 ;  /* 0x0000000103037824 */ /* 0x008fca00008e0600 */
[----:B------:R0:W-:Y:S04]  /*41400*/  STL [R1+0x9d4], R3 ;  /* 0x0009d40301007387 */ /* 0x0001e80000100800 */
[----:B0-----:R-:W3:Y:S01]  /*41410*/  LDL.LU R3, [R1+0x1ba8] ;  /* 0x001ba80001037983 */ /* 0x001ee20000300800 */
[----:B----4-:R-:W-:Y:S01]  /*41420*/  IADD3.X R7, R7, UR5, RZ, P2, !PT ;  /* 0x0000000507077c10 */ /* 0x010fe200097fe4ff */
[----:B------:R-:W-:Y:S01]  /*41430*/  IADD3 R2, P2, R2, UR8, RZ ;  /* 0x0000000802027c10 */ /* 0x000fe2000ff5e0ff */
[----:B------:R-:W-:Y:S01]  /*41440*/  IADD3.X R4, R4, UR5, RZ, P3, !PT ;  /* 0x0000000504047c10 */ /* 0x000fe20009ffe4ff */
[----:B------:R0:W-:Y:S01]  /*41450*/  STL [R1+0x1b9c], R0 ;  /* 0x001b9c0001007387 */ /* 0x0001e20000100800 */
[----:B------:R-:W-:Y:S02]  /*41460*/  IADD3 R14, P3, R14, UR8, RZ ;  /* 0x000000080e0e7c10 */ /* 0x000fe4000ff7e0ff */
[----:B------:R-:W-:Y:S01]  /*41470*/  IADD3.X R27, R27, UR5, RZ, P4, !PT ;  /* 0x000000051b1b7c10 */ /* 0x000fe2000a7fe4ff */
[----:B------:R-:W-:Y:S01]  /*41480*/  IADD3 R23, P4, R23, UR8, RZ ;  /* 0x0000000817177c10 */ /* 0x000fe2000ff9e0ff */
        /* <DEDUP_REMOVED lines=14> */
[----:B---3--:R-:W-:-:S05]  /*41570*/  IADD3 R3, P1, R3, UR8, RZ ;  /* 0x0000000803037c10 */ /* 0x008fca000ff3e0ff */
[----:B------:R-:W-:Y:S01]  /*41580*/  STL [R1+0x19f8], R3 ;  /* 0x0019f80301007387 */ /* 0x000fe20000100800 */
[----:B------:R-:W-:Y:S02]  /*41590*/  STL [R1+0x9d0], R7 ;  /* 0x0009d00701007387 */ /* 0x000fe40000100800 */
[----:B------:R-:W-:Y:S02]  /*415a0*/  STL [R1+0x1a00], R2 ;  /* 0x001a000201007387 */ /* 0x000fe40000100800 */
[----:B------:R-:W-:Y:S01]  /*415b0*/  STL [R1+0x19b4], R4 ;  /* 0x0019b40401007387 */ /* 0x000fe20000100800 */
[----:B------:R-:W-:Y:S01]  /*415c0*/  STL [R1+0x1a08], R14 ;  /* 0x001a080e01007387 */ /* 0x000fe20000100800 */
[----:B------:R-:W-:Y:S02]  /*415d0*/  STL [R1+0x19b8], R27 ;  /* 0x0019b81b01007387 */ /* 0x000fe40000100800 */
[----:B------:R-:W-:Y:S01]  /*415e0*/  STL [R1+0x1a10], R23 ;  /* 0x001a101701007387 */ /* 0x000fe20000100800 */
[----:B------:R-:W-:Y:S01]  /*415f0*/  IADD3.X R19, R19, UR5, RZ, P1, !PT ;  /* 0x0000000513137c10 */ /* 0x000fe20008ffe4ff */
[----:B------:R-:W-:Y:S01]  /*41600*/  STL [R1+0x19bc], R24 ;  /* 0x0019bc1801007387 */ /* 0x000fe20000100800 */
[----:B------:R-:W-:Y:S01]  /*41610*/  IADD3 R20, P1, R20, UR8, RZ ;  /* 0x0000000814147c10 */ /* 0x000fe2000ff3e0ff */
        /* <DEDUP_REMOVED lines=11> */
[----:B------:R-:W-:Y:S01]  /*416d0*/  IADD3.X R13, R13, UR5, RZ, P1, !PT ;  /* 0x000000050d0d7c10 */ /* 0x000fe20008ffe4ff */
[----:B------:R-:W-:Y:S01]  /*416e0*/  STL [R1+0x19dc], R11 ;  /* 0x0019dc0b01007387 */ /* 0x000fe20000100800 */
[----:B--2---:R-:W-:Y:S01]  /*416f0*/  IADD3 R16, P1, R16, UR8, RZ ;  /* 0x0000000810107c10 */ /* 0x004fe2000ff3e0ff */
[----:B------:R-:W-:Y:S01]  /*41700*/  STL [R1+0x1a48], R10 ;  /* 0x001a480a01007387 */ /* 0x000fe20000100800 */
[----:B------:R-:W-:Y:S02]  /*41710*/  STL [R1+0x19e4], R15 ;  /* 0x0019e40f01007387 */ /* 0x000fe40000100800 */
[----:B------:R-:W-:Y:S02]  /*41720*/  STL [R1+0x1a50], R17 ;  /* 0x001a501101007387 */ /* 0x000fe40000100800 */
[----:B------:R-:W-:Y:S01]  /*41730*/  STL [R1+0x19ec], R13 ;  /* 0x0019ec0d01007387 */ /* 0x000fe20000100800 */
[----:B------:R-:W-:Y:S01]  /*41740*/  STL [R1+0x1a58], R16 ;  /* 0x001a581001007387 */ /* 0x000fe20000100800 */
[----:B0-----:R-:W2:Y:S01]  /*41750*/  LDL.LU R0, [R1+0x1a70] ;  /* 0x001a700001007983 */ /* 0x001ea20000300800 */
[----:B------:R-:W-:Y:S01]  /*41760*/  IADD3.X R12, R12, UR5, RZ, P2, !PT ;  /* 0x000000050c0c7c10 */ /* 0x000fe200097fe4ff */
[----:B------:R-:W-:-:S04]  /*41770*/  IADD3 R29, P2, R29, UR8, RZ ;  /* 0x000000081d1d7c10 */ /* 0x000fc8000ff5e0ff */
[----:B------:R-:W-:Y:S04]  /*41780*/  STL [R1+0x19f4], R12 ;  /* 0x0019f40c01007387 */ /* 0x000fe80000100800 */
[----:B--2---:R0:W-:Y:S01]  /*41790*/  STL [R1+0x1ba0], R0 ;  /* 0x001ba00001007387 */ /* 0x0041e20000100800 */
[----:B------:R-:W-:Y:S03]  /*417a0*/  STL [R1+0x1a60], R29 ;  /* 0x001a601d01007387 */ /* 0x000fe60000100800 */
[----:B0-----:R-:W2:Y:S01]  /*417b0*/  LDL.LU R0, [R1+0x1a04] ;  /* 0x001a040001007983 */ /* 0x001ea20000300800 */
[----:B------:R-:W-:-:S05]  /*417c0*/  IADD3.X R28, R28, UR5, RZ, P3, !PT ;  /* 0x000000051c1c7c10 */ /* 0x000fca0009ffe4ff */
[----:B------:R-:W-:Y:S04]  /*417d0*/  STL [R1+0x19fc], R28 ;  /* 0x0019fc1c01007387 */ /* 0x000fe80000100800 */
        /* <DEDUP_REMOVED lines=30> */
[----:B--2---:R-:W-:-:S05]  /*419c0*/  IADD3 R0, P3, R0, UR8, RZ ;  /* 0x0000000800007c10 */ /* 0x004fca000ff7e0ff */
[----:B------:R0:W-:Y:S04]  /*419d0*/  STL [R1+0x1a68], R0 ;  /* 0x001a680001007387 */ /* 0x0001e80000100800 */
[----:B0-----:R-:W2:Y:S02]  /*419e0*/  LDL.LU R0, [R1+0x1ba4] ;  /* 0x001ba40001007983 */ /* 0x001ea40000300800 */
[----:B--2---:R-:W-:-:S05]  /*419f0*/  IADD3.X R0, R0, UR5, RZ, P4, !PT ;  /* 0x0000000500007c10 */ /* 0x004fca000a7fe4ff */
[----:B------:R0:W-:Y:S04]  /*41a00*/  STL [R1+0x1a04], R0 ;  /* 0x001a040001007387 */ /* 0x0001e80000100800 */
[----:B0-----:R-:W2:Y:S01]  /*41a10*/  LDL.LU R0, [R1+0x1ba0] ;  /* 0x001ba00001007983 */ /* 0x001ea20000300800 */
[----:B---3--:R-:W-:Y:S01]  /*41a20*/  IADD3.X R23, R23, UR5, RZ, P5, !PT ;  /* 0x0000000517177c10 */ /* 0x008fe2000affe4ff */
[----:B----4-:R-:W-:Y:S01]  /*41a30*/  IADD3 R27, P5, R27, UR8, RZ ;  /* 0x000000081b1b7c10 */ /* 0x010fe2000ffbe0ff */
[----:B------:R-:W-:Y:S01]  /*41a40*/  IADD3.X R14, R14, UR5, RZ, P6, !PT ;  /* 0x000000050e0e7c10 */ /* 0x000fe2000b7fe4ff */
[----:B------:R-:W-:Y:S01]  /*41a50*/  IADD3 R9, P6, R9, UR8, RZ ;  /* 0x0000000809097c10 */ /* 0x000fe2000ffde0ff */
[----:B------:R-:W-:Y:S01]  /*41a60*/  IADD3.X R8, R8, UR5, RZ, P1, !PT ;  /* 0x0000000508087c10 */ /* 0x000fe20008ffe4ff */
[----:B------:R-:W-:Y:S01]  /*41a70*/  IADD3 R6, P1, R6, UR8, RZ ;  /* 0x0000000806067c10 */ /* 0x000fe2000ff3e0ff */
[----:B------:R-:W-:Y:S01]  /*41a80*/  IADD3.X R5, R5, UR5, RZ, P2, !PT ;  /* 0x0000000505057c10 */ /* 0x000fe200097fe4ff */
[----:B------:R-:W-:Y:S01]  /*41a90*/  IADD3 R10, P2, R10, UR8, RZ ;  /* 0x000000080a0a7c10 */ /* 0x000fe2000ff5e0ff */
[----:B--2---:R-:W-:-:S05]  /*41aa0*/  IADD3 R0, P4, R0, UR8, RZ ;  /* 0x0000000800007c10 */ /* 0x004fca000ff9e0ff */
[----:B------:R0:W-:Y:S04]  /*41ab0*/  STL [R1+0x1a70], R0 ;  /* 0x001a700001007387 */ /* 0x0001e80000100800 */
[----:B0-----:R0:W5:Y:S01]  /*41ac0*/  LDL.LU R0, [R1+0x1b9c] ;  /* 0x001b9c0001007983 */ /* 0x0011620000300800 */
[----:B------:R1:W-:Y:S03]  /*41ad0*/  STL [R1+0x1a0c], R23 ;  /* 0x001a0c1701007387 */ /* 0x0003e60000100800 */
[----:B-1----:R0:W5:Y:S01]  /*41ae0*/  LDL.LU R23, [R1+0x1b98] ;  /* 0x001b980001177983 */ /* 0x0021620000300800 */
[----:B------:R1:W-:Y:S03]  /*41af0*/  STL [R1+0x1a78], R27 ;  /* 0x001a781b01007387 */ /* 0x0003e60000100800 */
[----:B-1----:R0:W5:Y:S01]  /*41b00*/  LDL.LU R27, [R1+0x1b94] ;  /* 0x001b9400011b7983 */ /* 0x0021620000300800 */
[----:B------:R1:W-:Y:S03]  /*41b10*/  STL [R1+0x1a14], R14 ;  /* 0x001a140e01007387 */ /* 0x0003e60000100800 */
[----:B-1----:R0:W5:Y:S01]  /*41b20*/  LDL.LU R14, [R1+0x1b90] ;  /* 0x001b9000010e7983 */ /* 0x0021620000300800 */
[----:B------:R1:W-:Y:S03]  /*41b30*/  STL [R1+0x1a80], R9 ;  /* 0x001a800901007387 */ /* 0x0003e60000100800 */
[----:B-1----:R-:W2:Y:S01]  /*41b40*/  LDL.LU R9, [R1+0x1b8c] ;  /* 0x001b8c0001097983 */ /* 0x002ea20000300800 */
[----:B------:R1:W-:Y:S03]  /*41b50*/  STL [R1+0x1a1c], R8 ;  /* 0x001a1c0801007387 */ /* 0x0003e60000100800 */
[----:B-1----:R-:W3:Y:S01]  /*41b60*/  LDL.LU R8, [R1+0x1b88] ;  /* 0x001b880001087983 */ /* 0x002ee20000300800 */
[----:B------:R1:W-:Y:S03]  /*41b70*/  STL [R1+0x1a88], R6 ;  /* 0x001a880601007387 */ /* 0x0003e60000100800 */
[----:B-1----:R-:W4:Y:S01]  /*41b80*/  LDL.LU R6, [R1+0x1b84] ;  /* 0x001b840001067983 */ /* 0x002f220000300800 */
[----:B------:R1:W-:Y:S03]  /*41b90*/  STL [R1+0x1a24], R5 ;  /* 0x001a240501007387 */ /* 0x0003e60000100800 */
[----:B-1----:R-:W3:Y:S01]  /*41ba0*/  LDL.LU R5, [R1+0x1b80] ;  /* 0x001b800001057983 */ /* 0x002ee20000300800 */
[----:B------:R-:W-:Y:S01]  /*41bb0*/  IADD3.X R11, R11, UR5, RZ, P3, !PT ;  /* 0x000000050b0b7c10 */ /* 0x000fe20009ffe4ff */
[----:B------:R-:W-:-:S02]  /*41bc0*/  IADD3 R13, P3, R13, UR8, RZ ;  /* 0x000000080d0d7c10 */ /* 0x000fc4000ff7e0ff */
[----:B------:R1:W-:Y:S01]  /*41bd0*/  STL [R1+0x1a90], R10 ;  /* 0x001a900a01007387 */ /* 0x0003e20000100800 */
[----:B------:R-:W-:Y:S01]  /*41be0*/  IADD3.X R17, R17, UR5, RZ, P4, !PT ;  /* 0x0000000511117c10 */ /* 0x000fe2000a7fe4ff */
[----:B------:R-:W-:Y:S01]  /*41bf0*/  IADD3 R12, P4, R12, UR8, RZ ;  /* 0x000000080c0c7c10 */ /* 0x000fe2000ff9e0ff */
[----:B------:R-:W-:Y:S01]  /*41c00*/  IADD3.X R16, R16, UR5, RZ, P5, !PT ;  /* 0x0000000510107c10 */ /* 0x000fe2000affe4ff */
[----:B------:R-:W-:Y:S01]  /*41c10*/  IADD3 R29, P5, R29, UR8, RZ ;  /* 0x000000081d1d7c10 */ /* 0x000fe2000ffbe0ff */
[----:B-1----:R0:W5:Y:S01]  /*41c20*/  LDL.LU R10, [R1+0x1b7c] ;  /* 0x001b7c00010a7983 */ /* 0x0021620000300800 */
[----:B------:R1:W-:Y:S01]  /*41c30*/  STL [R1+0x1a2c], R11 ;  /* 0x001a2c0b01007387 */ /* 0x0003e20000100800 */
        /* <DEDUP_REMOVED lines=16> */
[----:B------:R-:W-:-:S02]  /*41d40*/  IADD3.X R18, R18, UR5, RZ, P4, !PT ;  /* 0x0000000512127c10 */ /* 0x000fc4000a7fe4ff */
[----:B------:R-:W-:Y:S01]  /*41d50*/  IADD3.X R19, R19, UR5, RZ, P5, !PT ;  /* 0x0000000513137c10 */ /* 0x000fe2000affe4ff */
[----:B-1----:R0:W5:Y:S01]  /*41d60*/  LDL.LU R16, [R1+0x1b68] ;  /* 0x001b680001107983 */ /* 0x0021620000300800 */
[----:B------:R1:W-:Y:S01]  /*41d70*/  STL [R1+0x1aa4], R29 ;  /* 0x001aa41d01007387 */ /* 0x0003e20000100800 */
[----:B------:R-:W-:Y:S02]  /*41d80*/  IADD3.X R20, R20, UR5, RZ, P6, !PT ;  /* 0x0000000514147c10 */ /* 0x000fe4000b7fe4ff */
[----:B------:R-:W-:Y:S01]  /*41d90*/  IADD3.X R21, R21, UR5, RZ, P1, !PT ;  /* 0x0000000515157c10 */ /* 0x000fe20008ffe4ff */
[----:B-1----:R0:W5:Y:S01]  /*41da0*/  LDL.LU R29, [R1+0x1b64] ;  /* 0x001b6400011d7983 */ /* 0x0021620000300800 */
[----:B------:R1:W-:Y:S02]  /*41db0*/  STL [R1+0x1a44], R28 ;  /* 0x001a441c01007387 */ /* 0x0003e40000100800 */
[----:B------:R2:W-:Y:S02]  /*41dc0*/  STL [R1+0x1aa0], R3 ;  /* 0x001aa00301007387 */ /* 0x0005e40000100800 */
[----:B------:R-:W-:Y:S01]  /*41dd0*/  STL [R1+0x1a4c], R7 ;  /* 0x001a4c0701007387 */ /* 0x000fe20000100800 */
[----:B------:R4:W-:Y:S01]  /*41de0*/  STL [R1+0x1a9c], R2 ;  /* 0x001a9c0201007387 */ /* 0x0009e20000100800 */
[----:B------:R3:W-:Y:S02]  /*41df0*/  STL [R1+0x1a54], R4 ;  /* 0x001a540401007387 */ /* 0x0007e40000100800 */
[----:B------:R0:W-:Y:S02]  /*41e00*/  STL [R1+0x1a98], R24 ;  /* 0x001a981801007387 */ /* 0x0001e40000100800 */
[----:B------:R0:W-:Y:S01]  /*41e10*/  STL [R1+0x1a5c], R25 ;  /* 0x001a5c1901007387 */ /* 0x0001e20000100800 */
[----:B------:R0:W-:Y:S04]  /*41e20*/  STL [R1+0x1a94], R26 ;  /* 0x001a941a01007387 */ /* 0x0001e80000100800 */
[----:B-1----:R-:W1:Y:S01]  /*41e30*/  S2R R28, SR_TID.X ;  /* 0x00000000001c7919 */ /* 0x002e620000002100 */
[----:B------:R-:W-:Y:S01]  /*41e40*/  IADD3.X R22, R22, UR5, RZ, P2, !PT ;  /* 0x0000000516167c10 */ /* 0x000fe200097fe4ff */
[----:B------:R0:W-:Y:S02]  /*41e50*/  STL [R1+0x1a64], R18 ;  /* 0x001a641201007387 */ /* 0x0001e40000100800 */
[----:B------:R0:W-:Y:S01]  /*41e60*/  STL [R1+0x1a6c], R19 ;  /* 0x001a6c1301007387 */ /* 0x0001e20000100800 */
[----:B------:R-:W-:Y:S01]  /*41e70*/  IADD3.X R15, R15, UR5, RZ, P3, !PT ;  /* 0x000000050f0f7c10 */ /* 0x000fe20009ffe4ff */
[----:B------:R0:W-:Y:S01]  /*41e80*/  STL [R1+0x1a74], R20 ;  /* 0x001a741401007387 */ /* 0x0001e20000100800 */
[----:B------:R0:W-:Y:S02]  /*41e90*/  STL [R1+0x1a7c], R21 ;  /* 0x001a7c1501007387 */ /* 0x0001e40000100800 */
[----:B------:R0:W-:Y:S01]  /*41ea0*/  STL [R1+0x1a84], R22 ;  /* 0x001a841601007387 */ /* 0x0001e20000100800 */
[----:B-1----:R-:W-:-:S05]  /*41eb0*/  LOP3.LUT R28, R28, 0x7f, RZ, 0xc0, !PT ;  /* 0x0000007f1c1c7812 */ /* 0x002fca00078ec0ff */
[----:B------:R-:W-:Y:S02]  /*41ec0*/  IMAD.SHL.U32 R28, R28, 0x2, RZ ;  /* 0x000000021c1c7824 */ /* 0x000fe400078e00ff */
[----:B--2---:R-:W-:Y:S02]  /*41ed0*/  IMAD.MOV.U32 R3, RZ, RZ, R9 ;  /* 0x000000ffff037224 */ /* 0x004fe400078e0009 */
[----:B----4-:R-:W-:-:S05]  /*41ee0*/  IMAD.MOV.U32 R2, RZ, RZ, R6 ;  /* 0x000000ffff027224 */ /* 0x010fca00078e0006 */
[----:B------:R0:W-:Y:S01]  /*41ef0*/  STL.64 [R1+0x358], R2 ;  /* 0x0003580201007387 */ /* 0x0001e20000100a00 */
[----:B------:R0:W-:Y:S02]  /*41f00*/  STL [R1+0x1a8c], R15 ;  /* 0x001a8c0f01007387 */ /* 0x0001e40000100800 */
[----:B---3--:R-:W-:Y:S02]  /*41f10*/  IMAD.MOV.U32 R4, RZ, RZ, R5 ;  /* 0x000000ffff047224 */ /* 0x008fe400078e0005 */
[----:B------:R-:W-:-:S05]  /*41f20*/  IMAD.MOV.U32 R5, RZ, RZ, R8 ;  /* 0x000000ffff057224 */ /* 0x000fca00078e0008 */
[----:B------:R0:W-:Y:S01]  /*41f30*/  STL.64 [R1+0x360], R4 ;  /* 0x0003600401007387 */ /* 0x0001e20000100a00 */
[----:B------:R-:W-:Y:S01]  /*41f40*/  @!P0 CALL.REL.NOINC `(.L_x_1) ;  /* 0x0000001000008944 */ /* 0x000fe20003c00000 */
[----:B------:R-:W-:Y:S05]  /*41f50*/  BRA `(.L_x_2) ;  /* 0xfffc967000007947 */ /* 0x000fea000383ffff */
.L_x_1:
[----:B------:R-:W2:Y:S01]  /*41f60*/  LDL.LU R6, [R1+0x25c] ;  /* 0x00025c0001067983 */ /* 0x000ea20000300800 */
[----:B-----5:R-:W-:Y:S02]  /*41f70*/  IMAD.MOV.U32 R28, RZ, RZ, R14 ;  /* 0x000000ffff1c7224 */ /* 0x020fe400078e000e */
[----:B0-----:R-:W-:Y:S01]  /*41f80*/  IMAD.MOV.U32 R26, RZ, RZ, R10 ;  /* 0x000000ffff1a7224 */ /* 0x001fe200078e000a */
[----:B------:R-:W2:Y:S01]  /*41f90*/  LDL.LU R25, [R1+0x258] ;  /* 0x0002580001197983 */ /* 0x000ea20000300800 */
[----:B------:R-:W-:-:S03]  /*41fa0*/  IMAD.MOV.U32 R0, RZ, RZ, R11 ;  /* 0x000000ffff007224 */ /* 0x000fc600078e000b */
[----:B------:R-:W3:Y:S04]  /*41fb0*/  LDL.LU R9, [R1+0x22c] ;  /* 0x00022c0001097983 */ /* 0x000ee80000300800 */
[----:B------:R-:W3:Y:S04]  /*41fc0*/  LDL.LU R24, [R1+0x228] ;  /* 0x0002280001187983 */ /* 0x000ee80000300800 */
[----:B------:R-:W4:Y:S04]  /*41fd0*/  LDL.LU R5, [R1+0x234] ;  /* 0x0002340001057983 */ /* 0x000f280000300800 */
        /* <DEDUP_REMOVED lines=13> */
[----:B------:R-:W4:Y:S01]  /*420b0*/  LDL.LU R11, [R1+0x200] ;  /* 0x00020000010b7983 */ /* 0x000f220000300800 */
[----:B------:R-:W-:-:S02]  /*420c0*/  F2FP.PACK_AB R27, R28, R27 ;  /* 0x0000001b1c1b723e */ /* 0x000fc400000000ff */
[----:B------:R-:W-:Y:S01]  /*420d0*/  F2FP.PACK_AB R26, R0, R26 ;  /* 0x0000001a001a723e */ /* 0x000fe200000000ff */
[----:B------:R0:W-:Y:S04]  /*420e0*/  STL [R1+0x1c60], R13 ;  /* 0x001c600d01007387 */ /* 0x0001e80000100800 */
[----:B------:R1:W-:Y:S04]  /*420f0*/  STL [R1+0x1c5c], R12 ;  /* 0x001c5c0c01007387 */ /* 0x0003e80000100800 */
[----:B------:R-:W-:Y:S04]  /*42100*/  STL [R1+0x1b64], R27 ;  /* 0x001b641b01007387 */ /* 0x000fe80000100800 */
[----:B------:R-:W-:Y:S01]  /*42110*/  STL [R1+0x1b68], R26 ;  /* 0x001b681a01007387 */ /* 0x000fe20000100800 */
[----:B--2---:R-:W-:-:S02]  /*42120*/  F2FP.PACK_AB R25, R6, R25 ;  /* 0x000000190619723e */ /* 0x004fc400000000ff */
[----:B---3--:R-:W-:-:S03]  /*42130*/  F2FP.PACK_AB R24, R9, R24 ;  /* 0x000000180918723e */ /* 0x008fc600000000ff */
[----:B------:R-:W-:Y:S01]  /*42140*/  STL [R1+0x1b6c], R25 ;  /* 0x001b6c1901007387 */ /* 0x000fe20000100800 */
[----:B----4-:R-:W-:-:S03]  /*42150*/  F2FP.PACK_AB R23, R5, R23 ;  /* 0x000000170517723e */ /* 0x010fc600000000ff */
[----:B------:R-:W-:Y:S01]  /*42160*/  STL [R1+0x1b70], R24 ;  /* 0x001b701801007387 */ /* 0x000fe20000100800 */
[----:B------:R-:W-:-:S03]  /*42170*/  F2FP.PACK_AB R22, R8, R22 ;  /* 0x000000160816723e */ /* 0x000fc600000000ff */
        /* <DEDUP_REMOVED lines=12> */
[----:B------:R-:W-:Y:S04]  /*42240*/  STL [R1+0x1b8c], R17 ;  /* 0x001b8c1101007387 */ /* 0x000fe80000100800 */
[----:B------:R-:W-:Y:S04]  /*42250*/  STL [R1+0x1b90], R16 ;  /* 0x001b901001007387 */ /* 0x000fe80000100800 */
[----:B0-----:R-:W2:Y:S01]  /*42260*/  LDL.LU R13, [R1+0x214] ;  /* 0x00021400010d7983 */ /* 0x001ea20000300800 */
[----:B------:R-:W-:-:S03]  /*42270*/  F2FP.PACK_AB R15, R10, R11 ;  /* 0x0000000b0a0f723e */ /* 0x000fc600000000ff */
[----:B------:R-:W2:Y:S04]  /*42280*/  LDL.LU R14, [R1+0x210] ;  /* 0x00021000010e7983 */ /* 0x000ea80000300800 */
[----:B-1----:R-:W3:Y:S04]  /*42290*/  LDL.LU R12, [R1+0x1f4] ;  /* 0x0001f400010c7983 */ /* 0x002ee80000300800 */
[----:B------:R-:W4:Y:S04]  /*422a0*/  LDL.LU R11, [R1+0x268] ;  /* 0x00026800010b7983 */ /* 0x000f280000300800 */
[----:B----4-:R0:W-:Y:S04]  /*422b0*/  STL [R1+0x1c58], R11 ;  /* 0x001c580b01007387 */ /* 0x0101e80000100800 */
[----:B0-----:R-:W4:Y:S04]  /*422c0*/  LDL.LU R11, [R1+0x1e4] ;  /* 0x0001e400010b7983 */ /* 0x001f280000300800 */
[----:B------:R-:W2:Y:S04]  /*422d0*/  LDL.LU R10, [R1+0x278] ;  /* 0x00027800010a7983 */ /* 0x000ea80000300800 */
[----:B--2---:R0:W-:Y:S04]  /*422e0*/  STL [R1+0x1c54], R10 ;  /* 0x001c540a01007387 */ /* 0x0041e80000100800 */
[----:B0-----:R-:W2:Y:S04]  /*422f0*/  LDL.LU R10, [R1+0x26c] ;  /* 0x00026c00010a7983 */ /* 0x001ea80000300800 */
[----:B------:R-:W2:Y:S01]  /*42300*/  LDL.LU R9, [R1+0x288] ;  /* 0x0002880001097983 */ /* 0x000ea20000300800 */
[----:B------:R-:W-:-:S03]  /*42310*/  F2FP.PACK_AB R14, R13, R14 ;  /* 0x0000000e0d0e723e */ /* 0x000fc600000000ff */
[----:B--2---:R0:W-:Y:S04]  /*42320*/  STL [R1+0x1c50], R9 ;  /* 0x001c500901007387 */ /* 0x0041e80000100800 */
[----:B0-----:R-:W2:Y:S04]  /*42330*/  LDL.LU R9, [R1+0x27c] ;  /* 0x00027c0001097983 */ /* 0x001ea80000300800 */
[----:B------:R-:W2:Y:S04]  /*42340*/  LDL.LU R8, [R1+0x298] ;  /* 0x0002980001087983 */ /* 0x000ea80000300800 */
        /* <DEDUP_REMOVED lines=21> */
[----:B------:R0:W-:Y:S04]  /*424a0*/  STL [R1+0x1b94], R15 ;  /* 0x001b940f01007387 */ /* 0x0001e80000100800 */
[----:B0-----:R-:W2:Y:S04]  /*424b0*/  LDL.LU R15, [R1+0x284] ;  /* 0x00028400010f7983 */ /* 0x001ea80000300800 */
[----:B------:R-:W3:Y:S04]  /*424c0*/  LDL.LU R13, [R1+0x1c60] ;  /* 0x001c6000010d7983 */ /* 0x000ee80000300800 */
[----:B------:R0:W-:Y:S04]  /*424d0*/  STL [R1+0x1b98], R14 ;  /* 0x001b980e01007387 */ /* 0x0001e80000100800 */
[----:B0-----:R-:W2:Y:S01]  /*424e0*/  LDL.LU R14, [R1+0x274] ;  /* 0x00027400010e7983 */ /* 0x001ea20000300800 */
[----:B---3--:R-:W-:-:S03]  /*424f0*/  F2FP.PACK_AB R13, R12, R13 ;  /* 0x0000000d0c0d723e */ /* 0x008fc600000000ff */
[----:B------:R-:W4:Y:S04]  /*42500*/  LDL.LU R12, [R1+0x1c5c] ;  /* 0x001c5c00010c7983 */ /* 0x000f280000300800 */
[----:B------:R0:W-:Y:S04]  /*42510*/  STL [R1+0x1b9c], R13 ;  /* 0x001b9c0d01007387 */ /* 0x0001e80000100800 */
[----:B0-----:R-:W3:Y:S01]  /*42520*/  LDL.LU R13, [R1+0x264] ;  /* 0x00026400010d7983 */ /* 0x001ee20000300800 */
[----:B----4-:R-:W-:-:S03]  /*42530*/  F2FP.PACK_AB R12, R11, R12 ;  /* 0x0000000c0b0c723e */ /* 0x010fc600000000ff */
[----:B------:R-:W4:Y:S04]  /*42540*/  LDL.LU R11, [R1+0x1c58] ;  /* 0x001c5800010b7983 */ /* 0x000f280000300800 */
[----:B------:R0:W-:Y:S04]  /*42550*/  STL [R1+0x1ba0], R12 ;  /* 0x001ba00c01007387 */ /* 0x0001e80000100800 */
[----:B0-----:R-:W2:Y:S01]  /*42560*/  LDL.LU R12, [R1+0x29c] ;  /* 0x00029c00010c7983 */ /* 0x001ea20000300800 */
[----:B----4-:R-:W-:-:S03]  /*42570*/  F2FP.PACK_AB R11, R10, R11 ;  /* 0x0000000b0a0b723e */ /* 0x010fc600000000ff */
[----:B------:R-:W2:Y:S04]  /*42580*/  LDL.LU R10, [R1+0x1c54] ;  /* 0x001c5400010a7983 */ /* 0x000ea80000300800 */
[----:B------:R0:W-:Y:S04]  /*42590*/  STL [R1+0x1ba4], R11 ;  /* 0x001ba40b01007387 */ /* 0x0001e80000100800 */
[----:B0-----:R-:W4:Y:S01]  /*425a0*/  LDL.LU R11, [R1+0x28c] ;  /* 0x00028c00010b7983 */ /* 0x001f220000300800 */
[----:B--2---:R-:W-:-:S03]  /*425b0*/  F2FP.PACK_AB R10, R9, R10 ;  /* 0x0000000a090a723e */ /* 0x004fc600000000ff */
[----:B------:R-:W4:Y:S01]  /*425c0*/  LDL.LU R9, [R1+0x1c50] ;  /* 0x001c500001097983 */ /* 0x000f220000300800 */
[----:B------:R-:W-:Y:S02]  /*425d0*/  F2FP.PACK_AB R8, R12, R8 ;  /* 0x000000080c08723e */ /* 0x000fe400000000ff */
[----:B---3--:R-:W-:Y:S01]  /*425e0*/  F2FP.PACK_AB R7, R13, R7 ;  /* 0x000000070d07723e */ /* 0x008fe200000000ff */
[----:B------:R-:W-:Y:S01]  /*425f0*/  STL [R1+0x1ba8], R10 ;  /* 0x001ba80a01007387 */ /* 0x000fe20000100800 */
[----:B------:R-:W-:Y:S02]  /*42600*/  F2FP.PACK_AB R6, R14, R6 ;  /* 0x000000060e06723e */ /* 0x000fe400000000ff */
[----:B------:R-:W-:Y:S02]  /*42610*/  F2FP.PACK_AB R5, R15, R5 ;  /* 0x000000050f05723e */ /* 0x000fe400000000ff */
[----:B------:R-:W-:Y:S02]  /*42620*/  F2FP.PACK_AB R4, R16, R4 ;  /* 0x000000041004723e */ /* 0x000fe400000000ff */
[----:B----4-:R-:W-:-:S05]  /*42630*/  F2FP.PACK_AB R9, R11, R9 ;  /* 0x000000090b09723e */ /* 0x010fca00000000ff */
[----:B------:R-:W-:Y:S04]  /*42640*/  STL [R1+0x1bac], R9 ;  /* 0x001bac0901007387 */ /* 0x000fe80000100800 */
[----:B------:R-:W-:Y:S04]  /*42650*/  STL [R1+0x1bb0], R8 ;  /* 0x001bb00801007387 */ /* 0x000fe80000100800 */
[----:B------:R-:W-:Y:S04]  /*42660*/  STL [R1+0x1bb4], R7 ;  /* 0x001bb40701007387 */ /* 0x000fe80000100800 */
[----:B------:R0:W-:Y:S04]  /*42670*/  STL [R1+0x1bb8], R6 ;  /* 0x001bb80601007387 */ /* 0x0001e80000100800 */
[----:B------:R1:W-:Y:S04]  /*42680*/  STL [R1+0x1bbc], R5 ;  /* 0x001bbc0501007387 */ /* 0x0003e80000100800 */
[----:B------:R2:W-:Y:S01]  /*42690*/  STL [R1+0x1bc0], R4 ;  /* 0x001bc00401007387 */ /* 0x0005e20000100800 */
[----:B0-----:R-:W-:-:S02]  /*426a0*/  F2FP.PACK_AB R6, R19, R20 ;  /* 0x000000141306723e */ /* 0x001fc400000000ff */
[----:B-1----:R-:W-:Y:S02]  /*426b0*/  F2FP.PACK_AB R5, R17, R18 ;  /* 0x000000121105723e */ /* 0x002fe400000000ff */
[----:B--2---:R-:W-:-:S03]  /*426c0*/  F2FP.PACK_AB R4, R21, R22 ;  /* 0x000000161504723e */ /* 0x004fc600000000ff */
[----:B------:R0:W-:Y:S04]  /*426d0*/  STL [R1+0xc], R5 ;  /* 0x00000c0501007387 */ /* 0x0001e80000100800 */
[----:B------:R1:W-:Y:S04]  /*426e0*/  STL [R1+0x8], R6 ;  /* 0x0000080601007387 */ /* 0x0003e80000100800 */
[----:B------:R2:W-:Y:S01]  /*426f0*/  STL [R1+0x4], R4 ;  /* 0x0000040401007387 */ /* 0x0005e20000100800 */
[----:B0-----:R-:W-:Y:S02]  /*42700*/  F2FP.PACK_AB R5, R23, R24 ;  /* 0x000000181705723e */ /* 0x001fe400000000ff */
[----:B-1----:R-:W-:-:S03]  /*42710*/  F2FP.PACK_AB R6, R25, R26 ;  /* 0x0000001a1906723e */ /* 0x002fc600000000ff */
[----:B------:R-:W-:Y:S01]  /*42720*/  STL [R1], R5 ;  /* 0x0000000501007387 */ /* 0x000fe20000100800 */
[----:B--2---:R-:W-:-:S03]  /*42730*/  F2FP.PACK_AB R4, R27, R29 ;  /* 0x0000001d1b04723e */ /* 0x004fc600000000ff */
[----:B------:R-:W-:Y:S04]  /*42740*/  STL [R1+0x1c], R6 ;  /* 0x00001c0601007387 */ /* 0x000fe80000100800 */
[----:B------:R0:W-:Y:S04]  /*42750*/  STL [R1+0x18], R4 ;  /* 0x0000180401007387 */ /* 0x0001e80000100800 */
[----:B0-----:R-:W2:Y:S01]  /*42760*/  LDL.LU R4, [R1+0x3a8] ;  /* 0x0003a80001047983 */ /* 0x001ea20000300800 */
[----:B------:R-:W-:Y:S02]  /*42770*/  F2FP.PACK_AB R5, R28, R0 ;  /* 0x000000001c05723e */ /* 0x000fe400000000ff */
[----:B------:R-:W-:-:S03]  /*42780*/  F2FP.PACK_AB R0, R3, R2 ;  /* 0x000000020300723e */ /* 0x000fc600000000ff */
[----:B------:R-:W-:Y:S04]  /*42790*/  STL [R1+0x14], R5 ;  /* 0x0000140501007387 */ /* 0x000fe80000100800 */
[----:B--2---:R0:W-:Y:S04]  /*427a0*/  STL [R1+0x1bc8], R4 ;  /* 0x001bc80401007387 */ /* 0x0041e80000100800 */
[----:B------:R-:W-:Y:S04]  /*427b0*/  STL [R1+0x10], R0 ;  /* 0x0000100001007387 */ /* 0x000fe80000100800 */
[----:B0-----:R-:W2:Y:S04]  /*427c0*/  LDL.LU R4, [R1+0x398] ;  /* 0x0003980001047983 */ /* 0x001ea80000300800 */
[----:B--2---:R0:W-:Y:S04]  /*427d0*/  STL [R1+0x1bd0], R4 ;  /* 0x001bd00401007387 */ /* 0x0041e80000100800 */
        /* <DEDUP_REMOVED lines=31> */
[----:B------:R-:W3:Y:S04]  /*429d0*/  LDL.LU R5, [R1+0x3bc] ;  /* 0x0003bc0001057983 */ /* 0x000ee80000300800 */
[----:B---3--:R0:W-:Y:S04]  /*429e0*/  STL [R1+0x1bc4], R5 ;  /* 0x001bc40501007387 */ /* 0x0081e80000100800 */
[----:B0-----:R-:W3:Y:S04]  /*429f0*/  LDL.LU R5, [R1+0x3ac] ;  /* 0x0003ac0001057983 */ /* 0x001ee80000300800 */
        /* <DEDUP_REMOVED lines=33> */
[----:B0-----:R-:W2:Y:S04]  /*42c10*/  LDL.LU R5, [R1+0x2ec] ;  /* 0x0002ec0001057983 */ /* 0x001ea80000300800 */
[----:B------:R-:W3:Y:S04]  /*42c20*/  LDL.LU R6, [R1+0x3b8] ;  /* 0x0003b80001067983 */ /* 0x000ee80000300800 */
[----:B------:R-:W4:Y:S04]  /*42c30*/  LDL.LU R7, [R1+0x3cc] ;  /* 0x0003cc0001077983 */ /* 0x000f280000300800 */
[----:B------:R-:W4:Y:S04]  /*42c40*/  LDL.LU R8, [R1+0x3c8] ;  /* 0x0003c80001087983 */ /* 0x000f280000300800 */
[----:B------:R-:W3:Y:S04]  /*42c50*/  LDL.LU R9, [R1+0x394] ;  /* 0x0003940001097983 */ /* 0x000ee80000300800 */
        /* <DEDUP_REMOVED lines=22> */
[----:B------:R-:W3:Y:S01]  /*42dc0*/  LDL.LU R2, [R1+0x400] ;  /* 0x0004000001027983 */ /* 0x000ee20000300800 */
[----:B--2---:R-:W-:-:S03]  /*42dd0*/  F2FP.PACK_AB R4, R5, R4 ;  /* 0x000000040504723e */ /* 0x004fc600000000ff */
[----:B------:R-:W2:Y:S04]  /*42de0*/  LDL.LU R5, [R1+0x1c4c] ;  /* 0x001c4c0001057983 */ /* 0x000ea80000300800 */
[----:B------:R0:W-:Y:S04]  /*42df0*/  STL [R1+0x2c], R4 ;  /* 0x00002c0401007387 */ /* 0x0001e80000100800 */
[----:B0-----:R-:W2:Y:S02]  /*42e00*/  LDL.LU R4, [R1+0x1c48] ;  /* 0x001c480001047983 */ /* 0x001ea40000300800 */
[----:B--2---:R-:W-:-:S02]  /*42e10*/  F2FP.PACK_AB R4, R5, R4 ;  /* 0x000000040504723e */ /* 0x004fc400000000ff */
        /* <DEDUP_REMOVED lines=64> */
[----:B------:R-:W2:Y:S01]  /*43220*/  LDL.LU R5, [R1+0x1bc4] ;  /* 0x001bc40001057983 */ /* 0x000ea20000300800 */
[----:B----4-:R-:W-:-:S03]  /*43230*/  F2FP.PACK_AB R8, R7, R8 ;  /* 0x000000080708723e */ /* 0x010fc600000000ff */
[----:B------:R0:W-:Y:S01]  /*43240*/  STL [R1+0x68], R4 ;  /* 0x0000680401007387 */ /* 0x0001e20000100800 */
[----:B---3--:R-:W-:Y:S02]  /*43250*/  F2FP.PACK_AB R10, R9, R10 ;  /* 0x0000000a090a723e */ /* 0x008fe400000000ff */
[----:B------:R-:W-:Y:S01]  /*43260*/  F2FP.PACK_AB R12, R11, R12 ;  /* 0x0000000c0b0c723e */ /* 0x000fe200000000ff */
[----:B0-----:R0:W5:Y:S01]  /*43270*/  LDL.LU R4, [R1+0x1bc0] ;  /* 0x001bc00001047983 */ /* 0x0011620000300800 */
[----:B------:R-:W-:Y:S02]  /*43280*/  F2FP.PACK_AB R14, R13, R14 ;  /* 0x0000000e0d0e723e */ /* 0x000fe400000000ff */
[----:B------:R-:W-:Y:S02]  /*43290*/  F2FP.PACK_AB R16, R15, R16 ;  /* 0x000000100f10723e */ /* 0x000fe400000000ff */
[----:B------:R-:W-:Y:S02]  /*432a0*/  F2FP.PACK_AB R18, R17, R18 ;  /* 0x000000121112723e */ /* 0x000fe400000000ff */
[----:B------:R-:W-:-:S02]  /*432b0*/  F2FP.PACK_AB R20, R19, R20 ;  /* 0x000000141314723e */ /* 0x000fc400000000ff */
[----:B------:R-:W-:Y:S02]  /*432c0*/  F2FP.PACK_AB R22, R21, R22 ;  /* 0x000000161516723e */ /* 0x000fe400000000ff */
[----:B------:R-:W-:Y:S02]  /*432d0*/  F2FP.PACK_AB R24, R23, R24 ;  /* 0x000000181718723e */ /* 0x000fe400000000ff */
[----:B------:R-:W-:Y:S02]  /*432e0*/  F2FP.PACK_AB R26, R25, R26 ;  /* 0x0000001a191a723e */ /* 0x000fe400000000ff */
[----:B------:R-:W-:Y:S02]  /*432f0*/  F2FP.PACK_AB R29, R27, R29 ;  /* 0x0000001d1b1d723e */ /* 0x000fe400000000ff */
[----:B------:R-:W-:Y:S02]  /*43300*/  F2FP.PACK_AB R28, R28, R0 ;  /* 0x000000001c1c723e */ /* 0x000fe400000000ff */
[----:B------:R-:W-:-:S02]  /*43310*/  F2FP.PACK_AB R0, R3, R2 ;  /* 0x000000020300723e */ /* 0x000fc400000000ff */
[----:B--2---:R-:W-:Y:S02]  /*43320*/  F2FP.PACK_AB R6, R5, R6 ;  /* 0x000000060506723e */ /* 0x004fe400000000ff */
[----:B------:R0:W5:Y:S04]  /*43330*/  LDL.LU R5, [R1+0x1bbc] ;  /* 0x001bbc0001057983 */ /* 0x0001680000300800 */
[----:B------:R1:W-:Y:S04]  /*43340*/  STL [R1+0x64], R6 ;  /* 0x0000640601007387 */ /* 0x0003e80000100800 */
[----:B-1----:R0:W5:Y:S04]  /*43350*/  LDL.LU R6, [R1+0x1bb8] ;  /* 0x001bb80001067983 */ /* 0x0021680000300800 */
        /* <DEDUP_REMOVED lines=32> */
[----:B------:R0:W-:Y:S04]  /*43560*/  STL [R1+0x90], R0 ;  /* 0x0000900001007387 */ /* 0x0001e80000100800 */
[----:B------:R0:W-:Y:S02]  /*43570*/  STL [R1+0x94], R28 ;  /* 0x0000941c01007387 */ /* 0x0001e40000100800 */
.L_x_0:
[----:B-----5:R-:W-:Y:S04]  /*43580*/  STL.64 [R1+0x1c10], R6 ;  /* 0x001c100601007387 */ /* 0x020fe80000100a00 */
[----:B------:R-:W-:Y:S04]  /*43590*/  STL.64 [R1+0x1c08], R4 ;  /* 0x001c080401007387 */ /* 0x000fe80000100a00 */
        /* <DEDUP_REMOVED lines=9> */
[----:B------:R2:W-:Y:S04]  /*43630*/  STL.64 [R1+0x1bb8], R24 ;  /* 0x001bb81801007387 */ /* 0x0005e80000100a00 */
[----:B--2---:R-:W2:Y:S04]  /*43640*/  LDL.LU R24, [R1] ;  /* 0x0000000001187983 */ /* 0x004ea80000300800 */
[----:B------:R-:W2:Y:S04]  /*43650*/  LDL.LU R25, [R1+0x4] ;  /* 0x0000040001197983 */ /* 0x000ea80000300800 */
[----:B------:R-:W3:Y:S04]  /*43660*/  LDL.LU R26, [R1+0x8] ;  /* 0x00000800011a7983 */ /* 0x000ee80000300800 */
[----:B------:R-:W3:Y:S04]  /*43670*/  LDL.LU R27, [R1+0xc] ;  /* 0x00000c00011b7983 */ /* 0x000ee80000300800 */
[----:B0-----:R-:W0:Y:S04]  /*43680*/  S2R R29, SR_TID.X ;  /* 0x00000000001d7919 */ /* 0x001e280000002100 */
[----:B------:R-:W-:Y:S06]  /*43690*/  BAR.SYNC.DEFER_BLOCKING 0x0 ;  /* 0x0000000000007b1d */ /* 0x000fec0000010000 */
[----:B---3--:R-:W-:Y:S04]  /*436a0*/  STL.64 [R1+0x1c20], R26 ;  /* 0x001c201a01007387 */ /* 0x008fe80000100a00 */
[----:B--2---:R2:W-:Y:S04]  /*436b0*/  STL.64 [R1+0x1c18], R24 ;  /* 0x001c181801007387 */ /* 0x0045e80000100a00 */
[----:B------:R-:W3:Y:S04]  /*436c0*/  LDL.LU R16, [R1+0x20] ;  /* 0x0000200001107983 */ /* 0x000ee80000300800 */
[----:B------:R-:W3:Y:S04]  /*436d0*/  LDL.LU R17, [R1+0x24] ;  /* 0x0000240001117983 */ /* 0x000ee80000300800 */
[----:B------:R-:W4:Y:S04]  /*436e0*/  LDL.LU R18, [R1+0x28] ;  /* 0x0000280001127983 */ /* 0x000f280000300800 */
[----:B------:R-:W4:Y:S04]  /*436f0*/  LDL.LU R19, [R1+0x2c] ;  /* 0x00002c0001137983 */ /* 0x000f280000300800 */
[----:B----4-:R-:W-:Y:S04]  /*43700*/  STL.64 [R1+0x1c30], R18 ;  /* 0x001c301201007387 */ /* 0x010fe80000100a00 */
[----:B---3--:R3:W-:Y:S04]  /*43710*/  STL.64 [R1+0x1c28], R16 ;  /* 0x001c281001007387 */ /* 0x0087e80000100a00 */
[----:B--2---:R-:W2:Y:S04]  /*43720*/  LDL.LU R24, [R1+0x60] ;  /* 0x0000600001187983 */ /* 0x004ea80000300800 */
[----:B------:R-:W2:Y:S04]  /*43730*/  LDL.LU R25, [R1+0x64] ;  /* 0x0000640001197983 */ /* 0x000ea80000300800 */
[----:B------:R-:W4:Y:S04]  /*43740*/  LDL.LU R26, [R1+0x68] ;  /* 0x00006800011a7983 */ /* 0x000f280000300800 */
[----:B------:R-:W4:Y:S04]  /*43750*/  LDL.LU R27, [R1+0x6c] ;  /* 0x00006c00011b7983 */ /* 0x000f280000300800 */
[----:B------:R-:W2:Y:S04]  /*43760*/  LDL.LU R3, [R1+0x14] ;  /* 0x0000140001037983 */ /* 0x000ea80000300800 */
[----:B-1----:R-:W3:Y:S04]  /*43770*/  LDL.LU R2, [R1+0x18] ;  /* 0x0000180001027983 */ /* 0x002ee80000300800 */
[----:B------:R-:W3:Y:S04]  /*43780*/  LDL.LU R0, [R1+0x1c] ;  /* 0x00001c0001007983 */ /* 0x000ee80000300800 */
[----:B----4-:R-:W-:Y:S04]  /*43790*/  STL.64 [R1+0x1c40], R26 ;  /* 0x001c401a01007387 */ /* 0x010fe80000100a00 */
[----:B--2---:R-:W-:Y:S04]  /*437a0*/  STL.64 [R1+0x1c38], R24 ;  /* 0x001c381801007387 */ /* 0x004fe80000100a00 */
[----:B---3--:R-:W2:Y:S04]  /*437b0*/  LDL.LU R16, [R1+0x70] ;  /* 0x0000700001107983 */ /* 0x008ea80000300800 */
[----:B------:R-:W2:Y:S04]  /*437c0*/  LDL.LU R17, [R1+0x74] ;  /* 0x0000740001117983 */ /* 0x000ea80000300800 */
[----:B------:R-:W3:Y:S04]  /*437d0*/  LDL.LU R18, [R1+0x78] ;  /* 0x0000780001127983 */ /* 0x000ee80000300800 */
[----:B------:R-:W3:Y:S01]  /*437e0*/  LDL.LU R19, [R1+0x7c] ;  /* 0x00007c0001137983 */ /* 0x000ee20000300800 */
[----:B------:R-:W-:-:S02]  /*437f0*/  IMAD.MOV.U32 R22, RZ, RZ, R2 ;  /* 0x000000ffff167224 */ /* 0x000fc400078e0002 */
[----:B------:R-:W-:Y:S02]  /*43800*/  IMAD.MOV.U32 R23, RZ, RZ, R0 ;  /* 0x000000ffff177224 */ /* 0x000fe400078e0000 */
[C---:B0-----:R-:W-:Y:S02]  /*43810*/  IMAD.SHL.U32 R2, R29.reuse, 0x8, RZ ;  /* 0x000000081d027824 */ /* 0x041fe400078e00ff */
[C---:B------:R-:W-:Y:S01]  /*43820*/  IMAD.SHL.U32 R0, R29.reuse, 0x100, RZ ;  /* 0x000001001d007824 */ /* 0x040fe200078e00ff */
[----:B---3--:R-:W-:Y:S04]  /*43830*/  STL.64 [R1+0x1c50], R18 ;  /* 0x001c501201007387 */ /* 0x008fe80000100a00 */
[----:B--2---:R0:W-:Y:S04]  /*43840*/  STL.64 [R1+0x1c48], R16 ;  /* 0x001c481001007387 */ /* 0x0041e80000100a00 */
[----:B0-----:R-:W2:Y:S04]  /*43850*/  LDL.LU R16, [R1+0x90] ;  /* 0x0000900001107983 */ /* 0x001ea80000300800 */
[----:B------:R-:W2:Y:S04]  /*43860*/  LDL.LU R17, [R1+0x94] ;  /* 0x0000940001117983 */ /* 0x000ea80000300800 */
[----:B------:R-:W2:Y:S04]  /*43870*/  LDL.LU R18, [R1+0x98] ;  /* 0x0000980001127983 */ /* 0x000ea80000300800 */
[----:B------:R-:W2:Y:S04]  /*43880*/  LDL.LU R19, [R1+0x9c] ;  /* 0x00009c0001137983 */ /* 0x000ea80000300800 */
[----:B------:R-:W3:Y:S04]  /*43890*/  LDL.LU R24, [R1+0x80] ;  /* 0x0000800001187983 */ /* 0x000ee80000300800 */
[----:B------:R-:W3:Y:S04]  /*438a0*/  LDL.LU R25, [R1+0x84] ;  /* 0x0000840001197983 */ /* 0x000ee80000300800 */
[----:B------:R-:W3:Y:S04]  /*438b0*/  LDL.LU R26, [R1+0x88] ;  /* 0x00008800011a7983 */ /* 0x000ee80000300800 */
[----:B------:R-:W3:Y:S01]  /*438c0*/  LDL.LU R27, [R1+0x8c] ;  /* 0x00008c00011b7983 */ /* 0x000ee20000300800 */
[----:B------:R-:W-:Y:S01]  /*438d0*/  IMAD.MOV.U32 R21, RZ, RZ, R3 ;  /* 0x000000ffff157224 */ /* 0x000fe200078e0003 */
[----:B------:R-:W-:Y:S01]  /*438e0*/  LOP3.LUT R2, R2, 0x300, RZ, 0xc0, !PT ;  /* 0x0000030002027812 */ /* 0x000fe200078ec0ff */
[C---:B------:R-:W-:Y:S01]  /*438f0*/  IMAD.SHL.U32 R3, R29.reuse, 0x4, RZ ;  /* 0x000000041d037824 */ /* 0x040fe200078e00ff */
[----:B------:R-:W-:Y:S01]  /*43900*/  LOP3.LUT R0, R0, 0x1800, RZ, 0xc0, !PT ;  /* 0x0000180000007812 */ /* 0x000fe200078ec0ff */
[----:B------:R-:W-:Y:S01]  /*43910*/  IMAD.SHL.U32 R28, R29, 0x20, RZ ;  /* 0x000000201d1c7824 */ /* 0x000fe200078e00ff */
[----:B------:R-:W4:Y:S02]  /*43920*/  LDL.LU R12, [R1+0x30] ;  /* 0x00003000010c7983 */ /* 0x000f240000300800 */
[----:B------:R-:W-:-:S02]  /*43930*/  LOP3.LUT R2, R2, 0x70, R3, 0xf8, !PT ;  /* 0x0000007002027812 */ /* 0x000fc400078ef803 */
[----:B------:R-:W4:Y:S01]  /*43940*/  LDL.LU R13, [R1+0x34] ;  /* 0x00003400010d7983 */ /* 0x000f220000300800 */
[----:B------:R-:W-:-:S03]  /*43950*/  LOP3.LUT R0, R0, 0x60, R28, 0xf8, !PT ;  /* 0x0000006000007812 */ /* 0x000fc600078ef81c */
[----:B------:R-:W4:Y:S04]  /*43960*/  LDL.LU R14, [R1+0x38] ;  /* 0x00003800010e7983 */ /* 0x000f280000300800 */
[----:B------:R-:W4:Y:S01]  /*43970*/  LDL.LU R15, [R1+0x3c] ;  /* 0x00003c00010f7983 */ /* 0x000f220000300800 */
[----:B------:R-:W-:-:S03]  /*43980*/  LOP3.LUT R0, R0, R2, RZ, 0x3c, !PT ;  /* 0x0000000200007212 */ /* 0x000fc600078e3cff */
        /* <DEDUP_REMOVED lines=9> */
[C---:B------:R-:W-:Y:S01]  /*43a20*/  IMAD.SHL.U32 R3, R29.reuse, 0x400, RZ ;  /* 0x000004001d037824 */ /* 0x040fe200078e00ff */
[----:B------:R-:W-:-:S04]  /*43a30*/  LOP3.LUT R29, R29, 0x7f, RZ, 0xc0, !PT ;  /* 0x0000007f1d1d7812 */ /* 0x000fc800078ec0ff */
[----:B------:R-:W-:-:S05]  /*43a40*/  LOP3.LUT R3, R3, 0x1800, RZ, 0xc0, !PT ;  /* 0x0000180003037812 */ /* 0x000fca00078ec0ff */
[----:B------:R-:W-:Y:S01]  /*43a50*/  IMAD R2, R29, 0x10, R3 ;  /* 0x000000101d027824 */ /* 0x000fe200078e0203 */
[----:B--2---:R0:W-:Y:S04]  /*43a60*/  STS.128 [R0], R16 ;  /* 0x0000001000007388 */ /* 0x0041e80000000c00 */
[----:B0-----:R-:W2:Y:S04]  /*43a70*/  LDL.LU.64 R18, [R1+0x1c50] ;  /* 0x001c500001127983 */ /* 0x001ea80000300a00 */
[----:B------:R-:W2:Y:S04]  /*43a80*/  LDL.LU.64 R16, [R1+0x1c48] ;  /* 0x001c480001107983 */ /* 0x000ea80000300a00 */
[----:B---3--:R0:W-:Y:S04]  /*43a90*/  STS.128 [R0+0x80], R24 ;  /* 0x0000801800007388 */ /* 0x0081e80000000c00 */
[----:B0-----:R-:W3:Y:S04]  /*43aa0*/  LDL.LU.64 R26, [R1+0x1c40] ;  /* 0x001c4000011a7983 */ /* 0x001ee80000300a00 */
[----:B------:R-:W3:Y:S01]  /*43ab0*/  LDL.LU.64 R24, [R1+0x1c38] ;  /* 0x001c380001187983 */ /* 0x000ee20000300a00 */
[----:B------:R-:W-:-:S02]  /*43ac0*/  LOP3.LUT R28, R2, 0x20, RZ, 0x3c, !PT ;  /* 0x00000020021c7812 */ /* 0x000fc400078e3cff */
[C---:B------:R-:W-:Y:S02]  /*43ad0*/  LOP3.LUT R29, R2.reuse, 0x40, RZ, 0x3c, !PT ;  /* 0x00000040021d7812 */ /* 0x040fe400078e3cff */
[----:B------:R-:W-:Y:S01]  /*43ae0*/  LOP3.LUT R3, R2, 0x60, RZ, 0x3c, !PT ;  /* 0x0000006002037812 */ /* 0x000fe200078e3cff */
[----:B--2---:R0:W-:Y:S04]  /*43af0*/  STS.128 [R0+0x400], R16 ;  /* 0x0004001000007388 */ /* 0x0041e80000000c00 */
[----:B0-----:R-:W2:Y:S04]  /*43b00*/  LDL.LU.64 R18, [R1+0x1c30] ;  /* 0x001c300001127983 */ /* 0x001ea80000300a00 */
[----:B------:R-:W2:Y:S04]  /*43b10*/  LDL.LU.64 R16, [R1+0x1c28] ;  /* 0x001c280001107983 */ /* 0x000ea80000300a00 */
[----:B---3--:R-:W-:Y:S04]  /*43b20*/  STS.128 [R0+0x480], R24 ;  /* 0x0004801800007388 */ /* 0x008fe80000000c00 */
[----:B------:R-:W-:Y:S06]  /*43b30*/  BAR.SYNC.DEFER_BLOCKING 0x0 ;  /* 0x0000000000007b1d */ /* 0x000fec0000010000 */
[----:B------:R-:W0:Y:S04]  /*43b40*/  LDS.128 R24, [R2] ;  /* 0x0000000002187984 */ /* 0x000e280000000c00 */
[----:B0-----:R-:W-:Y:S04]  /*43b50*/  STL.64 [R1+0x60], R24 ;  /* 0x0000601801007387 */ /* 0x001fe80000100a00 */
[----:B------:R-:W-:Y:S04]  /*43b60*/  STL.64 [R1+0x68], R26 ;  /* 0x0000681a01007387 */ /* 0x000fe80000100a00 */
[----:B------:R-:W0:Y:S04]  /*43b70*/  LDS.128 R24, [R28] ;  /* 0x000000001c187984 */ /* 0x000e280000000c00 */
[----:B0-----:R-:W-:Y:S04]  /*43b80*/  STL.64 [R1+0xa0], R24 ;  /* 0x0000a01801007387 */ /* 0x001fe80000100a00 */
[----:B------:R-:W-:Y:S04]  /*43b90*/  STL.64 [R1+0xa8], R26 ;  /* 0x0000a81a01007387 */ /* 0x000fe80000100a00 */
[----:B------:R-:W0:Y:S04]  /*43ba0*/  LDS.128 R24, [R29] ;  /* 0x000000001d187984 */ /* 0x000e280000000c00 */
[----:B0-----:R-:W-:Y:S04]  /*43bb0*/  STL.64 [R1+0xb0], R24 ;  /* 0x0000b01801007387 */ /* 0x001fe80000100a00 */
[----:B------:R-:W-:Y:S04]  /*43bc0*/  STL.64 [R1+0xb8], R26 ;  /* 0x0000b81a01007387 */ /* 0x000fe80000100a00 */
[----:B------:R-:W0:Y:S04]  /*43bd0*/  LDS.128 R24, [R3] ;  /* 0x0000000003187984 */ /* 0x000e280000000c00 */
[----:B------:R-:W-:Y:S06]  /*43be0*/  BAR.SYNC.DEFER_BLOCKING 0x0 ;  /* 0x0000000000007b1d */ /* 0x000fec0000010000 */
[----:B----4-:R-:W-:Y:S04]  /*43bf0*/  STS.128 [R0], R4 ;  /* 0x0000000400007388 */ /* 0x010fe80000000c00 */
[----:B------:R-:W-:Y:S04]  /*43c00*/  STS.128 [R0+0x80], R8 ;  /* 0x0000800800007388 */ /* 0x000fe80000000c00 */
[----:B0-----:R-:W-:Y:S04]  /*43c10*/  STL.64 [R1+0xc0], R24 ;  /* 0x0000c01801007387 */ /* 0x001fe80000100a00 */
[----:B------:R0:W-:Y:S04]  /*43c20*/  STL.64 [R1+0xc8], R26 ;  /* 0x0000c81a01007387 */ /* 0x0001e80000100a00 */
[----:B0-----:R-:W3:Y:S04]  /*43c30*/  LDL.LU.64 R26, [R1+0x1c20] ;  /* 0x001c2000011a7983 */ /* 0x001ee80000300a00 */
[----:B------:R-:W3:Y:S04]  /*43c40*/  LDL.LU.64 R24, [R1+0x1c18] ;  /* 0x001c180001187983 */ /* 0x000ee80000300a00 */
[----:B------:R-:W4:Y:S04]  /*43c50*/  LDL.LU.64 R6, [R1+0x1c10] ;  /* 0x001c100001067983 */ /* 0x000f280000300a00 */
[----:B------:R-:W4:Y:S04]  /*43c60*/  LDL.LU.64 R4, [R1+0x1c08] ;  /* 0x001c080001047983 */ /* 0x000f280000300a00 */
[----:B------:R-:W4:Y:S04]  /*43c70*/  LDL.LU.64 R10, [R1+0x1c00] ;  /* 0x001c0000010a7983 */ /* 0x000f280000300a00 */
[----:B------:R-:W4:Y:S04]  /*43c80*/  LDL.LU.64 R8, [R1+0x1bf8] ;  /* 0x001bf80001087983 */ /* 0x000f280000300a00 */
[----:B------:R0:W-:Y:S04]  /*43c90*/  STS.128 [R0+0x400], R12 ;  /* 0x0004000c00007388 */ /* 0x0001e80000000c00 */
[----:B0-----:R-:W4:Y:S04]  /*43ca0*/  LDL.LU.64 R14, [R1+0x1bf0] ;  /* 0x001bf000010e7983 */ /* 0x001f280000300a00 */
[----:B------:R-:W4:Y:S04]  /*43cb0*/  LDL.LU.64 R12, [R1+0x1be8] ;  /* 0x001be800010c7983 */ /* 0x000f280000300a00 */
[----:B--2---:R-:W-:Y:S04]  /*43cc0*/  STS.128 [R0+0x480], R16 ;  /* 0x0004801000007388 */ /* 0x004fe80000000c00 */
        /* <DEDUP_REMOVED lines=12> */
[----:B------:R-:W-:Y:S04]  /*43d90*/  STS.128 [R0], R20 ;  /* 0x0000001400007388 */ /* 0x000fe80000000c00 */
[----:B0-----:R-:W-:Y:S04]  /*43da0*/  STL.64 [R1+0x70], R16 ;  /* 0x0000701001007387 */ /* 0x001fe80000100a00 */
[----:B------:R0:W-:Y:S04]  /*43db0*/  STL.64 [R1+0x78], R18 ;  /* 0x0000781201007387 */ /* 0x0001e80000100a00 */
[----:B0-----:R-:W2:Y:S04]  /*43dc0*/  LDL.LU.64 R18, [R1+0x1be0] ;  /* 0x001be00001127983 */ /* 0x001ea80000300a00 */
[----:B------:R-:W2:Y:S04]  /*43dd0*/  LDL.LU.64 R16, [R1+0x1bd8] ;  /* 0x001bd80001107983 */ /* 0x000ea80000300a00 */
[----:B---3--:R0:W-:Y:S04]  /*43de0*/  STS.128 [R0+0x80], R24 ;  /* 0x0000801800007388 */ /* 0x0081e80000000c00 */
[----:B------:R-:W3:Y:S04]  /*43df0*/  LDL.LU.64 R22, [R1+0x1bd0] ;  /* 0x001bd00001167983 */ /* 0x000ee80000300a00 */
[----:B----4-:R1:W-:Y:S04]  /*43e00*/  STS.128 [R0+0x400], R4 ;  /* 0x0004000400007388 */ /* 0x0103e80000000c00 */
[----:B------:R-:W3:Y:S04]  /*43e10*/  LDL.LU.64 R20, [R1+0x1bc8] ;  /* 0x001bc80001147983 */ /* 0x000ee80000300a00 */
[----:B------:R-:W-:Y:S04]  /*43e20*/  STS.128 [R0+0x480], R8 ;  /* 0x0004800800007388 */ /* 0x000fe80000000c00 */
[----:B------:R-:W-:Y:S06]  /*43e30*/  BAR.SYNC.DEFER_BLOCKING 0x0 ;  /* 0x0000000000007b1d */ /* 0x000fec0000010000 */
[----:B0-----:R-:W3:Y:S04]  /*43e40*/  LDL.LU.64 R26, [R1+0x1bc0] ;  /* 0x001bc000011a7983 */ /* 0x001ee80000300a00 */
[----:B------:R-:W3:Y:S04]  /*43e50*/  LDL.LU.64 R24, [R1+0x1bb8] ;  /* 0x001bb80001187983 */ /* 0x000ee80000300a00 */
[----:B-1----:R-:W3:Y:S04]  /*43e60*/  LDL R7, [R1+0x1acc] ;  /* 0x001acc0001077983 */ /* 0x002ee80000100800 */
[----:B------:R-:W0:Y:S04]  /*43e70*/  LDS.128 R8, [R2] ;  /* 0x0000000002087984 */ /* 0x000e280000000c00 */
[----:B0-----:R-:W-:Y:S04]  /*43e80*/  STL.64 [R1+0x40], R8 ;  /* 0x0000400801007387 */ /* 0x001fe80000100a00 */
[----:B------:R-:W-:Y:S04]  /*43e90*/  STL.64 [R1+0x48], R10 ;  /* 0x0000480a01007387 */ /* 0x000fe80000100a00 */
[----:B------:R-:W0:Y:S04]  /*43ea0*/  LDS.128 R8, [R28] ;  /* 0x000000001c087984 */ /* 0x000e280000000c00 */
[----:B0-----:R-:W-:Y:S04]  /*43eb0*/  STL.64 [R1+0x30], R8 ;  /* 0x0000300801007387 */ /* 0x001fe80000100a00 */
[----:B------:R-:W-:Y:S04]  /*43ec0*/  STL.64 [R1+0x38], R10 ;  /* 0x0000380a01007387 */ /* 0x000fe80000100a00 */
[----:B------:R-:W0:Y:S04]  /*43ed0*/  LDS.128 R8, [R29] ;  /* 0x000000001d087984 */ /* 0x000e280000000c00 */
[----:B------:R1:W-:Y:S04]  /*43ee0*/  STL [R1+0x1bb4], R29 ;  /* 0x001bb41d01007387 */ /* 0x0003e80000100800 */
[----:B-1----:R-:W4:Y:S04]  /*43ef0*/  LDL.LU R29, [R1+0x60] ;  /* 0x00006000011d7983 */ /* 0x002f280000300800 */
[----:B0-----:R-:W-:Y:S04]  /*43f00*/  STL.64 [R1+0x20], R8 ;  /* 0x0000200801007387 */ /* 0x001fe80000100a00 */
[----:B------:R-:W-:Y:S04]  /*43f10*/  STL.64 [R1+0x28], R10 ;  /* 0x0000280a01007387 */ /* 0x000fe80000100a00 */
[----:B------:R-:W0:Y:S04]  /*43f20*/  LDS.128 R8, [R3] ;  /* 0x0000000003087984 */ /* 0x000e280000000c00 */
[----:B------:R-:W-:Y:S06]  /*43f30*/  BAR.SYNC.DEFER_BLOCKING 0x0 ;  /* 0x0000000000007b1d */ /* 0x000fec0000010000 */
[----:B------:R-:W4:Y:S04]  /*43f40*/  LDL.LU R4, [R1+0x1ae8] ;  /* 0x001ae80001047983 */ /* 0x000f280000300800 */
[----:B------:R-:W4:Y:S04]  /*43f50*/  LDL.LU R6, [R1+0x1ad0] ;  /* 0x001ad00001067983 */ /* 0x000f280000300800 */
[----:B------:R1:W-:Y:S04]  /*43f60*/  STS.128 [R0], R12 ;  /* 0x0000000c00007388 */ /* 0x0003e80000000c00 */
[----:B0-----:R-:W-:Y:S04]  /*43f70*/  STL.64 [R1+0x10], R8 ;  /* 0x0000100801007387 */ /* 0x001fe80000100a00 */
[----:B------:R-:W-:Y:S04]  /*43f80*/  STL.64 [R1+0x18], R10 ;  /* 0x0000180a01007387 */ /* 0x000fe80000100a00 */
[----:B-1----:R-:W4:Y:S04]  /*43f90*/  LDL.LU R13, [R1+0x1af0] ;  /* 0x001af000010d7983 */ /* 0x002f280000300800 */
[----:B------:R-:W4:Y:S04]  /*43fa0*/  LDL.LU R14, [R1+0x1aec] ;  /* 0x001aec00010e7983 */ /* 0x000f280000300800 */
[----:B------:R-:W4:Y:S04]  /*43fb0*/  LDL R15, [R1+0x1ad4] ;  /* 0x001ad400010f7983 */ /* 0x000f280000100800 */
[----:B--2---:R-:W-:Y:S04]  /*43fc0*/  STS.128 [R0+0x80], R16 ;  /* 0x0000801000007388 */ /* 0x004fe80000000c00 */
[----:B---3--:R-:W-:Y:S04]  /*43fd0*/  STS.128 [R0+0x400], R20 ;  /* 0x0004001400007388 */ /* 0x008fe80000000c00 */
[----:B------:R0:W-:Y:S04]  /*43fe0*/  STS.128 [R0+0x480], R24 ;  /* 0x0004801800007388 */ /* 0x0001e80000000c00 */
[----:B------:R-:W-:Y:S01]  /*43ff0*/  BAR.SYNC.DEFER_BLOCKING 0x0 ;  /* 0x0000000000007b1d */ /* 0x000fe20000010000 */
[C---:B------:R-:W-:Y:S01]  /*44000*/  IMAD R3, R7.reuse, c[0x0][0x194], RZ ;  /* 0x0000650007037a24 */ /* 0x040fe200078e02ff */
[----:B------:R-:W-:-:S04]  /*44010*/  ISETP.GE.AND P4, PT, R7, c[0x0][0x178], PT ;  /* 0x00005e0007007a0c */ /* 0x000fc80003f86270 */
[----:B0-----:R-:W-:-:S04]  /*44020*/  LEA R24, P0, R3, c[0x0][0x170], 0x1 ;  /* 0x00005c0003187a11 */ /* 0x001fc800078008ff */
[----:B------:R-:W-:Y:S01]  /*44030*/  LEA.HI.X.SX32 R25, R3, c[0x0][0x174], 0x1, P0 ;  /* 0x00005d0003197a11 */ /* 0x000fe200000f0eff */
[----:B------:R-:W0:Y:S04]  /*44040*/  LDS.128 R8, [R2] ;  /* 0x0000000002087984 */ /* 0x000e280000000c00 */
[----:B0-----:R0:W-:Y:S04]  /*44050*/  STL [R1+0x1bb0], R9 ;  /* 0x001bb00901007387 */ /* 0x0011e80000100800 */
[----:B0-----:R-:W2:Y:S01]  /*44060*/  LDL R9, [R1+0x1acc] ;  /* 0x001acc0001097983 */ /* 0x001ea20000100800 */
[----:B------:R-:W-:-:S03]  /*44070*/  IMAD.MOV.U32 R7, RZ, RZ, c[0x0][0x194] ;  /* 0x00006500ff077624 */ /* 0x000fc600078e00ff */
[----:B------:R0:W-:Y:S04]  /*44080*/  STL [R1+0x1b78], R10 ;  /* 0x001b780a01007387 */ /* 0x0001e80000100800 */
[----:B------:R1:W-:Y:S04]  /*44090*/  STL [R1+0x1b6c], R11 ;  /* 0x001b6c0b01007387 */ /* 0x0003e80000100800 */
[----:B0-----:R-:W3:Y:S04]  /*440a0*/  LDL.LU R10, [R1+0x40] ;  /* 0x00004000010a7983 */ /* 0x001ee80000300800 */
[----:B------:R-:W3:Y:S04]  /*440b0*/  LDL R27, [R1+0x1adc] ;  /* 0x001adc00011b7983 */ /* 0x000ee80000100800 */
[----:B-1----:R-:W3:Y:S01]  /*440c0*/  LDL R11, [R1+0x1ad8] ;  /* 0x001ad800010b7983 */ /* 0x002ee20000100800 */
[----:B----4-:R-:W-:-:S02]  /*440d0*/  ISETP.GE.AND P2, PT, R4, c[0x0][0x17c], PT ;  /* 0x00005f0004007a0c */ /* 0x010fc40003f46270 */
[C---:B------:R-:W-:Y:S01]  /*440e0*/  ISETP.LT.AND P4, PT, R6.reuse, c[0x0][0x17c], !P4 ;  /* 0x00005f0006007a0c */ /* 0x040fe20006781270 */
[C---:B------:R-:W-:Y:S01]  /*440f0*/  IMAD R16, R6.reuse, c[0x0][0x198], RZ ;  /* 0x0000660006107a24 */ /* 0x040fe200078e02ff */
[----:B------:R-:W-:-:S03]  /*44100*/  ISETP.GE.AND P3, PT, R6, c[0x0][0x17c], PT ;  /* 0x00005f0006007a0c */ /* 0x000fc60003f66270 */
[----:B------:R-:W-:-:S08]  /*44110*/  IMAD.WIDE R4, R16, 0x2, R24 ;  /* 0x0000000210047825 */ /* 0x000fd000078e0218 */
[----:B------:R-:W-:Y:S01]  /*44120*/  @P4 STG.E.U16 [R4.64], R29 ;  /* 0x0000001d04004986 */ /* 0x000fe2000c101506 */
[----:B------:R-:W-:Y:S02]  /*44130*/  ISETP.GE.AND P0, PT, R13, c[0x0][0x17c], PT ;  /* 0x00005f000d007a0c */ /* 0x000fe40003f06270 */
[----:B------:R-:W-:Y:S02]  /*44140*/  ISETP.GE.AND P1, PT, R14, c[0x0][0x17c], PT ;  /* 0x00005f000e007a0c */ /* 0x000fe40003f26270 */
[----:B------:R-:W-:Y:S02]  /*44150*/  ISETP.LT.AND P4, PT, R15, c[0x0][0x178], !P3 ;  /* 0x00005e000f007a0c */ /* 0x000fe40005f81270 */
[----:B------:R0:W1:Y:S04]  /*44160*/  LDS.128 R12, [R28] ;  /* 0x000000001c0c7984 */ /* 0x0000680000000c00 */
[----:B0-----:R-:W4:Y:S04]  /*44170*/  LDL.LU R28, [R1+0xa0] ;  /* 0x0000a000011c7983 */ /* 0x001f280000300800 */
[----:B-1----:R-:W-:Y:S04]  /*44180*/  STL [R1+0x1b88], R13 ;  /* 0x001b880d01007387 */ /* 0x002fe80000100800 */
[----:B------:R0:W-:Y:S04]  /*44190*/  STL [R1+0x1b74], R14 ;  /* 0x001b740e01007387 */ /* 0x0001e80000100800 */
[----:B0-----:R-:W4:Y:S04]  /*441a0*/  LDL.LU R14, [R1+0x50] ;  /* 0x00005000010e7983 */ /* 0x001f280000300800 */
[----:B------:R0:W-:Y:S04]  /*441b0*/  STL [R1+0x1b70], R15 ;  /* 0x001b700f01007387 */ /* 0x0001e80000100800 */
[----:B0-----:R-:W4:Y:S01]  /*441c0*/  LDL R15, [R1+0x1ad4] ;  /* 0x001ad400010f7983 */ /* 0x001f220000100800 */
[----:B------:R-:W-:-:S03]  /*441d0*/  PRMT R22, R29, 0x7632, R22 ;  /* 0x000076321d167816 */ /* 0x000fc60000000016 */
[----:B------:R-:W4:Y:S01]  /*441e0*/  LDL.LU R29, [R1+0x1bb4] ;  /* 0x001bb400011d7983 */ /* 0x000f220000300800 */
[----:B------:R-:W-:-:S03]  /*441f0*/  IMAD R2, R7, 0x80, R3 ;  /* 0x0000008007027824 */ /* 0x000fc600078e0203 */
[----:B------:R-:W4:Y:S01]  /*44200*/  LDL.LU R13, [R1+0x1af4] ;  /* 0x001af400010d7983 */ /* 0x000f220000300800 */
[----:B------:R-:W-:Y:S01]  /*44210*/  IMAD R0, R7, 0x80, R2 ;  /* 0x0000008007007824 */ /* 0x000fe200078e0202 */
[----:B------:R-:W-:-:S03]  /*44220*/  LEA R6, P5, R2, c[0x0][0x170], 0x1 ;  /* 0x00005c0002067a11 */ /* 0x000fc600078a08ff */
[----:B------:R-:W-:Y:S01]  /*44230*/  IMAD R3, R7, 0x80, R0 ;  /* 0x0000008007037824 */ /* 0x000fe200078e0200 */
[----:B------:R-:W-:Y:S02]  /*44240*/  LEA R4, P6, R0, c[0x0][0x170], 0x1 ;  /* 0x00005c0000047a11 */ /* 0x000fe400078c08ff */
[----:B------:R-:W-:Y:S02]  /*44250*/  LEA.HI.X.SX32 R7, R2, c[0x0][0x174], 0x1, P5 ;  /* 0x00005d0002077a11 */ /* 0x000fe400028f0eff */
[C---:B------:R-:W-:Y:S02]  /*44260*/  LEA R2, P5, R3.reuse, c[0x0][0x170], 0x1 ;  /* 0x00005c0003027a11 */ /* 0x040fe400078a08ff */
[----:B------:R-:W-:Y:S02]  /*44270*/  LEA.HI.X.SX32 R5, R0, c[0x0][0x174], 0x1, P6 ;  /* 0x00005d0000057a11 */ /* 0x000fe400030f0eff */
[----:B------:R-:W-:Y:S01]  /*44280*/  LEA.HI.X.SX32 R3, R3, c[0x0][0x174], 0x1, P5 ;  /* 0x00005d0003037a11 */ /* 0x000fe200028f0eff */
[C---:B------:R-:W-:Y:S01]  /*44290*/  IMAD.WIDE R20, R16.reuse, 0x2, R6 ;  /* 0x0000000210147825 */ /* 0x040fe200078e0206 */
[----:B------:R-:W-:-:S03]  /*442a0*/  IADD3 R0, R16, c[0x0][0x198], RZ ;  /* 0x0000660010007a10 */ /* 0x000fc60007ffe0ff */
[----:B------:R-:W-:-:S04]  /*442b0*/  IMAD.WIDE R18, R16, 0x2, R4 ;  /* 0x0000000210127825 */ /* 0x000fc800078e0204 */
[----:B------:R-:W-:Y:S01]  /*442c0*/  IMAD.WIDE R16, R16, 0x2, R2 ;  /* 0x0000000210107825 */ /* 0x000fe200078e0202 */
[----:B--2---:R-:W-:Y:S02]  /*442d0*/  ISETP.LT.AND P5, PT, R9, c[0x0][0x178], !P2 ;  /* 0x00005e0009007a0c */ /* 0x004fe400057a1270 */
[----:B---3--:R-:W-:Y:S02]  /*442e0*/  ISETP.LT.AND P6, PT, R27, c[0x0][0x178], !P3 ;  /* 0x00005e001b007a0c */ /* 0x008fe40005fc1270 */
[----:B------:R-:W-:Y:S01]  /*442f0*/  ISETP.LT.AND P3, PT, R11, c[0x0][0x178], !P3 ;  /* 0x00005e000b007a0c */ /* 0x000fe20005f61270 */
[----:B----4-:R0:W-:Y:S10]  /*44300*/  @P4 STG.E.U16 [R20.64], R14 ;  /* 0x0000000e14004986 */ /* 0x0101f4000c101506 */
[----:B------:R-:W-:Y:S04]  /*44310*/  @P6 STG.E.U16 [R18.64], R10 ;  /* 0x0000000a12006986 */ /* 0x000fe8000c101506 */
[----:B------:R-:W-:Y:S01]  /*44320*/  @P3 STG.E.U16 [R16.64], R8 ;  /* 0x0000000810003986 */ /* 0x000fe2000c101506 */
[----:B0-----:R-:W-:-:S05]  /*44330*/  IMAD.WIDE R20, R0, 0x2, R24 ;  /* 0x0000000200147825 */ /* 0x001fca00078e0218 */
[----:B------:R0:W-:Y:S02]  /*44340*/  @P5 STG.E.U16 [R20.64], R22 ;  /* 0x0000001614005986 */ /* 0x0001e4000c101506 */
[----:B0-----:R-:W-:Y:S02]  /*44350*/  PRMT R22, R10, 0x7632, R22 ;  /* 0x000076320a167816 */ /* 0x001fe40000000016 */
[----:B------:R-:W2:Y:S01]  /*44360*/  LDL.LU R10, [R1+0x1af8] ;  /* 0x001af800010a7983 */ /* 0x000ea20000300800 */
[----:B------:R-:W-:Y:S02]  /*44370*/  ISETP.LT.AND P4, PT, R15, c[0x0][0x178], !P2 ;  /* 0x00005e000f007a0c */ /* 0x000fe40005781270 */
[----:B------:R-:W-:Y:S02]  /*44380*/  ISETP.LT.AND P6, PT, R27, c[0x0][0x178], !P2 ;  /* 0x00005e001b007a0c */ /* 0x000fe400057c1270 */
[----:B------:R-:W-:Y:S01]  /*44390*/  ISETP.LT.AND P2, PT, R11, c[0x0][0x178], !P2 ;  /* 0x00005e000b007a0c */ /* 0x000fe20005741270 */
[----:B------:R-:W-:Y:S01]  /*443a0*/  IMAD.WIDE R18, R0, 0x2, R6 ;  /* 0x0000000200127825 */ /* 0x000fe200078e0206 */
[----:B------:R-:W-:-:S02]  /*443b0*/  ISETP.LT.AND P3, PT, R9, c[0x0][0x178], !P0 ;  /* 0x00005e0009007a0c */ /* 0x000fc40004761270 */
[----:B------:R-:W-:Y:S01]  /*443c0*/  PRMT R23, R14, 0x7632, R23 ;  /* 0x000076320e177816 */ /* 0x000fe20000000017 */
[----:B------:R-:W-:Y:S01]  /*443d0*/  IMAD.WIDE R16, R0, 0x2, R4 ;  /* 0x0000000200107825 */ /* 0x000fe200078e0204 */
[----:B------:R-:W-:Y:S01]  /*443e0*/  PRMT R26, R8, 0x7632, R26 ;  /* 0x00007632081a7816 */ /* 0x000fe2000000001a */
[----:B------:R-:W3:Y:S01]  /*443f0*/  LDL.LU R14, [R1+0x30] ;  /* 0x00003000010e7983 */ /* 0x000ee20000300800 */
[C---:B------:R-:W-:Y:S01]  /*44400*/  IADD3 R8, R0.reuse, c[0x0][0x198], RZ ;  /* 0x0000660000087a10 */ /* 0x040fe20007ffe0ff */
[----:B------:R-:W-:Y:S02]  /*44410*/  IMAD.WIDE R20, R0, 0x2, R2 ;  /* 0x0000000200147825 */ /* 0x000fe400078e0202 */
[----:B------:R-:W-:Y:S04]  /*44420*/  @P4 STG.E.U16 [R18.64], R23 ;  /* 0x0000001712004986 */ /* 0x000fe8000c101506 */
[----:B------:R0:W-:Y:S04]  /*44430*/  @P6 STG.E.U16 [R16.64], R22 ;  /* 0x0000001610006986 */ /* 0x0001e8000c101506 */
[----:B------:R-:W-:Y:S01]  /*44440*/  @P2 STG.E.U16 [R20.64], R26 ;  /* 0x0000001a14002986 */ /* 0x000fe2000c101506 */
[----:B0-----:R-:W-:-:S05]  /*44450*/  IMAD.WIDE R16, R8, 0x2, R24 ;  /* 0x0000000208107825 */ /* 0x001fca00078e0218 */
[----:B------:R-:W-:Y:S04]  /*44460*/  @P3 STG.E.U16 [R16.64], R28 ;  /* 0x0000001c10003986 */ /* 0x000fe8000c101506 */
[----:B------:R-:W0:Y:S01]  /*44470*/  LDS.128 R16, [R29] ;  /* 0x000000001d107984 */ /* 0x000e220000000c00 */
[----:B------:R-:W-:-:S03]  /*44480*/  ISETP.LT.AND P6, PT, R11, c[0x0][0x178], !P0 ;  /* 0x00005e000b007a0c */ /* 0x000fc600047c1270 */
[----:B------:R-:W4:Y:S01]  /*44490*/  LDL.LU R11, [R1+0xb0] ;  /* 0x0000b000010b7983 */ /* 0x000f220000300800 */
[----:B------:R-:W-:Y:S02]  /*444a0*/  ISETP.GE.AND P5, PT, R13, c[0x0][0x17c], PT ;  /* 0x00005f000d007a0c */ /* 0x000fe40003fa6270 */
[----:B--2---:R-:W-:Y:S02]  /*444b0*/  ISETP.GE.AND P3, PT, R10, c[0x0][0x17c], PT ;  /* 0x00005f000a007a0c */ /* 0x004fe40003f66270 */
[----:B------:R-:W2:Y:S04]  /*444c0*/  LDL.LU R10, [R1+0x80] ;  /* 0x00008000010a7983 */ /* 0x000ea80000300800 */
[----:B0-----:R0:W-:Y:S04]  /*444d0*/  STL [R1+0x1b84], R17 ;  /* 0x001b841101007387 */ /* 0x0011e80000100800 */
[----:B0-----:R-:W2:Y:S04]  /*444e0*/  LDL R17, [R1+0x1ad8] ;  /* 0x001ad80001117983 */ /* 0x001ea80000100800 */
[----:B------:R0:W-:Y:S04]  /*444f0*/  STL [R1+0x1b7c], R18 ;  /* 0x001b7c1201007387 */ /* 0x0001e80000100800 */
[----:B0-----:R-:W2:Y:S04]  /*44500*/  LDL R18, [R1+0x1adc] ;  /* 0x001adc0001127983 */ /* 0x001ea80000100800 */
[----:B------:R0:W-:Y:S04]  /*44510*/  STL [R1+0x1b68], R19 ;  /* 0x001b681301007387 */ /* 0x0001e80000100800 */
[----:B0-----:R-:W2:Y:S04]  /*44520*/  LDL.LU R19, [R1+0x90] ;  /* 0x0000900001137983 */ /* 0x001ea80000300800 */
[----:B------:R-:W3:Y:S01]  /*44530*/  LDL.LU R13, [R1+0x1afc] ;  /* 0x001afc00010d7983 */ /* 0x000ee20000300800 */
[----:B------:R-:W-:-:S02]  /*44540*/  ISETP.LT.AND P4, PT, R15, c[0x0][0x178], !P0 ;  /* 0x00005e000f007a0c */ /* 0x000fc40004781270 */
[----:B------:R-:W-:Y:S01]  /*44550*/  ISETP.LT.AND P2, PT, R27, c[0x0][0x178], !P0 ;  /* 0x00005e001b007a0c */ /* 0x000fe20004741270 */
[----:B------:R-:W-:Y:S01]  /*44560*/  IMAD.WIDE R20, R8, 0x2, R6 ;  /* 0x0000000208147825 */ /* 0x000fe200078e0206 */
[----:B------:R-:W-:-:S03]  /*44570*/  ISETP.LT.AND P0, PT, R9, c[0x0][0x178], !P1 ;  /* 0x00005e0009007a0c */ /* 0x000fc60004f01270 */
[C---:B------:R-:W-:Y:S01]  /*44580*/  IMAD.WIDE R22, R8.reuse, 0x2, R4 ;  /* 0x0000000208167825 */ /* 0x040fe200078e0204 */
[----:B------:R-:W-:-:S03]  /*44590*/  IADD3 R0, R8, c[0x0][0x198], RZ ;  /* 0x0000660008007a10 */ /* 0x000fc60007ffe0ff */
[----:B------:R-:W-:Y:S01]  /*445a0*/  IMAD.WIDE R26, R8, 0x2, R2 ;  /* 0x00000002081a7825 */ /* 0x000fe200078e0202 */
[----:B------:R-:W-:-:S03]  /*445b0*/  PRMT R8, R28, 0x7632, R8 ;  /* 0x000076321c087816 */ /* 0x000fc60000000008 */
[----:B------:R-:W-:Y:S01]  /*445c0*/  IMAD.WIDE R28, R0, 0x2, R24 ;  /* 0x00000002001c7825 */ /* 0x000fe200078e0218 */
[----:B--2---:R-:W-:Y:S04]  /*445d0*/  @P4 STG.E.U16 [R20.64], R19 ;  /* 0x0000001314004986 */ /* 0x004fe8000c101506 */
[----:B---3--:R0:W-:Y:S01]  /*445e0*/  @P2 STG.E.U16 [R22.64], R14 ;  /* 0x0000000e16002986 */ /* 0x0081e2000c101506 */
[----:B------:R-:W-:-:S03]  /*445f0*/  ISETP.LT.AND P2, PT, R15, c[0x0][0x178], !P1 ;  /* 0x00005e000f007a0c */ /* 0x000fc60004f41270 */
[----:B------:R-:W-:Y:S04]  /*44600*/  @P6 STG.E.U16 [R26.64], R12 ;  /* 0x0000000c1a006986 */ /* 0x000fe8000c101506 */
[----:B------:R1:W-:Y:S01]  /*44610*/  @P0 STG.E.U16 [R28.64], R8 ;  /* 0x000000081c000986 */ /* 0x0003e2000c101506 */
[----:B0-----:R-:W-:Y:S01]  /*44620*/  IMAD.WIDE R22, R0, 0x2, R6 ;  /* 0x0000000200167825 */ /* 0x001fe200078e0206 */
[----:B-1----:R-:W-:-:S05]  /*44630*/  PRMT R8, R19, 0x7632, R8 ;  /* 0x0000763213087816 */ /* 0x002fca0000000008 */
[----:B------:R0:W-:Y:S01]  /*44640*/  @P2 STG.E.U16 [R22.64], R8 ;  /* 0x0000000816002986 */ /* 0x0001e2000c101506 */
[----:B------:R-:W-:-:S03]  /*44650*/  ISETP.GE.AND P2, PT, R13, c[0x0][0x17c], PT ;  /* 0x00005f000d007a0c */ /* 0x000fc60003f46270 */
[----:B------:R-:W1:Y:S01]  /*44660*/  S2R R13, SR_TID.X ;  /* 0x00000000000d7919 */ /* 0x000e620000002100 */
[----:B------:R-:W-:Y:S01]  /*44670*/  ISETP.LT.AND P4, PT, R18, c[0x0][0x178], !P1 ;  /* 0x00005e0012007a0c */ /* 0x000fe20004f81270 */
[----:B------:R-:W-:Y:S01]  /*44680*/  IMAD.WIDE R20, R0, 0x2, R4 ;  /* 0x0000000200147825 */ /* 0x000fe200078e0204 */
[----:B------:R-:W-:Y:S02]  /*44690*/  PRMT R29, R14, 0x7632, R29 ;  /* 0x000076320e1d7816 */ /* 0x000fe4000000001d */
[----:B------:R-:W-:Y:S01]  /*446a0*/  ISETP.LT.AND P6, PT, R9, c[0x0][0x178], !P5 ;  /* 0x00005e0009007a0c */ /* 0x000fe20006fc1270 */
[----:B------:R-:W-:Y:S01]  /*446b0*/  IMAD.WIDE R26, R0, 0x2, R2 ;  /* 0x00000002001a7825 */ /* 0x000fe200078e0202 */
[----:B------:R-:W-:Y:S01]  /*446c0*/  ISETP.LT.AND P0, PT, R15, c[0x0][0x178], !P5 ;  /* 0x00005e000f007a0c */ /* 0x000fe20006f01270 */
[----:B------:R-:W2:Y:S01]  /*446d0*/  LDL.LU R14, [R1+0x20] ;  /* 0x00002000010e7983 */ /* 0x000ea20000300800 */
[----:B------:R-:W-:-:S05]  /*446e0*/  ISETP.LT.AND P1, PT, R17, c[0x0][0x178], !P1 ;  /* 0x00005e0011007a0c */ /* 0x000fca0004f21270 */
[----:B------:R3:W-:Y:S01]  /*446f0*/  @P4 STG.E.U16 [R20.64], R29 ;  /* 0x0000001d14004986 */ /* 0x0007e2000c101506 */
[----:B------:R-:W-:Y:S02]  /*44700*/  ISETP.LT.AND P4, PT, R18, c[0x0][0x178], !P5 ;  /* 0x00005e0012007a0c */ /* 0x000fe40006f81270 */
[----:B------:R-:W-:Y:S02]  /*44710*/  ISETP.LT.AND P5, PT, R17, c[0x0][0x178], !P5 ;  /* 0x00005e0011007a0c */ /* 0x000fe40006fa1270 */
[C---:B-1----:R-:W-:Y:S01]  /*44720*/  LOP3.LUT R17, R13.reuse, 0x7f, RZ, 0xc0, !PT ;  /* 0x0000007f0d117812 */ /* 0x042fe200078ec0ff */
[----:B------:R-:W-:Y:S01]  /*44730*/  IMAD.SHL.U32 R13, R13, 0x400, RZ ;  /* 0x000004000d0d7824 */ /* 0x000fe200078e00ff */
[----:B------:R-:W-:-:S04]  /*44740*/  PRMT R28, R12, 0x7632, R28 ;  /* 0x000076320c1c7816 */ /* 0x000fc8000000001c */
[----:B------:R-:W-:Y:S02]  /*44750*/  LOP3.LUT R13, R13, 0x1800, RZ, 0xc0, !PT ;  /* 0x000018000d0d7812 */ /* 0x000fe400078ec0ff */
[----:B------:R-:W-:-:S03]  /*44760*/  IADD3 R12, R0, c[0x0][0x198], RZ ;  /* 0x00006600000c7a10 */ /* 0x000fc60007ffe0ff */
[----:B------:R-:W-:Y:S02]  /*44770*/  IMAD R13, R17, 0x10, R13 ;  /* 0x00000010110d7824 */ /* 0x000fe400078e020d */
[C---:B0-----:R-:W-:Y:S01]  /*44780*/  IMAD.WIDE R22, R12.reuse, 0x2, R24 ;  /* 0x000000020c167825 */ /* 0x041fe200078e0218 */
[----:B------:R-:W-:Y:S02]  /*44790*/  @P1 STG.E.U16 [R26.64], R28 ;  /* 0x0000001c1a001986 */ /* 0x000fe4000c101506 */
[----:B------:R-:W-:Y:S01]  /*447a0*/  LOP3.LUT R13, R13, 0x60, RZ, 0x3c, !PT ;  /* 0x000000600d0d7812 */ /* 0x000fe200078e3cff */
[----:B---3--:R-:W-:Y:S01]  /*447b0*/  IMAD.WIDE R20, R12, 0x2, R6 ;  /* 0x000000020c147825 */ /* 0x008fe200078e0206 */
[----:B----4-:R-:W-:Y:S04]  /*447c0*/  @P6 STG.E.U16 [R22.64], R11 ;  /* 0x0000000b16006986 */ /* 0x010fe8000c101506 */
[----:B------:R-:W-:Y:S04]  /*447d0*/  @P0 STG.E.U16 [R20.64], R10 ;  /* 0x0000000a14000986 */ /* 0x000fe8000c101506 */
[----:B------:R-:W0:Y:S01]  /*447e0*/  LDS.128 R20, [R13] ;  /* 0x000000000d147984 */ /* 0x000e220000000c00 */
[----:B------:R-:W-:-:S03]  /*447f0*/  ISETP.LT.AND P6, PT, R9, c[0x0][0x178], !P3 ;  /* 0x00005e0009007a0c */ /* 0x000fc60005fc1270 */
[----:B------:R-:W3:Y:S04]  /*44800*/  LDL.LU R9, [R1+0x1bb0] ;  /* 0x001bb00001097983 */ /* 0x000ee80000300800 */
[----:B------:R-:W4:Y:S01]  /*44810*/  LDL.LU R17, [R1+0x1b00] ;  /* 0x001b000001117983 */ /* 0x000f220000300800 */
[----:B------:R-:W-:-:S03]  /*44820*/  PRMT R0, R11, 0x7632, R0 ;  /* 0x000076320b007816 */ /* 0x000fc60000000000 */
[----:B0-----:R-:W-:Y:S04]  /*44830*/  STL.64 [R1+0x1ba8], R20 ;  /* 0x001ba81401007387 */ /* 0x001fe80000100a00 */
[----:B------:R0:W-:Y:S04]  /*44840*/  STL [R1+0x1b80], R22 ;  /* 0x001b801601007387 */ /* 0x0001e80000100800 */
[----:B0-----:R-:W3:Y:S04]  /*44850*/  LDL R22, [R1+0x1acc] ;  /* 0x001acc0001167983 */ /* 0x001ee80000100800 */
[----:B------:R0:W-:Y:S04]  /*44860*/  STL [R1+0x1b64], R23 ;  /* 0x001b641701007387 */ /* 0x0001e80000100800 */
[----:B0-----:R-:W4:Y:S04]  /*44870*/  LDL.LU R23, [R1+0x1ad8] ;  /* 0x001ad80001177983 */ /* 0x001f280000300800 */
[----:B------:R-:W4:Y:S04]  /*44880*/  LDL.LU R11, [R1+0x1b04] ;  /* 0x001b0400010b7983 */ /* 0x000f280000300800 */
[----:B------:R-:W4:Y:S01]  /*44890*/  LDL.LU R19, [R1+0xc0] ;  /* 0x0000c00001137983 */ /* 0x000f220000300800 */
[C---:B------:R-:W-:Y:S01]  /*448a0*/  IADD3 R8, R12.reuse, c[0x0][0x198], RZ ;  /* 0x000066000c087a10 */ /* 0x040fe20007ffe0ff */
[C---:B------:R-:W-:Y:S01]  /*448b0*/  IMAD.WIDE R20, R12.reuse, 0x2, R4 ;  /* 0x000000020c147825 */ /* 0x040fe200078e0204 */
[----:B------:R-:W-:Y:S01]  /*448c0*/  ISETP.LT.AND P0, PT, R15, c[0x0][0x178], !P3 ;  /* 0x00005e000f007a0c */ /* 0x000fe20005f01270 */
[----:B------:R-:W4:Y:S02]  /*448d0*/  LDL.LU R13, [R1+0x70] ;  /* 0x00007000010d7983 */ /* 0x000f240000300800 */
[----:B------:R-:W-:-:S04]  /*448e0*/  IMAD.WIDE R26, R12, 0x2, R2 ;  /* 0x000000020c1a7825 */ /* 0x000fc800078e0202 */
[----:B------:R-:W-:Y:S01]  /*448f0*/  IMAD.WIDE R28, R8, 0x2, R24 ;  /* 0x00000002081c7825 */ /* 0x000fe200078e0218 */
[----:B--2---:R0:W-:Y:S01]  /*44900*/  @P4 STG.E.U16 [R20.64], R14 ;  /* 0x0000000e14004986 */ /* 0x0041e2000c101506 */
[----:B------:R-:W-:-:S03]  /*44910*/  ISETP.LT.AND P4, PT, R18, c[0x0][0x178], !P3 ;  /* 0x00005e0012007a0c */ /* 0x000fc60005f81270 */
[----:B------:R-:W-:Y:S04]  /*44920*/  @P5 STG.E.U16 [R26.64], R16 ;  /* 0x000000101a005986 */ /* 0x000fe8000c101506 */
[----:B------:R1:W-:Y:S01]  /*44930*/  @P6 STG.E.U16 [R28.64], R0 ;  /* 0x000000001c006986 */ /* 0x0003e2000c101506 */
[----:B------:R-:W-:Y:S01]  /*44940*/  PRMT R12, R14, 0x7632, R12 ;  /* 0x000076320e0c7816 */ /* 0x000fe2000000000c */
[----:B0-----:R-:W-:Y:S01]  /*44950*/  IMAD.WIDE R20, R8, 0x2, R2 ;  /* 0x0000000208147825 */ /* 0x001fe200078e0202 */
[----:B-1----:R-:W-:-:S03]  /*44960*/  PRMT R0, R10, 0x7632, R0 ;  /* 0x000076320a007816 */ /* 0x002fc60000000000 */
[----:B------:R-:W-:Y:S01]  /*44970*/  IMAD.WIDE R28, R8, 0x2, R6 ;  /* 0x00000002081c7825 */ /* 0x000fe200078e0206 */
[----:B------:R-:W-:Y:S01]  /*44980*/  PRMT R16, R16, 0x7632, R16 ;  /* 0x0000763210107816 */ /* 0x000fe20000000010 */
[----:B------:R-:W2:Y:S02]  /*44990*/  LDL.LU R10, [R1+0x10] ;  /* 0x00001000010a7983 */ /* 0x000ea40000300800 */
[C---:B------:R-:W-:Y:S02]  /*449a0*/  IMAD.WIDE R26, R8.reuse, 0x2, R4 ;  /* 0x00000002081a7825 */ /* 0x040fe400078e0204 */
[----:B------:R0:W-:Y:S04]  /*449b0*/  @P0 STG.E.U16 [R28.64], R0 ;  /* 0x000000001c000986 */ /* 0x0001e8000c101506 */
[----:B------:R1:W-:Y:S01]  /*449c0*/  @P4 STG.E.U16 [R26.64], R12 ;  /* 0x0000000c1a004986 */ /* 0x0003e2000c101506 */
[----:B0-----:R-:W-:-:S05]  /*449d0*/  IADD3 R0, R8, c[0x0][0x198], RZ ;  /* 0x0000660008007a10 */ /* 0x001fca0007ffe0ff */
[----:B-1----:R-:W-:Y:S01]  /*449e0*/  IMAD.WIDE R26, R0, 0x2, R24 ;  /* 0x00000002001a7825 */ /* 0x002fe200078e0218 */
[----:B---3--:R-:W-:Y:S02]  /*449f0*/  ISETP.LT.AND P5, PT, R22, c[0x0][0x178], !P2 ;  /* 0x00005e0016007a0c */ /* 0x008fe400057a1270 */
[----:B----4-:R-:W-:Y:S02]  /*44a00*/  ISETP.LT.AND P3, PT, R23, c[0x0][0x178], !P3 ;  /* 0x00005e0017007a0c */ /* 0x010fe40005f61270 */
[----:B------:R-:W-:-:S11]  /*44a10*/  ISETP.GE.AND P0, PT, R11, c[0x0][0x17c], PT ;  /* 0x00005f000b007a0c */ /* 0x000fd60003f06270 */
[----:B------:R0:W-:Y:S04]  /*44a20*/  @P3 STG.E.U16 [R20.64], R16 ;  /* 0x0000001014003986 */ /* 0x0001e8000c101506 */
[----:B------:R1:W-:Y:S04]  /*44a30*/  @P5 STG.E.U16 [R26.64], R19 ;  /* 0x000000131a005986 */ /* 0x0003e8000c101506 */
[----:B0-----:R-:W3:Y:S04]  /*44a40*/  LDL.LU.64 R20, [R1+0x1ba8] ;  /* 0x001ba80001147983 */ /* 0x001ee80000300a00 */
[----:B------:R0:W-:Y:S04]  /*44a50*/  STL [R1+0x1b9c], R16 ;  /* 0x001b9c1001007387 */ /* 0x0001e80000100800 */
[----:B------:R-:W4:Y:S04]  /*44a60*/  LDL.LU R11, [R1+0x64] ;  /* 0x00006400010b7983 */ /* 0x000f280000300800 */
[----:B------:R-:W4:Y:S04]  /*44a70*/  LDL.LU R14, [R1+0x54] ;  /* 0x00005400010e7983 */ /* 0x000f280000300800 */
[----:B-1----:R-:W4:Y:S01]  /*44a80*/  LDL.LU R27, [R1+0x1b08] ;  /* 0x001b0800011b7983 */ /* 0x002f220000300800 */
[----:B------:R-:W-:-:S02]  /*44a90*/  ISETP.LT.AND P6, PT, R15, c[0x0][0x178], !P2 ;  /* 0x00005e000f007a0c */ /* 0x000fc400057c1270 */
[----:B------:R-:W-:Y:S02]  /*44aa0*/  ISETP.LT.AND P4, PT, R18, c[0x0][0x178], !P2 ;  /* 0x00005e0012007a0c */ /* 0x000fe40005781270 */
[----:B------:R-:W-:Y:S01]  /*44ab0*/  ISETP.LT.AND P2, PT, R23, c[0x0][0x178], !P2 ;  /* 0x00005e0017007a0c */ /* 0x000fe20005741270 */
[----:B------:R-:W-:Y:S01]  /*44ac0*/  IMAD.WIDE R28, R0, 0x2, R6 ;  /* 0x00000002001c7825 */ /* 0x000fe200078e0206 */
[----:B------:R-:W-:-:S03]  /*44ad0*/  ISETP.GE.AND P1, PT, R17, c[0x0][0x17c], PT ;  /* 0x00005f0011007a0c */ /* 0x000fc60003f26270 */
[----:B0-----:R-:W-:Y:S01]  /*44ae0*/  IMAD.WIDE R16, R0, 0x2, R4 ;  /* 0x0000000200107825 */ /* 0x001fe200078e0204 */
[----:B------:R-:W-:-:S03]  /*44af0*/  ISETP.LT.AND P5, PT, R22, c[0x0][0x178], !P1 ;  /* 0x00005e0016007a0c */ /* 0x000fc60004fa1270 */
[----:B------:R0:W-:Y:S01]  /*44b00*/  @P6 STG.E.U16 [R28.64], R13 ;  /* 0x0000000d1c006986 */ /* 0x0001e2000c101506 */
[C---:B------:R-:W-:Y:S02]  /*44b10*/  IADD3 R8, R0.reuse, c[0x0][0x198], RZ ;  /* 0x0000660000087a10 */ /* 0x040fe40007ffe0ff */
[----:B------:R-:W-:Y:S01]  /*44b20*/  ISETP.LT.AND P3, PT, R15, c[0x0][0x178], !P1 ;  /* 0x00005e000f007a0c */ /* 0x000fe20004f61270 */
[----:B0-----:R-:W-:Y:S01]  /*44b30*/  IMAD.WIDE R28, R0, 0x2, R2 ;  /* 0x00000002001c7825 */ /* 0x001fe200078e0202 */
[----:B------:R-:W-:Y:S02]  /*44b40*/  PRMT R12, R19, 0x7632, R12 ;  /* 0x00007632130c7816 */ /* 0x000fe4000000000c */
[----:B------:R-:W-:Y:S02]  /*44b50*/  PRMT R0, R13, 0x7632, R0 ;  /* 0x000076320d007816 */ /* 0x000fe40000000000 */
[----:B------:R-:W4:Y:S04]  /*44b60*/  LDL.LU R13, [R1+0x44] ;  /* 0x00004400010d7983 */ /* 0x000f280000300800 */
[----:B------:R-:W-:Y:S04]  /*44b70*/  STL [R1+0x1ba0], R18 ;  /* 0x001ba01201007387 */ /* 0x000fe80000100800 */
[----:B--2---:R0:W-:Y:S02]  /*44b80*/  @P4 STG.E.U16 [R16.64], R10 ;  /* 0x0000000a10004986 */ /* 0x0041e4000c101506 */
[----:B0-----:R-:W-:-:S02]  /*44b90*/  IMAD.WIDE R16, R8, 0x2, R2 ;  /* 0x0000000208107825 */ /* 0x001fc400078e0202 */
[----:B---3--:R0:W-:Y:S01]  /*44ba0*/  @P2 STG.E.U16 [R28.64], R20 ;  /* 0x000000141c002986 */ /* 0x0081e2000c101506 */
[----:B------:R-:W-:Y:S01]  /*44bb0*/  ISETP.LT.AND P2, PT, R18, c[0x0][0x178], !P1 ;  /* 0x00005e0012007a0c */ /* 0x000fe20004f41270 */
[C---:B------:R-:W-:Y:S01]  /*44bc0*/  IMAD.WIDE R18, R8.reuse, 0x2, R4 ;  /* 0x0000000208127825 */ /* 0x040fe200078e0204 */
[----:B------:R-:W-:Y:S02]  /*44bd0*/  ISETP.LT.AND P1, PT, R23, c[0x0][0x178], !P1 ;  /* 0x00005e0017007a0c */ /* 0x000fe40004f21270 */
[----:B----4-:R-:W-:Y:S01]  /*44be0*/  ISETP.GE.AND P6, PT, R27, c[0x0][0x17c], PT ;  /* 0x00005f001b007a0c */ /* 0x010fe20003fc6270 */
[----:B------:R-:W-:-:S04]  /*44bf0*/  IMAD.WIDE R26, R8, 0x2, R24 ;  /* 0x00000002081a7825 */ /* 0x000fc800078e0218 */
[----:B0-----:R-:W-:Y:S01]  /*44c00*/  IMAD.WIDE R28, R8, 0x2, R6 ;  /* 0x00000002081c7825 */ /* 0x001fe200078e0206 */
[----:B------:R0:W-:Y:S04]  /*44c10*/  @P5 STG.E.U16 [R26.64], R12 ;  /* 0x0000000c1a005986 */ /* 0x0001e8000c101506 */
[----:B------:R1:W-:Y:S01]  /*44c20*/  @P3 STG.E.U16 [R28.64], R0 ;  /* 0x000000001c003986 */ /* 0x0003e2000c101506 */
[----:B0-----:R-:W-:-:S03]  /*44c30*/  PRMT R12, R10, 0x7632, R12 ;  /* 0x000076320a0c7816 */ /* 0x001fc6000000000c */
[----:B-1----:R-:W2:Y:S04]  /*44c40*/  LDL.LU R29, [R1+0x1b0c] ;  /* 0x001b0c00011d7983 */ /* 0x002ea80000300800 */
[----:B------:R-:W3:Y:S04]  /*44c50*/  LDL.LU R10, [R1+0x1b10] ;  /* 0x001b1000010a7983 */ /* 0x000ee80000300800 */
[----:B------:R0:W-:Y:S01]  /*44c60*/  @P2 STG.E.U16 [R18.64], R12 ;  /* 0x0000000c12002986 */ /* 0x0001e2000c101506 */
[----:B------:R-:W-:-:S03]  /*44c70*/  PRMT R20, R20, 0x7632, R20 ;  /* 0x0000763214147816 */ /* 0x000fc60000000014 */
[----:B0-----:R-:W4:Y:S04]  /*44c80*/  LDL.LU R18, [R1+0x1ba0] ;  /* 0x001ba00001127983 */ /* 0x001f280000300800 */
[----:B------:R0:W-:Y:S04]  /*44c90*/  @P1 STG.E.U16 [R16.64], R20 ;  /* 0x0000001410001986 */ /* 0x0001e8000c101506 */
[----:B0-----:R-:W4:Y:S01]  /*44ca0*/  LDL.LU R16, [R1+0x1b9c] ;  /* 0x001b9c0001107983 */ /* 0x001f220000300800 */
[----:B------:R-:W-:Y:S02]  /*44cb0*/  ISETP.LT.AND P4, PT, R22, c[0x0][0x178], !P0 ;  /* 0x00005e0016007a0c */ /* 0x000fe40004781270 */
[----:B------:R-:W-:-:S05]  /*44cc0*/  IADD3 R0, R8, c[0x0][0x198], RZ ;  /* 0x0000660008007a10 */ /* 0x000fca0007ffe0ff */
[----:B------:R-:W-:Y:S01]  /*44cd0*/  IMAD.WIDE R26, R0, 0x2, R24 ;  /* 0x00000002001a7825 */ /* 0x000fe200078e0218 */
[----:B------:R-:W-:-:S05]  /*44ce0*/  ISETP.LT.AND P3, PT, R15, c[0x0][0x178], !P0 ;  /* 0x00005e000f007a0c */ /* 0x000fca0004761270 */
[----:B------:R0:W-:Y:S04]  /*44cf0*/  @P4 STG.E.U16 [R26.64], R11 ;  /* 0x0000000b1a004986 */ /* 0x0001e8000c101506 */
[----:B------:R1:W-:Y:S01]  /*44d00*/  STL.64 [R1+0x1b90], R20 ;  /* 0x001b901401007387 */ /* 0x0003e20000100a00 */
[----:B------:R-:W-:Y:S02]  /*44d10*/  ISETP.LT.AND P2, PT, R22, c[0x0][0x178], !P6 ;  /* 0x00005e0016007a0c */ /* 0x000fe40007741270 */
[----:B------:R-:W-:Y:S02]  /*44d20*/  IADD3 R8, R0, c[0x0][0x198], RZ ;  /* 0x0000660000087a10 */ /* 0x000fe40007ffe0ff */
[----:B------:R-:W-:-:S03]  /*44d30*/  PRMT R12, R14, 0x7632, R12 ;  /* 0x000076320e0c7816 */ /* 0x000fc6000000000c */
[----:B0-----:R-:W-:-:S04]  /*44d40*/  IMAD.WIDE R26, R8, 0x2, R24 ;  /* 0x00000002081a7825 */ /* 0x001fc800078e0218 */
[----:B-1----:R-:W-:Y:S01]  /*44d50*/  IMAD.WIDE R20, R0, 0x2, R2 ;  /* 0x0000000200147825 */ /* 0x002fe200078e0202 */
[----:B--2---:R-:W-:-:S03]  /*44d60*/  ISETP.GE.AND P5, PT, R29, c[0x0][0x17c], PT ;  /* 0x00005f001d007a0c */ /* 0x004fc60003fa6270 */
[----:B------:R-:W-:Y:S01]  /*44d70*/  IMAD.WIDE R28, R0, 0x2, R6 ;  /* 0x00000002001c7825 */ /* 0x000fe200078e0206 */
[----:B---3--:R-:W-:-:S04]  /*44d80*/  ISETP.GE.AND P1, PT, R10, c[0x0][0x17c], PT ;  /* 0x00005f000a007a0c */ /* 0x008fc80003f26270 */
[----:B------:R-:W-:Y:S01]  /*44d90*/  @P3 STG.E.U16 [R28.64], R14 ;  /* 0x0000000e1c003986 */ /* 0x000fe2000c101506 */
[----:B----4-:R-:W-:-:S03]  /*44da0*/  ISETP.LT.AND P4, PT, R18, c[0x0][0x178], !P0 ;  /* 0x00005e0012007a0c */ /* 0x010fc60004781270 */
[----:B------:R0:W-:Y:S04]  /*44db0*/  STL [R1+0x1b98], R18 ;  /* 0x001b981201007387 */ /* 0x0001e80000100800 */
[----:B------:R-:W2:Y:S04]  /*44dc0*/  LDL.LU R10, [R1+0xa4] ;  /* 0x0000a400010a7983 */ /* 0x000ea80000300800 */
[----:B------:R-:W3:Y:S01]  /*44dd0*/  LDL.LU R17, [R1+0x94] ;  /* 0x0000940001117983 */ /* 0x000ee20000300800 */
[----:B0-----:R-:W-:Y:S01]  /*44de0*/  IMAD.WIDE R18, R0, 0x2, R4 ;  /* 0x0000000200127825 */ /* 0x001fe200078e0204 */
[----:B------:R-:W-:-:S04]  /*44df0*/  PRMT R16, R11, 0x7632, R16 ;  /* 0x000076320b107816 */ /* 0x000fc80000000010 */
[----:B------:R0:W-:Y:S04]  /*44e00*/  @P4 STG.E.U16 [R18.64], R13 ;  /* 0x0000000d12004986 */ /* 0x0001e8000c101506 */
[----:B------:R-:W4:Y:S01]  /*44e10*/  LDL.LU R11, [R1+0x1b14] ;  /* 0x001b1400010b7983 */ /* 0x000f220000300800 */
[----:B------:R-:W-:Y:S02]  /*44e20*/  ISETP.LT.AND P0, PT, R23, c[0x0][0x178], !P0 ;  /* 0x00005e0017007a0c */ /* 0x000fe40004701270 */
[----:B------:R-:W-:Y:S01]  /*44e30*/  ISETP.LT.AND P3, PT, R15, c[0x0][0x178], !P6 ;  /* 0x00005e000f007a0c */ /* 0x000fe20007761270 */
[----:B0-----:R-:W2:Y:S01]  /*44e40*/  LDL.LU R18, [R1+0x1b98] ;  /* 0x001b980001127983 */ /* 0x001ea20000300800 */
[----:B------:R-:W-:-:S09]  /*44e50*/  IMAD.WIDE R28, R8, 0x2, R6 ;  /* 0x00000002081c7825 */ /* 0x000fd200078e0206 */
[----:B------:R0:W-:Y:S04]  /*44e60*/  @P0 STG.E.U16 [R20.64], R9 ;  /* 0x0000000914000986 */ /* 0x0001e8000c101506 */
[----:B------:R-:W-:Y:S04]  /*44e70*/  @P2 STG.E.U16 [R26.64], R16 ;  /* 0x000000101a002986 */ /* 0x000fe8000c101506 */
[----:B------:R1:W-:Y:S04]  /*44e80*/  @P3 STG.E.U16 [R28.64], R12 ;  /* 0x0000000c1c003986 */ /* 0x0003e8000c101506 */
[----:B0-----:R-:W3:Y:S04]  /*44e90*/  LDL.LU.64 R20, [R1+0x1b90] ;  /* 0x001b900001147983 */ /* 0x001ee80000300a00 */
[----:B------:R-:W3:Y:S01]  /*44ea0*/  LDL.LU R19, [R1+0x34] ;  /* 0x0000340001137983 */ /* 0x000ee20000300800 */
[----:B-1----:R-:W-:-:S03]  /*44eb0*/  PRMT R12, R13, 0x7632, R12 ;  /* 0x000076320d0c7816 */ /* 0x002fc6000000000c */
[----:B------:R-:W3:Y:S01]  /*44ec0*/  LDL.LU R13, [R1+0x1b18] ;  /* 0x001b1800010d7983 */ /* 0x000ee20000300800 */
[----:B------:R-:W-:Y:S01]  /*44ed0*/  ISETP.LT.AND P0, PT, R22, c[0x0][0x178], !P5 ;  /* 0x00005e0016007a0c */ /* 0x000fe20006f01270 */
[C---:B------:R-:W-:Y:S01]  /*44ee0*/  IMAD.WIDE R26, R8.reuse, 0x2, R4 ;  /* 0x00000002081a7825 */ /* 0x040fe200078e0204 */
[C---:B------:R-:W-:Y:S02]  /*44ef0*/  IADD3 R0, R8.reuse, c[0x0][0x198], RZ ;  /* 0x0000660008007a10 */ /* 0x040fe40007ffe0ff */
[----:B------:R-:W-:Y:S01]  /*44f00*/  PRMT R16, R9, 0x7632, R16 ;  /* 0x0000763209107816 */ /* 0x000fe20000000010 */
[----:B------:R-:W-:Y:S01]  /*44f10*/  IMAD.WIDE R8, R8, 0x2, R2 ;  /* 0x0000000208087825 */ /* 0x000fe200078e0202 */
[----:B--2---:R-:W-:Y:S02]  /*44f20*/  ISETP.LT.AND P4, PT, R18, c[0x0][0x178], !P6 ;  /* 0x00005e0012007a0c */ /* 0x004fe40007781270 */
[----:B------:R-:W-:Y:S02]  /*44f30*/  ISETP.LT.AND P6, PT, R23, c[0x0][0x178], !P6 ;  /* 0x00005e0017007a0c */ /* 0x000fe400077c1270 */
[----:B----4-:R-:W-:-:S02]  /*44f40*/  ISETP.GE.AND P3, PT, R11, c[0x0][0x17c], PT ;  /* 0x00005f000b007a0c */ /* 0x010fc40003f66270 */
[----:B------:R-:W2:Y:S04]  /*44f50*/  LDL.LU R11, [R1+0x1b1c] ;  /* 0x001b1c00010b7983 */ /* 0x000ea80000300800 */
[----:B------:R-:W4:Y:S04]  /*44f60*/  LDL.LU R14, [R1+0xb4] ;  /* 0x0000b400010e7983 */ /* 0x000f280000300800 */
[----:B------:R0:W-:Y:S04]  /*44f70*/  @P4 STG.E.U16 [R26.64], R12 ;  /* 0x0000000c1a004986 */ /* 0x0001e8000c101506 */
[----:B------:R1:W-:Y:S01]  /*44f80*/  @P6 STG.E.U16 [R8.64], R16 ;  /* 0x0000001008006986 */ /* 0x0003e2000c101506 */
[----:B0-----:R-:W-:Y:S01]  /*44f90*/  IMAD.WIDE R26, R0, 0x2, R24 ;  /* 0x00000002001a7825 */ /* 0x001fe200078e0218 */
[----:B-1----:R-:W-:-:S04]  /*44fa0*/  PRMT R16, R10, 0x7632, R16 ;  /* 0x000076320a107816 */ /* 0x002fc80000000010 */
[----:B------:R0:W-:Y:S01]  /*44fb0*/  @P0 STG.E.U16 [R26.64], R10 ;  /* 0x0000000a1a000986 */ /* 0x0001e2000c101506 */
[----:B---3--:R-:W-:-:S03]  /*44fc0*/  ISETP.GE.AND P0, PT, R13, c[0x0][0x17c], PT ;  /* 0x00005f000d007a0c */ /* 0x008fc60003f06270 */
[----:B0-----:R-:W3:Y:S04]  /*44fd0*/  LDL.LU R10, [R1+0x84] ;  /* 0x00008400010a7983 */ /* 0x001ee80000300800 */
[----:B------:R-:W2:Y:S01]  /*44fe0*/  LDL.LU R13, [R1+0x1b88] ;  /* 0x001b8800010d7983 */ /* 0x000ea20000300800 */
[----:B------:R-:W-:Y:S02]  /*44ff0*/  ISETP.LT.AND P2, PT, R15, c[0x0][0x178], !P5 ;  /* 0x00005e000f007a0c */ /* 0x000fe40006f41270 */
[----:B------:R-:W-:Y:S01]  /*45000*/  ISETP.LT.AND P4, PT, R18, c[0x0][0x178], !P5 ;  /* 0x00005e0012007a0c */ /* 0x000fe20006f81270 */
[----:B------:R-:W-:Y:S01]  /*45010*/  IMAD.WIDE R28, R0, 0x2, R6 ;  /* 0x00000002001c7825 */ /* 0x000fe200078e0206 */
[----:B------:R-:W-:-:S03]  /*45020*/  ISETP.LT.AND P5, PT, R23, c[0x0][0x178], !P5 ;  /* 0x00005e0017007a0c */ /* 0x000fc60006fa1270 */
[----:B------:R-:W-:Y:S01]  /*45030*/  IMAD.WIDE R8, R0, 0x2, R4 ;  /* 0x0000000200087825 */ /* 0x000fe200078e0204 */
[----:B------:R-:W-:Y:S02]  /*45040*/  ISETP.LT.AND P6, PT, R22, c[0x0][0x178], !P1 ;  /* 0x00005e0016007a0c */ /* 0x000fe40004fc1270 */
[----:B------:R-:W-:-:S03]  /*45050*/  IADD3 R12, R0, c[0x0][0x198], RZ ;  /* 0x00006600000c7a10 */ /* 0x000fc60007ffe0ff */
[----:B------:R0:W-:Y:S01]  /*45060*/  @P2 STG.E.U16 [R28.64], R17 ;  /* 0x000000111c002986 */ /* 0x0001e2000c101506 */
[----:B------:R-:W-:Y:S01]  /*45070*/  ISETP.LT.AND P2, PT, R15, c[0x0][0x178], !P1 ;  /* 0x00005e000f007a0c */ /* 0x000fe20004f41270 */
[----:B------:R-:W-:Y:S02]  /*45080*/  IMAD.WIDE R26, R0, 0x2, R2 ;  /* 0x00000002001a7825 */ /* 0x000fe400078e0202 */
[----:B------:R1:W-:Y:S01]  /*45090*/  @P4 STG.E.U16 [R8.64], R19 ;  /* 0x0000001308004986 */ /* 0x0003e2000c101506 */
[----:B------:R-:W-:Y:S02]  /*450a0*/  ISETP.LT.AND P4, PT, R18, c[0x0][0x178], !P1 ;  /* 0x00005e0012007a0c */ /* 0x000fe40004f81270 */
[----:B------:R-:W-:Y:S02]  /*450b0*/  ISETP.LT.AND P1, PT, R23, c[0x0][0x178], !P1 ;  /* 0x00005e0017007a0c */ /* 0x000fe40004f21270 */
[----:B------:R-:W-:Y:S01]  /*450c0*/  PRMT R0, R17, 0x7632, R0 ;  /* 0x0000763211007816 */ /* 0x000fe20000000000 */
[C---:B0-----:R-:W-:Y:S01]  /*450d0*/  IMAD.WIDE R28, R12.reuse, 0x2, R24 ;  /* 0x000000020c1c7825 */ /* 0x041fe200078e0218 */
[----:B------:R-:W3:Y:S03]  /*450e0*/  LDL.LU R17, [R1+0x1b84] ;  /* 0x001b840001117983 */ /* 0x000ee60000300800 */
[C---:B-1----:R-:W-:Y:S01]  /*450f0*/  IMAD.WIDE R8, R12.reuse, 0x2, R4 ;  /* 0x000000020c087825 */ /* 0x042fe200078e0204 */
[----:B--2---:R0:W-:Y:S04]  /*45100*/  @P5 STG.E.U16 [R26.64], R13 ;  /* 0x0000000d1a005986 */ /* 0x0041e8000c101506 */
[----:B------:R1:W-:Y:S01]  /*45110*/  @P6 STG.E.U16 [R28.64], R16 ;  /* 0x000000101c006986 */ /* 0x0003e2000c101506 */
[----:B0-----:R-:W-:Y:S01]  /*45120*/  IMAD.WIDE R26, R12, 0x2, R6 ;  /* 0x000000020c1a7825 */ /* 0x001fe200078e0206 */
[----:B------:R-:W-:-:S02]  /*45130*/  PRMT R13, R19, 0x7632, R13 ;  /* 0x00007632130d7816 */ /* 0x000fc4000000000d */
[----:B------:R-:W2:Y:S02]  /*45140*/  LDL.LU R19, [R1+0xc4] ;  /* 0x0000c40001137983 */ /* 0x000ea40000300800 */
[----:B-1----:R-:W-:Y:S02]  /*45150*/  PRMT R16, R13, 0x7632, R16 ;  /* 0x000076320d107816 */ /* 0x002fe40000000010 */
[----:B------:R0:W-:Y:S04]  /*45160*/  @P2 STG.E.U16 [R26.64], R0 ;  /* 0x000000001a002986 */ /* 0x0001e8000c101506 */
[----:B------:R1:W-:Y:S01]  /*45170*/  @P4 STG.E.U16 [R8.64], R13 ;  /* 0x0000000d08004986 */ /* 0x0003e2000c101506 */
[----:B------:R-:W-:-:S03]  /*45180*/  ISETP.GE.AND P2, PT, R11, c[0x0][0x17c], PT ;  /* 0x00005f000b007a0c */ /* 0x000fc60003f46270 */
[----:B------:R-:W2:Y:S01]  /*45190*/  LDL.LU R11, [R1+0x74] ;  /* 0x00007400010b7983 */ /* 0x000ea20000300800 */
[C---:B0-----:R-:W-:Y:S01]  /*451a0*/  IADD3 R0, R12.reuse, c[0x0][0x198], RZ ;  /* 0x000066000c007a10 */ /* 0x041fe20007ffe0ff */
[----:B-1----:R-:W-:-:S05]  /*451b0*/  IMAD.WIDE R12, R12, 0x2, R2 ;  /* 0x000000020c0c7825 */ /* 0x002fca00078e0202 */
[----:B------:R0:W-:Y:S04]  /*451c0*/  @P1 STG.E.U16 [R12.64], R16 ;  /* 0x000000100c001986 */ /* 0x0001e8000c101506 */
[----:B0-----:R-:W2:Y:S01]  /*451d0*/  LDL.LU R16, [R1+0x24] ;  /* 0x0000240001107983 */ /* 0x001ea20000300800 */
[----:B------:R-:W-:Y:S02]  /*451e0*/  ISETP.LT.AND P5, PT, R22, c[0x0][0x178], !P3 ;  /* 0x00005e0016007a0c */ /* 0x000fe40005fa1270 */
[----:B------:R-:W-:Y:S01]  /*451f0*/  ISETP.LT.AND P6, PT, R15, c[0x0][0x178], !P3 ;  /* 0x00005e000f007a0c */ /* 0x000fe20005fc1270 */
[----:B------:R-:W-:-:S04]  /*45200*/  IMAD.WIDE R8, R0, 0x2, R24 ;  /* 0x0000000200087825 */ /* 0x000fc800078e0218 */
[----:B------:R-:W-:-:S06]  /*45210*/  IMAD.WIDE R26, R0, 0x2, R6 ;  /* 0x00000002001a7825 */ /* 0x000fcc00078e0206 */
[----:B----4-:R-:W-:Y:S04]  /*45220*/  @P5 STG.E.U16 [R8.64], R14 ;  /* 0x0000000e08005986 */ /* 0x010fe8000c101506 */
[----:B---3--:R0:W-:Y:S01]  /*45230*/  @P6 STG.E.U16 [R26.64], R10 ;  /* 0x0000000a1a006986 */ /* 0x0081e2000c101506 */
[----:B------:R-:W-:Y:S02]  /*45240*/  ISETP.LT.AND P4, PT, R18, c[0x0][0x178], !P3 ;  /* 0x00005e0012007a0c */ /* 0x000fe40005f81270 */
[----:B------:R-:W-:Y:S01]  /*45250*/  ISETP.LT.AND P3, PT, R23, c[0x0][0x178], !P3 ;  /* 0x00005e0017007a0c */ /* 0x000fe20005f61270 */
[----:B0-----:R-:W3:Y:S01]  /*45260*/  LDL.LU R27, [R1+0x1b20] ;  /* 0x001b2000011b7983 */ /* 0x001ee20000300800 */
[----:B------:R-:W-:-:S04]  /*45270*/  IMAD.WIDE R12, R0, 0x2, R4 ;  /* 0x00000002000c7825 */ /* 0x000fc800078e0204 */
[----:B------:R-:W-:Y:S01]  /*45280*/  IMAD.WIDE R28, R0, 0x2, R2 ;  /* 0x00000002001c7825 */ /* 0x000fe200078e0202 */
[----:B------:R-:W-:-:S04]  /*45290*/  PRMT R9, R14, 0x7632, R9 ;  /* 0x000076320e097816 */ /* 0x000fc80000000009 */
[----:B--2---:R-:W-:Y:S04]  /*452a0*/  @P4 STG.E.U16 [R12.64], R16 ;  /* 0x000000100c004986 */ /* 0x004fe8000c101506 */
[----:B------:R0:W-:Y:S04]  /*452b0*/  @P3 STG.E.U16 [R28.64], R17 ;  /* 0x000000111c003986 */ /* 0x0001e8000c101506 */
[----:B0-----:R-:W2:Y:S04]  /*452c0*/  LDL.LU R29, [R1+0x1b24] ;  /* 0x001b2400011d7983 */ /* 0x001ea80000300800 */
[----:B------:R-:W4:Y:S01]  /*452d0*/  LDL.LU R14, [R1+0x1b28] ;  /* 0x001b2800010e7983 */ /* 0x000f220000300800 */
[----:B------:R-:W-:-:S02]  /*452e0*/  ISETP.LT.AND P5, PT, R22, c[0x0][0x178], !P0 ;  /* 0x00005e0016007a0c */ /* 0x000fc400047a1270 */
[----:B------:R-:W-:Y:S02]  /*452f0*/  ISETP.LT.AND P1, PT, R15, c[0x0][0x178], !P0 ;  /* 0x00005e000f007a0c */ /* 0x000fe40004721270 */
[----:B------:R-:W-:Y:S02]  /*45300*/  IADD3 R8, R0, c[0x0][0x198], RZ ;  /* 0x0000660000087a10 */ /* 0x000fe40007ffe0ff */
[----:B---3--:R-:W-:-:S03]  /*45310*/  ISETP.GE.AND P6, PT, R27, c[0x0][0x17c], PT ;  /* 0x00005f001b007a0c */ /* 0x008fc60003fc6270 */
[----:B------:R-:W-:Y:S01]  /*45320*/  IMAD.WIDE R26, R8, 0x2, R24 ;  /* 0x00000002081a7825 */ /* 0x000fe200078e0218 */
[----:B------:R-:W-:Y:S02]  /*45330*/  PRMT R0, R10, 0x7632, R0 ;  /* 0x000076320a007816 */ /* 0x000fe40000000000 */
[----:B------:R-:W-:Y:S01]  /*45340*/  ISETP.LT.AND P3, PT, R18, c[0x0][0x178], !P0 ;  /* 0x00005e0012007a0c */ /* 0x000fe20004761270 */
[----:B------:R-:W-:Y:S01]  /*45350*/  IMAD.WIDE R12, R8, 0x2, R6 ;  /* 0x00000002080c7825 */ /* 0x000fe200078e0206 */
[----:B------:R-:W3:Y:S01]  /*45360*/  LDL.LU R10, [R1+0x14] ;  /* 0x00001400010a7983 */ /* 0x000ee20000300800 */
[----:B------:R-:W-:-:S03]  /*45370*/  ISETP.LT.AND P0, PT, R23, c[0x0][0x178], !P0 ;  /* 0x00005e0017007a0c */ /* 0x000fc60004701270 */
[----:B------:R-:W-:Y:S01]  /*45380*/  @P5 STG.E.U16 [R26.64], R9 ;  /* 0x000000091a005986 */ /* 0x000fe2000c101506 */
[----:B------:R-:W-:Y:S02]  /*45390*/  ISETP.LT.AND P5, PT, R22, c[0x0][0x178], !P2 ;  /* 0x00005e0016007a0c */ /* 0x000fe400057a1270 */
[----:B------:R-:W-:Y:S01]  /*453a0*/  ISETP.LT.AND P4, PT, R15, c[0x0][0x178], !P2 ;  /* 0x00005e000f007a0c */ /* 0x000fe20005781270 */
[----:B------:R0:W-:Y:S01]  /*453b0*/  @P1 STG.E.U16 [R12.64], R0 ;  /* 0x000000000c001986 */ /* 0x0001e2000c101506 */
[----:B------:R-:W-:Y:S02]  /*453c0*/  PRMT R28, R16, 0x7632, R28 ;  /* 0x00007632101c7816 */ /* 0x000fe4000000001c */
[----:B------:R-:W-:Y:S02]  /*453d0*/  PRMT R20, R17, 0x7632, R20 ;  /* 0x0000763211147816 */ /* 0x000fe40000000014 */
[C---:B0-----:R-:W-:Y:S01]  /*453e0*/  IADD3 R0, R8.reuse, c[0x0][0x198], RZ ;  /* 0x0000660008007a10 */ /* 0x041fe20007ffe0ff */
[----:B------:R-:W-:-:S04]  /*453f0*/  IMAD.WIDE R12, R8, 0x2, R4 ;  /* 0x00000002080c7825 */ /* 0x000fc800078e0204 */
[----:B------:R-:W-:Y:S01]  /*45400*/  IMAD.WIDE R8, R8, 0x2, R2 ;  /* 0x0000000208087825 */ /* 0x000fe200078e0202 */
[----:B------:R-:W-:Y:S03]  /*45410*/  @P3 STG.E.U16 [R12.64], R28 ;  /* 0x0000001c0c003986 */ /* 0x000fe6000c101506 */
[C---:B------:R-:W-:Y:S01]  /*45420*/  IMAD.WIDE R16, R0.reuse, 0x2, R24 ;  /* 0x0000000200107825 */ /* 0x040fe200078e0218 */
[----:B------:R0:W-:Y:S03]  /*45430*/  @P0 STG.E.U16 [R8.64], R20 ;  /* 0x0000001408000986 */ /* 0x0001e6000c101506 */
[----:B------:R-:W-:Y:S01]  /*45440*/  IMAD.WIDE R26, R0, 0x2, R6 ;  /* 0x00000002001a7825 */ /* 0x000fe200078e0206 */
[----:B------:R1:W-:Y:S04]  /*45450*/  @P5 STG.E.U16 [R16.64], R19 ;  /* 0x0000001310005986 */ /* 0x0003e8000c101506 */
[----:B------:R1:W-:Y:S01]  /*45460*/  @P4 STG.E.U16 [R26.64], R11 ;  /* 0x0000000b1a004986 */ /* 0x0003e2000c101506 */
[----:B------:R-:W-:-:S03]  /*45470*/  ISETP.LT.AND P4, PT, R22, c[0x0][0x178], !P6 ;  /* 0x00005e0016007a0c */ /* 0x000fc60007781270 */
[----:B------:R-:W3:Y:S01]  /*45480*/  LDL.LU R22, [R1+0x1b80] ;  /* 0x001b800001167983 */ /* 0x000ee20000300800 */
[----:B0-----:R-:W-:Y:S02]  /*45490*/  PRMT R20, R19, 0x7632, R20 ;  /* 0x0000763213147816 */ /* 0x001fe40000000014 */
[----:B------:R-:W-:Y:S02]  /*454a0*/  PRMT R9, R11, 0x7632, R9 ;  /* 0x000076320b097816 */ /* 0x000fe40000000009 */
[----:B----4-:R-:W-:Y:S02]  /*454b0*/  ISETP.GE.AND P3, PT, R14, c[0x0][0x17c], PT ;  /* 0x00005f000e007a0c */ /* 0x010fe40003f66270 */
[----:B------:R-:W4:Y:S04]  /*454c0*/  LDL.LU R14, [R1+0x58] ;  /* 0x00005800010e7983 */ /* 0x000f280000300800 */
[----:B-1----:R-:W4:Y:S04]  /*454d0*/  LDL.LU R19, [R1+0x68] ;  /* 0x0000680001137983 */ /* 0x002f280000300800 */
[----:B------:R-:W4:Y:S01]  /*454e0*/  LDL.LU R11, [R1+0x1b2c] ;  /* 0x001b2c00010b7983 */ /* 0x000f220000300800 */
[----:B------:R-:W-:-:S02]  /*454f0*/  ISETP.LT.AND P0, PT, R18, c[0x0][0x178], !P2 ;  /* 0x00005e0012007a0c */ /* 0x000fc40005701270 */
[----:B------:R-:W-:Y:S02]  /*45500*/  ISETP.LT.AND P2, PT, R23, c[0x0][0x178], !P2 ;  /* 0x00005e0017007a0c */ /* 0x000fe40005741270 */
[C---:B------:R-:W-:Y:S02]  /*45510*/  IADD3 R8, R0.reuse, c[0x0][0x198], RZ ;  /* 0x0000660000087a10 */ /* 0x040fe40007ffe0ff */
[----:B------:R-:W-:Y:S01]  /*45520*/  ISETP.LT.AND P5, PT, R15, c[0x0][0x178], !P6 ;  /* 0x00005e000f007a0c */ /* 0x000fe200077a1270 */
[----:B------:R-:W-:-:S04]  /*45530*/  IMAD.WIDE R12, R0, 0x2, R4 ;  /* 0x00000002000c7825 */ /* 0x000fc800078e0204 */
[----:B------:R-:W-:Y:S01]  /*45540*/  IMAD.WIDE R16, R0, 0x2, R2 ;  /* 0x0000000200107825 */ /* 0x000fe200078e0202 */
[----:B--2---:R-:W-:-:S03]  /*45550*/  ISETP.GE.AND P1, PT, R29, c[0x0][0x17c], PT ;  /* 0x00005f001d007a0c */ /* 0x004fc60003f26270 */
[----:B------:R-:W-:Y:S01]  /*45560*/  IMAD.WIDE R26, R8, 0x2, R24 ;  /* 0x00000002081a7825 */ /* 0x000fe200078e0218 */
[----:B---3--:R0:W-:Y:S01]  /*45570*/  @P0 STG.E.U16 [R12.64], R10 ;  /* 0x0000000a0c000986 */ /* 0x0081e2000c101506 */
[----:B------:R-:W-:Y:S02]  /*45580*/  ISETP.LT.AND P0, PT, R18, c[0x0][0x178], !P6 ;  /* 0x00005e0012007a0c */ /* 0x000fe40007701270 */
[----:B------:R-:W-:Y:S01]  /*45590*/  IMAD.WIDE R28, R8, 0x2, R6 ;  /* 0x00000002081c7825 */ /* 0x000fe200078e0206 */
[----:B------:R-:W-:Y:S04]  /*455a0*/  @P2 STG.E.U16 [R16.64], R21 ;  /* 0x0000001510002986 */ /* 0x000fe8000c101506 */
[----:B------:R1:W-:Y:S04]  /*455b0*/  @P4 STG.E.U16 [R26.64], R20 ;  /* 0x000000141a004986 */ /* 0x0003e8000c101506 */
[----:B0-----:R-:W2:Y:S04]  /*455c0*/  LDL.LU R12, [R1+0x48] ;  /* 0x00004800010c7983 */ /* 0x001ea80000300800 */
[----:B------:R-:W3:Y:S04]  /*455d0*/  LDL.LU R18, [R1+0x1b7c] ;  /* 0x001b7c0001127983 */ /* 0x000ee80000300800 */
[----:B-1----:R-:W3:Y:S04]  /*455e0*/  LDL.LU R27, [R1+0x1acc] ;  /* 0x001acc00011b7983 */ /* 0x002ee80000300800 */
[----:B------:R0:W-:Y:S04]  /*455f0*/  @P5 STG.E.U16 [R28.64], R9 ;  /* 0x000000091c005986 */ /* 0x0001e8000c101506 */
[----:B0-----:R-:W3:Y:S01]  /*45600*/  LDL.LU R28, [R1+0x1adc] ;  /* 0x001adc00011c7983 */ /* 0x001ee20000300800 */
[----:B------:R-:W-:-:S03]  /*45610*/  PRMT R0, R10, 0x7632, R0 ;  /* 0x000076320a007816 */ /* 0x000fc60000000000 */
[----:B------:R-:W3:Y:S01]  /*45620*/  LDL.LU R10, [R1+0x1b78] ;  /* 0x001b7800010a7983 */ /* 0x000ee20000300800 */
[----:B----4-:R-:W-:-:S03]  /*45630*/  ISETP.GE.AND P2, PT, R11, c[0x0][0x17c], PT ;  /* 0x00005f000b007a0c */ /* 0x010fc60003f46270 */
[----:B------:R-:W4:Y:S01]  /*45640*/  LDL.LU R11, [R1+0x1b30] ;  /* 0x001b3000010b7983 */ /* 0x000f220000300800 */
[----:B------:R-:W-:Y:S01]  /*45650*/  ISETP.LT.AND P6, PT, R23, c[0x0][0x178], !P6 ;  /* 0x00005e0017007a0c */ /* 0x000fe200077c1270 */
[C---:B------:R-:W-:Y:S01]  /*45660*/  IMAD.WIDE R16, R8.reuse, 0x2, R4 ;  /* 0x0000000208107825 */ /* 0x040fe200078e0204 */
[----:B------:R-:W-:Y:S02]  /*45670*/  ISETP.LT.AND P5, PT, R15, c[0x0][0x178], !P1 ;  /* 0x00005e000f007a0c */ /* 0x000fe40004fa1270 */
[----:B------:R-:W-:Y:S02]  /*45680*/  PRMT R13, R21, 0x7632, R13 ;  /* 0x00007632150d7816 */ /* 0x000fe4000000000d */
[----:B------:R0:W-:Y:S01]  /*45690*/  @P0 STG.E.U16 [R16.64], R0 ;  /* 0x0000000010000986 */ /* 0x0001e2000c101506 */
[----:B--2---:R-:W-:Y:S01]  /*456a0*/  IMAD.MOV.U32 R26, RZ, RZ, R12 ;  /* 0x000000ffff1a7224 */ /* 0x004fe200078e000c */
[C---:B------:R-:W-:Y:S01]  /*456b0*/  IADD3 R12, R8.reuse, c[0x0][0x198], RZ ;  /* 0x00006600080c7a10 */ /* 0x040fe20007ffe0ff */
[----:B------:R-:W-:Y:S01]  /*456c0*/  IMAD.WIDE R8, R8, 0x2, R2 ;  /* 0x0000000208087825 */ /* 0x000fe200078e0202 */
[----:B---3--:R-:W-:-:S04]  /*456d0*/  ISETP.LT.AND P4, PT, R27, c[0x0][0x178], !P1 ;  /* 0x00005e001b007a0c */ /* 0x008fc80004f81270 */
[----:B------:R1:W-:Y:S01]  /*456e0*/  @P6 STG.E.U16 [R8.64], R13 ;  /* 0x0000000d08006986 */ /* 0x0003e2000c101506 */
[----:B------:R-:W-:Y:S01]  /*456f0*/  ISETP.LT.AND P6, PT, R27, c[0x0][0x178], !P3 ;  /* 0x00005e001b007a0c */ /* 0x000fe20005fc1270 */
[C---:B0-----:R-:W-:Y:S01]  /*45700*/  IMAD.WIDE R16, R12.reuse, 0x2, R24 ;  /* 0x000000020c107825 */ /* 0x041fe200078e0218 */
[----:B------:R-:W-:-:S03]  /*45710*/  IADD3 R0, R12, c[0x0][0x198], RZ ;  /* 0x000066000c007a10 */ /* 0x000fc60007ffe0ff */
[----:B------:R-:W-:Y:S01]  /*45720*/  IMAD.WIDE R20, R12, 0x2, R6 ;  /* 0x000000020c147825 */ /* 0x000fe200078e0206 */
[----:B------:R-:W-:Y:S02]  /*45730*/  ISETP.LT.AND P0, PT, R28, c[0x0][0x178], !P1 ;  /* 0x00005e001c007a0c */ /* 0x000fe40004f01270 */
[----:B------:R-:W-:Y:S01]  /*45740*/  ISETP.LT.AND P1, PT, R23, c[0x0][0x178], !P1 ;  /* 0x00005e0017007a0c */ /* 0x000fe20004f21270 */
[C---:B-1----:R-:W-:Y:S01]  /*45750*/  IMAD.WIDE R8, R12.reuse, 0x2, R4 ;  /* 0x000000020c087825 */ /* 0x042fe200078e0204 */
[----:B------:R0:W-:Y:S03]  /*45760*/  @P4 STG.E.U16 [R16.64], R19 ;  /* 0x0000001310004986 */ /* 0x0001e6000c101506 */
[----:B------:R-:W-:Y:S01]  /*45770*/  IMAD.WIDE R12, R12, 0x2, R2 ;  /* 0x000000020c0c7825 */ /* 0x000fe200078e0202 */
[----:B------:R1:W-:Y:S05]  /*45780*/  @P5 STG.E.U16 [R20.64], R14 ;  /* 0x0000000e14005986 */ /* 0x0003ea000c101506 */
[----:B------:R2:W-:Y:S01]  /*45790*/  @P0 STG.E.U16 [R8.64], R26 ;  /* 0x0000001a08000986 */ /* 0x0005e2000c101506 */
[----:B0-----:R-:W-:-:S03]  /*457a0*/  IMAD.WIDE R16, R0, 0x2, R24 ;  /* 0x0000000200107825 */ /* 0x001fc600078e0218 */
[----:B-1----:R-:W3:Y:S01]  /*457b0*/  LDL.LU R21, [R1+0xa8] ;  /* 0x0000a80001157983 */ /* 0x002ee20000300800 */
[----:B------:R-:W-:-:S03]  /*457c0*/  PRMT R20, R19, 0x7632, R20 ;  /* 0x0000763213147816 */ /* 0x000fc60000000014 */
[----:B------:R-:W3:Y:S01]  /*457d0*/  LDL.LU R19, [R1+0x1b34] ;  /* 0x001b340001137983 */ /* 0x000ee20000300800 */
[----:B--2---:R-:W-:-:S03]  /*457e0*/  IMAD.MOV.U32 R9, RZ, RZ, R26 ;  /* 0x000000ffff097224 */ /* 0x004fc600078e001a */
[----:B------:R-:W-:Y:S04]  /*457f0*/  @P1 STG.E.U16 [R12.64], R10 ;  /* 0x0000000a0c001986 */ /* 0x000fe8000c101506 */
[----:B------:R0:W-:Y:S02]  /*45800*/  @P6 STG.E.U16 [R16.64], R20 ;  /* 0x0000001410006986 */ /* 0x0001e4000c101506 */
[----:B0-----:R-:W-:Y:S02]  /*45810*/  PRMT R16, R14, 0x7632, R16 ;  /* 0x000076320e107816 */ /* 0x001fe40000000010 */
[----:B----4-:R-:W-:Y:S02]  /*45820*/  ISETP.GE.AND P0, PT, R11, c[0x0][0x17c], PT ;  /* 0x00005f000b007a0c */ /* 0x010fe40003f06270 */
[----:B------:R-:W2:Y:S04]  /*45830*/  LDL.LU R11, [R1+0x1b38] ;  /* 0x001b3800010b7983 */ /* 0x000ea80000300800 */
[----:B------:R-:W4:Y:S04]  /*45840*/  LDL.LU R29, [R1+0x98] ;  /* 0x00009800011d7983 */ /* 0x000f280000300800 */
[----:B------:R-:W4:Y:S04]  /*45850*/  LDL.LU R26, [R1+0x38] ;  /* 0x00003800011a7983 */ /* 0x000f280000300800 */
[----:B------:R-:W4:Y:S01]  /*45860*/  LDL.LU R14, [R1+0x1b74] ;  /* 0x001b7400010e7983 */ /* 0x000f220000300800 */
[----:B------:R-:W-:-:S02]  /*45870*/  ISETP.LT.AND P4, PT, R15, c[0x0][0x178], !P3 ;  /* 0x00005e000f007a0c */ /* 0x000fc40005f81270 */
[----:B------:R-:W-:Y:S01]  /*45880*/  ISETP.LT.AND P5, PT, R28, c[0x0][0x178], !P3 ;  /* 0x00005e001c007a0c */ /* 0x000fe20005fa1270 */
[C---:B------:R-:W-:Y:S01]  /*45890*/  IMAD.WIDE R12, R0.reuse, 0x2, R6 ;  /* 0x00000002000c7825 */ /* 0x040fe200078e0206 */
[----:B------:R-:W-:Y:S02]  /*458a0*/  ISETP.LT.AND P3, PT, R23, c[0x0][0x178], !P3 ;  /* 0x00005e0017007a0c */ /* 0x000fe40005f61270 */
[----:B------:R-:W-:Y:S01]  /*458b0*/  PRMT R10, R9, 0x7632, R10 ;  /* 0x00007632090a7816 */ /* 0x000fe2000000000a */
[----:B------:R-:W-:Y:S01]  /*458c0*/  IMAD.WIDE R8, R0, 0x2, R4 ;  /* 0x0000000200087825 */ /* 0x000fe200078e0204 */
[----:B------:R-:W-:-:S05]  /*458d0*/  ISETP.LT.AND P6, PT, R27, c[0x0][0x178], !P2 ;  /* 0x00005e001b007a0c */ /* 0x000fca00057c1270 */
[----:B------:R0:W-:Y:S04]  /*458e0*/  @P4 STG.E.U16 [R12.64], R16 ;  /* 0x000000100c004986 */ /* 0x0001e8000c101506 */
[----:B------:R1:W-:Y:S01]  /*458f0*/  @P5 STG.E.U16 [R8.64], R10 ;  /* 0x0000000a08005986 */ /* 0x0003e2000c101506 */
[----:B------:R-:W-:Y:S02]  /*45900*/  ISETP.LT.AND P4, PT, R15, c[0x0][0x178], !P2 ;  /* 0x00005e000f007a0c */ /* 0x000fe40005781270 */
[----:B------:R-:W-:Y:S02]  /*45910*/  ISETP.LT.AND P5, PT, R28, c[0x0][0x178], !P2 ;  /* 0x00005e001c007a0c */ /* 0x000fe400057a1270 */
[----:B0-----:R-:W-:Y:S02]  /*45920*/  IADD3 R16, R0, c[0x0][0x198], RZ ;  /* 0x0000660000107a10 */ /* 0x001fe40007ffe0ff */
[----:B-1----:R-:W-:Y:S01]  /*45930*/  PRMT R10, R10, 0x7632, R10 ;  /* 0x000076320a0a7816 */ /* 0x002fe2000000000a */
[----:B------:R-:W-:Y:S01]  /*45940*/  IMAD.WIDE R8, R0, 0x2, R2 ;  /* 0x0000000200087825 */ /* 0x000fe200078e0202 */
[----:B------:R-:W-:-:S03]  /*45950*/  ISETP.LT.AND P2, PT, R23, c[0x0][0x178], !P2 ;  /* 0x00005e0017007a0c */ /* 0x000fc60005741270 */
[C---:B------:R-:W-:Y:S01]  /*45960*/  IMAD.WIDE R12, R16.reuse, 0x2, R24 ;  /* 0x00000002100c7825 */ /* 0x040fe200078e0218 */
[----:B------:R0:W-:Y:S01]  /*45970*/  @P3 STG.E.U16 [R8.64], R10 ;  /* 0x0000000a08003986 */ /* 0x0001e2000c101506 */
[----:B------:R-:W-:Y:S02]  /*45980*/  ISETP.LT.AND P3, PT, R27, c[0x0][0x178], !P0 ;  /* 0x00005e001b007a0c */ /* 0x000fe40004761270 */
[C---:B------:R-:W-:Y:S01]  /*45990*/  IADD3 R0, R16.reuse, c[0x0][0x198], RZ ;  /* 0x0000660010007a10 */ /* 0x040fe20007ffe0ff */
[C---:B0-----:R-:W-:Y:S01]  /*459a0*/  IMAD.WIDE R8, R16.reuse, 0x2, R6 ;  /* 0x0000000210087825 */ /* 0x041fe200078e0206 */
[----:B---3--:R0:W-:Y:S01]  /*459b0*/  @P6 STG.E.U16 [R12.64], R21 ;  /* 0x000000150c006986 */ /* 0x0081e2000c101506 */
[----:B------:R-:W-:Y:S02]  /*459c0*/  PRMT R10, R21, 0x7632, R10 ;  /* 0x00007632150a7816 */ /* 0x000fe4000000000a */
[----:B------:R-:W-:Y:S02]  /*459d0*/  ISETP.GE.AND P1, PT, R19, c[0x0][0x17c], PT ;  /* 0x00005f0013007a0c */ /* 0x000fe40003f26270 */
[----:B------:R-:W3:Y:S01]  /*459e0*/  LDL.LU R19, [R1+0xb8] ;  /* 0x0000b80001137983 */ /* 0x000ee20000300800 */
[----:B0-----:R-:W-:-:S04]  /*459f0*/  IMAD.WIDE R12, R16, 0x2, R4 ;  /* 0x00000002100c7825 */ /* 0x001fc800078e0204 */
[----:B------:R-:W-:-:S04]  /*45a00*/  IMAD.WIDE R16, R16, 0x2, R2 ;  /* 0x0000000210107825 */ /* 0x000fc800078e0202 */
[C---:B------:R-:W-:Y:S01]  /*45a10*/  IMAD.WIDE R20, R0.reuse, 0x2, R24 ;  /* 0x0000000200147825 */ /* 0x040fe200078e0218 */
[----:B--2---:R-:W-:Y:S02]  /*45a20*/  ISETP.GE.AND P6, PT, R11, c[0x0][0x17c], PT ;  /* 0x00005f000b007a0c */ /* 0x004fe40003fc6270 */
[----:B------:R-:W2:Y:S04]  /*45a30*/  LDL.LU R11, [R1+0x88] ;  /* 0x00008800010b7983 */ /* 0x000ea80000300800 */
[----:B----4-:R0:W-:Y:S04]  /*45a40*/  @P4 STG.E.U16 [R8.64], R29 ;  /* 0x0000001d08004986 */ /* 0x0101e8000c101506 */
[----:B------:R1:W-:Y:S04]  /*45a50*/  @P5 STG.E.U16 [R12.64], R26 ;  /* 0x0000001a0c005986 */ /* 0x0003e8000c101506 */
[----:B------:R4:W-:Y:S04]  /*45a60*/  @P2 STG.E.U16 [R16.64], R14 ;  /* 0x0000000e10002986 */ /* 0x0009e8000c101506 */
[----:B------:R4:W-:Y:S01]  /*45a70*/  @P3 STG.E.U16 [R20.64], R10 ;  /* 0x0000000a14003986 */ /* 0x0009e2000c101506 */
[----:B0-----:R-:W-:-:S04]  /*45a80*/  IMAD.WIDE R8, R0, 0x2, R4 ;  /* 0x0000000200087825 */ /* 0x001fc800078e0204 */
[----:B-1----:R-:W-:-:S04]  /*45a90*/  IMAD.WIDE R12, R0, 0x2, R6 ;  /* 0x00000002000c7825 */ /* 0x002fc800078e0206 */
[----:B----4-:R-:W-:Y:S01]  /*45aa0*/  IMAD.WIDE R16, R0, 0x2, R2 ;  /* 0x0000000200107825 */ /* 0x010fe200078e0202 */
[----:B------:R-:W-:Y:S02]  /*45ab0*/  PRMT R21, R29, 0x7632, R21 ;  /* 0x000076321d157816 */ /* 0x000fe40000000015 */
[----:B------:R-:W4:Y:S01]  /*45ac0*/  LDL.LU R29, [R1+0x28] ;  /* 0x00002800011d7983 */ /* 0x000f220000300800 */
[----:B------:R-:W-:Y:S02]  /*45ad0*/  PRMT R20, R26, 0x7632, R20 ;  /* 0x000076321a147816 */ /* 0x000fe40000000014 */
[----:B------:R-:W-:Y:S01]  /*45ae0*/  IADD3 R10, R0, c[0x0][0x198], RZ ;  /* 0x00006600000a7a10 */ /* 0x000fe20007ffe0ff */
[----:B------:R-:W4:Y:S04]  /*45af0*/  LDL.LU R26, [R1+0x1b40] ;  /* 0x001b4000011a7983 */ /* 0x000f280000300800 */
[----:B------:R-:W4:Y:S01]  /*45b00*/  LDL.LU R0, [R1+0x1b3c] ;  /* 0x001b3c0001007983 */ /* 0x000f220000300800 */
[----:B------:R-:W-:-:S02]  /*45b10*/  ISETP.LT.AND P2, PT, R15, c[0x0][0x178], !P0 ;  /* 0x00005e000f007a0c */ /* 0x000fc40004741270 */
[----:B------:R-:W-:Y:S02]  /*45b20*/  ISETP.LT.AND P3, PT, R28, c[0x0][0x178], !P0 ;  /* 0x00005e001c007a0c */ /* 0x000fe40004761270 */
[----:B------:R-:W-:Y:S02]  /*45b30*/  ISETP.LT.AND P0, PT, R23, c[0x0][0x178], !P0 ;  /* 0x00005e0017007a0c */ /* 0x000fe40004701270 */
[----:B------:R-:W-:Y:S02]  /*45b40*/  ISETP.LT.AND P5, PT, R27, c[0x0][0x178], !P1 ;  /* 0x00005e001b007a0c */ /* 0x000fe40004fa1270 */
[----:B------:R-:W-:Y:S02]  /*45b50*/  ISETP.LT.AND P4, PT, R15, c[0x0][0x178], !P1 ;  /* 0x00005e000f007a0c */ /* 0x000fe40004f81270 */
[----:B------:R-:W-:-:S03]  /*45b60*/  PRMT R14, R14, 0x7632, R14 ;  /* 0x000076320e0e7816 */ /* 0x000fc6000000000e */
[----:B------:R0:W-:Y:S04]  /*45b70*/  @P2 STG.E.U16 [R12.64], R21 ;  /* 0x000000150c002986 */ /* 0x0001e8000c101506 */
[----:B------:R1:W-:Y:S01]  /*45b80*/  @P3 STG.E.U16 [R8.64], R20 ;  /* 0x0000001408003986 */ /* 0x0003e2000c101506 */
[----:B------:R-:W-:Y:S02]  /*45b90*/  ISETP.LT.AND P3, PT, R28, c[0x0][0x178], !P1 ;  /* 0x00005e001c007a0c */ /* 0x000fe40004f61270 */
[----:B------:R-:W-:Y:S01]  /*45ba0*/  ISETP.LT.AND P1, PT, R23, c[0x0][0x178], !P1 ;  /* 0x00005e0017007a0c */ /* 0x000fe20004f21270 */
[----:B------:R3:W-:Y:S01]  /*45bb0*/  @P0 STG.E.U16 [R16.64], R14 ;  /* 0x0000000e10000986 */ /* 0x0007e2000c101506 */
[----:B0-----:R-:W-:-:S04]  /*45bc0*/  IMAD.WIDE R12, R10, 0x2, R24 ;  /* 0x000000020a0c7825 */ /* 0x001fc800078e0218 */
[C---:B-1----:R-:W-:Y:S01]  /*45bd0*/  IMAD.WIDE R8, R10.reuse, 0x2, R6 ;  /* 0x000000020a087825 */ /* 0x042fe200078e0206 */
[----:B---3--:R0:W-:Y:S01]  /*45be0*/  @P5 STG.E.U16 [R12.64], R19 ;  /* 0x000000130c005986 */ /* 0x0081e2000c101506 */
[----:B------:R-:W-:Y:S02]  /*45bf0*/  ISETP.LT.AND P5, PT, R27, c[0x0][0x178], !P6 ;  /* 0x00005e001b007a0c */ /* 0x000fe400077a1270 */
[----:B------:R-:W-:Y:S01]  /*45c00*/  PRMT R14, R19, 0x7632, R14 ;  /* 0x00007632130e7816 */ /* 0x000fe2000000000e */
[C---:B0-----:R-:W-:Y:S01]  /*45c10*/  IMAD.WIDE R12, R10.reuse, 0x2, R2 ;  /* 0x000000020a0c7825 */ /* 0x041fe200078e0202 */
[----:B--2---:R0:W-:Y:S01]  /*45c20*/  @P4 STG.E.U16 [R8.64], R11 ;  /* 0x0000000b08004986 */ /* 0x0041e2000c101506 */
[----:B------:R-:W-:Y:S02]  /*45c30*/  ISETP.LT.AND P4, PT, R15, c[0x0][0x178], !P6 ;  /* 0x00005e000f007a0c */ /* 0x000fe40007781270 */
[----:B0-----:R-:W-:-:S05]  /*45c40*/  IMAD.WIDE R8, R10, 0x2, R4 ;  /* 0x000000020a087825 */ /* 0x001fca00078e0204 */
[----:B----4-:R-:W-:Y:S04]  /*45c50*/  @P3 STG.E.U16 [R8.64], R29 ;  /* 0x0000001d08003986 */ /* 0x010fe8000c101506 */
[----:B------:R0:W-:Y:S01]  /*45c60*/  @P1 STG.E.U16 [R12.64], R18 ;  /* 0x000000120c001986 */ /* 0x0001e2000c101506 */
[----:B------:R-:W-:Y:S02]  /*45c70*/  ISETP.GE.AND P2, PT, R0, c[0x0][0x17c], PT ;  /* 0x00005f0000007a0c */ /* 0x000fe40003f46270 */
[----:B------:R-:W-:Y:S02]  /*45c80*/  IADD3 R0, R10, c[0x0][0x198], RZ ;  /* 0x000066000a007a10 */ /* 0x000fe40007ffe0ff */
[----:B------:R-:W-:Y:S02]  /*45c90*/  ISETP.LT.AND P1, PT, R28, c[0x0][0x178], !P6 ;  /* 0x00005e001c007a0c */ /* 0x000fe40007721270 */
[----:B------:R-:W-:Y:S01]  /*45ca0*/  ISETP.LT.AND P6, PT, R23, c[0x0][0x178], !P6 ;  /* 0x00005e0017007a0c */ /* 0x000fe200077c1270 */
[----:B------:R-:W-:Y:S01]  /*45cb0*/  IMAD.WIDE R16, R0, 0x2, R24 ;  /* 0x0000000200107825 */ /* 0x000fe200078e0218 */
[----:B------:R-:W-:-:S03]  /*45cc0*/  PRMT R10, R11, 0x7632, R10 ;  /* 0x000076320b0a7816 */ /* 0x000fc6000000000a */
[----:B------:R-:W-:Y:S01]  /*45cd0*/  IMAD.WIDE R20, R0, 0x2, R6 ;  /* 0x0000000200147825 */ /* 0x000fe200078e0206 */
[----:B------:R1:W-:Y:S01]  /*45ce0*/  @P5 STG.E.U16 [R16.64], R14 ;  /* 0x0000000e10005986 */ /* 0x0003e2000c101506 */
[----:B0-----:R-:W-:Y:S02]  /*45cf0*/  PRMT R18, R18, 0x7632, R18 ;  /* 0x0000763212127816 */ /* 0x001fe40000000012 */
[----:B------:R-:W-:Y:S01]  /*45d00*/  IMAD.WIDE R8, R0, 0x2, R4 ;  /* 0x0000000200087825 */ /* 0x000fe200078e0204 */
[----:B------:R-:W-:Y:S01]  /*45d10*/  ISETP.GE.AND P0, PT, R26, c[0x0][0x17c], PT ;  /* 0x00005f001a007a0c */ /* 0x000fe20003f06270 */
[----:B------:R-:W-:Y:S02]  /*45d20*/  @P4 STG.E.U16 [R20.64], R10 ;  /* 0x0000000a14004986 */ /* 0x000fe4000c101506 */
[----:B------:R-:W-:Y:S01]  /*45d30*/  IMAD.WIDE R12, R0, 0x2, R2 ;  /* 0x00000002000c7825 */ /* 0x000fe200078e0202 */
[----:B------:R-:W-:Y:S01]  /*45d40*/  ISETP.LT.AND P4, PT, R15, c[0x0][0x178], !P2 ;  /* 0x00005e000f007a0c */ /* 0x000fe20005781270 */
[----:B------:R-:W2:Y:S01]  /*45d50*/  LDL.LU R26, [R1+0x1b44] ;  /* 0x001b4400011a7983 */ /* 0x000ea20000300800 */
[----:B-1----:R-:W-:-:S03]  /*45d60*/  PRMT R14, R29, 0x7632, R14 ;  /* 0x000076321d0e7816 */ /* 0x002fc6000000000e */
[----:B------:R-:W3:Y:S04]  /*45d70*/  LDL.LU R11, [R1+0x18] ;  /* 0x00001800010b7983 */ /* 0x000ee80000300800 */
[----:B------:R-:W4:Y:S04]  /*45d80*/  LDL.LU R15, [R1+0x1b70] ;  /* 0x001b7000010f7983 */ /* 0x000f280000300800 */
[----:B------:R-:W-:Y:S04]  /*45d90*/  @P1 STG.E.U16 [R8.64], R14 ;  /* 0x0000000e08001986 */ /* 0x000fe8000c101506 */
[----:B------:R-:W2:Y:S04]  /*45da0*/  LDL.LU R19, [R1+0x1b48] ;  /* 0x001b480001137983 */ /* 0x000ea80000300800 */
[----:B------:R0:W-:Y:S04]  /*45db0*/  @P6 STG.E.U16 [R12.64], R18 ;  /* 0x000000120c006986 */ /* 0x0001e8000c101506 */
[----:B0-----:R-:W2:Y:S04]  /*45dc0*/  LDL.LU R12, [R1+0xc8] ;  /* 0x0000c800010c7983 */ /* 0x001ea80000300800 */
[----:B------:R-:W3:Y:S01]  /*45dd0*/  LDL.LU R13, [R1+0x78] ;  /* 0x00007800010d7983 */ /* 0x000ee20000300800 */
[----:B------:R-:W-:-:S02]  /*45de0*/  ISETP.LT.AND P5, PT, R27, c[0x0][0x178], !P2 ;  /* 0x00005e001b007a0c */ /* 0x000fc400057a1270 */
[----:B------:R-:W-:-:S05]  /*45df0*/  IADD3 R10, R0, c[0x0][0x198], RZ ;  /* 0x00006600000a7a10 */ /* 0x000fca0007ffe0ff */
[----:B------:R-:W-:-:S04]  /*45e00*/  IMAD.WIDE R16, R10, 0x2, R24 ;  /* 0x000000020a107825 */ /* 0x000fc800078e0218 */
[----:B------:R-:W-:Y:S02]  /*45e10*/  IMAD.WIDE R20, R10, 0x2, R6 ;  /* 0x000000020a147825 */ /* 0x000fe400078e0206 */
[----:B--2---:R-:W-:Y:S04]  /*45e20*/  @P5 STG.E.U16 [R16.64], R12 ;  /* 0x0000000c10005986 */ /* 0x004fe8000c101506 */
[----:B---3--:R0:W-:Y:S04]  /*45e30*/  @P4 STG.E.U16 [R20.64], R13 ;  /* 0x0000000d14004986 */ /* 0x0081e8000c101506 */
[----:B0-----:R-:W2:Y:S01]  /*45e40*/  LDL.LU R21, [R1+0x1ad4] ;  /* 0x001ad40001157983 */ /* 0x001ea20000300800 */
[----:B------:R-:W-:Y:S01]  /*45e50*/  ISETP.LT.AND P3, PT, R28, c[0x0][0x178], !P2 ;  /* 0x00005e001c007a0c */ /* 0x000fe20005761270 */
[----:B------:R-:W-:Y:S01]  /*45e60*/  IMAD.WIDE R8, R10, 0x2, R4 ;  /* 0x000000020a087825 */ /* 0x000fe200078e0204 */
[----:B------:R-:W-:Y:S01]  /*45e70*/  ISETP.LT.AND P4, PT, R23, c[0x0][0x178], !P2 ;  /* 0x00005e0017007a0c */ /* 0x000fe20005781270 */
[----:B------:R-:W3:Y:S01]  /*45e80*/  LDL.LU R29, [R1+0x6c] ;  /* 0x00006c00011d7983 */ /* 0x000ee20000300800 */
[----:B------:R-:W-:-:S02]  /*45e90*/  ISETP.LT.AND P5, PT, R27, c[0x0][0x178], !P0 ;  /* 0x00005e001b007a0c */ /* 0x000fc400047a1270 */
[----:B------:R-:W-:Y:S02]  /*45ea0*/  IADD3 R0, R10, c[0x0][0x198], RZ ;  /* 0x000066000a007a10 */ /* 0x000fe40007ffe0ff */
[----:B------:R-:W-:-:S05]  /*45eb0*/  PRMT R14, R12, 0x7632, R14 ;  /* 0x000076320c0e7816 */ /* 0x000fca000000000e */
[----:B------:R0:W-:Y:S01]  /*45ec0*/  @P3 STG.E.U16 [R8.64], R11 ;  /* 0x0000000b08003986 */ /* 0x0001e2000c101506 */
[----:B------:R-:W-:Y:S01]  /*45ed0*/  IMAD.WIDE R16, R0, 0x2, R6 ;  /* 0x0000000200107825 */ /* 0x000fe200078e0206 */
[----:B------:R-:W-:Y:S02]  /*45ee0*/  ISETP.GE.AND P2, PT, R19, c[0x0][0x17c], PT ;  /* 0x00005f0013007a0c */ /* 0x000fe40003f46270 */
[----:B------:R-:W-:Y:S01]  /*45ef0*/  ISETP.GE.AND P1, PT, R26, c[0x0][0x17c], PT ;  /* 0x00005f001a007a0c */ /* 0x000fe20003f26270 */
[----:B------:R-:W3:Y:S04]  /*45f00*/  LDL.LU R19, [R1+0x5c] ;  /* 0x00005c0001137983 */ /* 0x000ee80000300800 */
[----:B------:R-:W3:Y:S01]  /*45f10*/  LDL.LU R26, [R1+0x4c] ;  /* 0x00004c00011a7983 */ /* 0x000ee20000300800 */
[----:B0-----:R-:W-:Y:S01]  /*45f20*/  IMAD.WIDE R8, R10, 0x2, R2 ;  /* 0x000000020a087825 */ /* 0x001fe200078e0202 */
[----:B------:R-:W-:-:S03]  /*45f30*/  PRMT R10, R13, 0x7632, R10 ;  /* 0x000076320d0a7816 */ /* 0x000fc6000000000a */
[----:B------:R-:W-:Y:S01]  /*45f40*/  IMAD.WIDE R12, R0, 0x2, R24 ;  /* 0x00000002000c7825 */ /* 0x000fe200078e0218 */
[----:B------:R-:W-:Y:S04]  /*45f50*/  @P4 STG.E.U16 [R8.64], R22 ;  /* 0x0000001608004986 */ /* 0x000fe8000c101506 */
[----:B------:R-:W-:Y:S01]  /*45f60*/  @P5 STG.E.U16 [R12.64], R14 ;  /* 0x0000000e0c005986 */ /* 0x000fe2000c101506 */
[----:B--2---:R-:W-:-:S13]  /*45f70*/  ISETP.LT.AND P6, PT, R21, c[0x0][0x178], !P0 ;  /* 0x00005e0015007a0c */ /* 0x004fda00047c1270 */
[----:B------:R0:W-:Y:S04]  /*45f80*/  @P6 STG.E.U16 [R16.64], R10 ;  /* 0x0000000a10006986 */ /* 0x0001e8000c101506 */
[----:B0-----:R-:W2:Y:S04]  /*45f90*/  LDL.LU R16, [R1+0x1b50] ;  /* 0x001b500001107983 */ /* 0x001ea80000300800 */
[----:B------:R-:W4:Y:S01]  /*45fa0*/  LDL.LU R17, [R1+0x1b4c] ;  /* 0x001b4c0001117983 */ /* 0x000f220000300800 */
[----:B------:R-:W-:Y:S02]  /*45fb0*/  ISETP.LT.AND P3, PT, R28, c[0x0][0x178], !P0 ;  /* 0x00005e001c007a0c */ /* 0x000fe40004761270 */
[----:B------:R-:W-:-:S02]  /*45fc0*/  ISETP.LT.AND P0, PT, R23, c[0x0][0x178], !P0 ;  /* 0x00005e0017007a0c */ /* 0x000fc40004701270 */
[----:B------:R-:W-:Y:S02]  /*45fd0*/  PRMT R10, R11, 0x7632, R10 ;  /* 0x000076320b0a7816 */ /* 0x000fe4000000000a */
[----:B------:R-:W4:Y:S01]  /*45fe0*/  LDL.LU R11, [R1+0x1b6c] ;  /* 0x001b6c00010b7983 */ /* 0x000f220000300800 */
[----:B------:R-:W-:Y:S01]  /*45ff0*/  ISETP.LT.AND P4, PT, R27, c[0x0][0x178], !P1 ;  /* 0x00005e001b007a0c */ /* 0x000fe20004f81270 */
[----:B------:R-:W-:Y:S01]  /*46000*/  IMAD.WIDE R8, R0, 0x2, R4 ;  /* 0x0000000200087825 */ /* 0x000fe200078e0204 */
[----:B------:R-:W-:Y:S02]  /*46010*/  ISETP.LT.AND P6, PT, R21, c[0x0][0x178], !P1 ;  /* 0x00005e0015007a0c */ /* 0x000fe40004fc1270 */
[----:B------:R-:W-:Y:S01]  /*46020*/  ISETP.LT.AND P5, PT, R28, c[0x0][0x178], !P1 ;  /* 0x00005e001c007a0c */ /* 0x000fe20004fa1270 */
[----:B------:R-:W-:Y:S01]  /*46030*/  IMAD.WIDE R12, R0, 0x2, R2 ;  /* 0x00000002000c7825 */ /* 0x000fe200078e0202 */
[----:B------:R-:W-:Y:S02]  /*46040*/  PRMT R22, R22, 0x7632, R22 ;  /* 0x0000763216167816 */ /* 0x000fe40000000016 */
[----:B------:R-:W-:Y:S01]  /*46050*/  IADD3 R0, R0, c[0x0][0x198], RZ ;  /* 0x0000660000007a10 */ /* 0x000fe20007ffe0ff */
[----:B------:R0:W-:Y:S04]  /*46060*/  @P3 STG.E.U16 [R8.64], R10 ;  /* 0x0000000a08003986 */ /* 0x0001e8000c101506 */
[----:B------:R1:W-:Y:S01]  /*46070*/  @P0 STG.E.U16 [R12.64], R22 ;  /* 0x000000160c000986 */ /* 0x0003e2000c101506 */
[----:B---3--:R-:W-:Y:S01]  /*46080*/  PRMT R20, R19, 0x7632, R20 ;  /* 0x0000763213147816 */ /* 0x008fe20000000014 */
[----:B0-----:R-:W-:-:S04]  /*46090*/  IMAD.WIDE R8, R0, 0x2, R24 ;  /* 0x0000000200087825 */ /* 0x001fc800078e0218 */
[----:B-1----:R-:W-:Y:S01]  /*460a0*/  IMAD.WIDE R12, R0, 0x2, R6 ;  /* 0x00000002000c7825 */ /* 0x002fe200078e0206 */
[----:B------:R-:W-:Y:S01]  /*460b0*/  @P4 STG.E.U16 [R8.64], R29 ;  /* 0x0000001d08004986 */ /* 0x000fe2000c101506 */
[----:B------:R-:W-:-:S03]  /*460c0*/  PRMT R18, R26, 0x7632, R18 ;  /* 0x000076321a127816 */ /* 0x000fc60000000012 */
[----:B------:R-:W3:Y:S04]  /*460d0*/  LDL.LU R22, [R1+0xac] ;  /* 0x0000ac0001167983 */ /* 0x000ee80000300800 */
[----:B------:R0:W-:Y:S04]  /*460e0*/  @P6 STG.E.U16 [R12.64], R19 ;  /* 0x000000130c006986 */ /* 0x0001e8000c101506 */
[----:B0-----:R-:W3:Y:S01]  /*460f0*/  LDL.LU R19, [R1+0x9c] ;  /* 0x00009c0001137983 */ /* 0x001ee20000300800 */
[----:B------:R-:W-:Y:S02]  /*46100*/  PRMT R10, R29, 0x7632, R10 ;  /* 0x000076321d0a7816 */ /* 0x000fe4000000000a */
[----:B--2---:R-:W-:-:S02]  /*46110*/  ISETP.GE.AND P3, PT, R16, c[0x0][0x17c], PT ;  /* 0x00005f0010007a0c */ /* 0x004fc40003f66270 */
[----:B----4-:R-:W-:Y:S01]  /*46120*/  ISETP.GE.AND P0, PT, R17, c[0x0][0x17c], PT ;  /* 0x00005f0011007a0c */ /* 0x010fe20003f06270 */
[----:B------:R-:W-:-:S05]  /*46130*/  IMAD.WIDE R16, R0, 0x2, R4 ;  /* 0x0000000200107825 */ /* 0x000fca00078e0204 */
[----:B------:R0:W-:Y:S04]  /*46140*/  @P5 STG.E.U16 [R16.64], R26 ;  /* 0x0000001a10005986 */ /* 0x0001e8000c101506 */
[----:B0-----:R-:W2:Y:S04]  /*46150*/  LDL.LU R26, [R1+0x1b54] ;  /* 0x001b5400011a7983 */ /* 0x001ea80000300800 */
[----:B------:R-:W4:Y:S01]  /*46160*/  LDL.LU R29, [R1+0x3c] ;  /* 0x00003c00011d7983 */ /* 0x000f220000300800 */
[----:B------:R-:W-:Y:S02]  /*46170*/  ISETP.LT.AND P1, PT, R23, c[0x0][0x178], !P1 ;  /* 0x00005e0017007a0c */ /* 0x000fe40004f21270 */
[----:B------:R-:W-:Y:S01]  /*46180*/  ISETP.LT.AND P4, PT, R27, c[0x0][0x178], !P2 ;  /* 0x00005e001b007a0c */ /* 0x000fe20005781270 */
[C---:B------:R-:W-:Y:S01]  /*46190*/  IMAD.WIDE R8, R0.reuse, 0x2, R2 ;  /* 0x0000000200087825 */ /* 0x040fe200078e0202 */
[----:B------:R-:W-:-:S02]  /*461a0*/  IADD3 R0, R0, c[0x0][0x198], RZ ;  /* 0x0000660000007a10 */ /* 0x000fc40007ffe0ff */
[----:B------:R-:W-:Y:S02]  /*461b0*/  ISETP.LT.AND P6, PT, R21, c[0x0][0x178], !P2 ;  /* 0x00005e0015007a0c */ /* 0x000fe400057c1270 */
[----:B------:R-:W-:Y:S02]  /*461c0*/  ISETP.LT.AND P5, PT, R28, c[0x0][0x178], !P2 ;  /* 0x00005e001c007a0c */ /* 0x000fe400057a1270 */
[----:B------:R-:W-:-:S03]  /*461d0*/  ISETP.LT.AND P2, PT, R23, c[0x0][0x178], !P2 ;  /* 0x00005e0017007a0c */ /* 0x000fc60005741270 */
[----:B------:R0:W-:Y:S01]  /*461e0*/  @P1 STG.E.U16 [R8.64], R11 ;  /* 0x0000000b08001986 */ /* 0x0001e2000c101506 */
[----:B------:R-:W-:Y:S01]  /*461f0*/  ISETP.LT.AND P1, PT, R27, c[0x0][0x178], !P3 ;  /* 0x00005e001b007a0c */ /* 0x000fe20005f21270 */
[----:B------:R-:W-:Y:S01]  /*46200*/  IMAD.WIDE R12, R0, 0x2, R6 ;  /* 0x00000002000c7825 */ /* 0x000fe200078e0206 */
[----:B------:R-:W-:-:S03]  /*46210*/  PRMT R14, R11, 0x7632, R14 ;  /* 0x000076320b0e7816 */ /* 0x000fc6000000000e */
[----:B0-----:R-:W-:-:S05]  /*46220*/  IMAD.WIDE R8, R0, 0x2, R24 ;  /* 0x0000000200087825 */ /* 0x001fca00078e0218 */
[----:B------:R0:W-:Y:S01]  /*46230*/  @P4 STG.E.U16 [R8.64], R10 ;  /* 0x0000000a08004986 */ /* 0x0001e2000c101506 */
[----:B------:R-:W-:Y:S01]  /*46240*/  ISETP.LT.AND P4, PT, R21, c[0x0][0x178], !P3 ;  /* 0x00005e0015007a0c */ /* 0x000fe20005f81270 */
[C---:B------:R-:W-:Y:S02]  /*46250*/  IMAD.WIDE R16, R0.reuse, 0x2, R4 ;  /* 0x0000000200107825 */ /* 0x040fe400078e0204 */
[----:B------:R1:W-:Y:S04]  /*46260*/  @P6 STG.E.U16 [R12.64], R20 ;  /* 0x000000140c006986 */ /* 0x0003e8000c101506 */
[----:B------:R-:W-:Y:S01]  /*46270*/  @P5 STG.E.U16 [R16.64], R18 ;  /* 0x0000001210005986 */ /* 0x000fe2000c101506 */
[C---:B0-----:R-:W-:Y:S01]  /*46280*/  IADD3 R8, R0.reuse, c[0x0][0x198], RZ ;  /* 0x0000660000087a10 */ /* 0x041fe20007ffe0ff */
[----:B------:R-:W-:-:S02]  /*46290*/  IMAD.WIDE R10, R0, 0x2, R2 ;  /* 0x00000002000a7825 */ /* 0x000fc400078e0202 */
[----:B------:R-:W4:Y:S02]  /*462a0*/  LDL.LU R9, [R1+0x1b58] ;  /* 0x001b580001097983 */ /* 0x000f240000300800 */
[C---:B-1----:R-:W-:Y:S02]  /*462b0*/  IMAD.WIDE R12, R8.reuse, 0x2, R24 ;  /* 0x00000002080c7825 */ /* 0x042fe400078e0218 */
[----:B------:R0:W-:Y:S04]  /*462c0*/  @P2 STG.E.U16 [R10.64], R14 ;  /* 0x0000000e0a002986 */ /* 0x0001e8000c101506 */
[----:B---3--:R1:W-:Y:S01]  /*462d0*/  @P1 STG.E.U16 [R12.64], R22 ;  /* 0x000000160c001986 */ /* 0x0083e2000c101506 */
[----:B0-----:R-:W-:Y:S01]  /*462e0*/  IMAD.WIDE R10, R8, 0x2, R6 ;  /* 0x00000002080a7825 */ /* 0x001fe200078e0206 */
[----:B------:R-:W-:-:S04]  /*462f0*/  PRMT R14, R22, 0x7632, R14 ;  /* 0x00007632160e7816 */ /* 0x000fc8000000000e */
[----:B------:R0:W-:Y:S01]  /*46300*/  @P4 STG.E.U16 [R10.64], R19 ;  /* 0x000000130a004986 */ /* 0x0001e2000c101506 */
[----:B------:R-:W-:Y:S02]  /*46310*/  ISETP.LT.AND P5, PT, R28, c[0x0][0x178], !P3 ;  /* 0x00005e001c007a0c */ /* 0x000fe40005fa1270 */
[----:B------:R-:W-:Y:S01]  /*46320*/  ISETP.LT.AND P6, PT, R23, c[0x0][0x178], !P3 ;  /* 0x00005e0017007a0c */ /* 0x000fe20005fc1270 */
[----:B-1----:R-:W-:-:S04]  /*46330*/  IMAD.WIDE R12, R8, 0x2, R4 ;  /* 0x00000002080c7825 */ /* 0x002fc800078e0204 */
[----:B------:R-:W-:Y:S01]  /*46340*/  IMAD.WIDE R16, R8, 0x2, R2 ;  /* 0x0000000208107825 */ /* 0x000fe200078e0202 */
[----:B--2---:R-:W-:Y:S02]  /*46350*/  ISETP.GE.AND P2, PT, R26, c[0x0][0x17c], PT ;  /* 0x00005f001a007a0c */ /* 0x004fe40003f46270 */
[----:B------:R-:W2:Y:S04]  /*46360*/  LDL.LU R26, [R1+0xbc] ;  /* 0x0000bc00011a7983 */ /* 0x000ea80000300800 */
[----:B------:R-:W3:Y:S04]  /*46370*/  LDL.LU R18, [R1+0x8c] ;  /* 0x00008c0001127983 */ /* 0x000ee80000300800 */
[----:B------:R-:W2:Y:S04]  /*46380*/  LDL.LU R22, [R1+0x2c] ;  /* 0x00002c0001167983 */ /* 0x000ea80000300800 */
[----:B0-----:R-:W2:Y:S04]  /*46390*/  LDL.LU R11, [R1+0x1b5c] ;  /* 0x001b5c00010b7983 */ /* 0x001ea80000300800 */
[----:B----4-:R-:W-:Y:S04]  /*463a0*/  @P5 STG.E.U16 [R12.64], R29 ;  /* 0x0000001d0c005986 */ /* 0x010fe8000c101506 */
[----:B------:R0:W-:Y:S02]  /*463b0*/  @P6 STG.E.U16 [R16.64], R15 ;  /* 0x0000000f10006986 */ /* 0x0001e4000c101506 */
[----:B0-----:R-:W-:-:S02]  /*463c0*/  PRMT R16, R19, 0x7632, R16 ;  /* 0x0000763213107816 */ /* 0x001fc40000000010 */
[----:B------:R-:W4:Y:S04]  /*463d0*/  LDL.LU R19, [R1+0x1b68] ;  /* 0x001b680001137983 */ /* 0x000f280000300800 */
[----:B------:R-:W3:Y:S01]  /*463e0*/  LDL.LU R17, [R1+0x1b60] ;  /* 0x001b600001117983 */ /* 0x000ee20000300800 */
[----:B------:R-:W-:-:S03]  /*463f0*/  PRMT R13, R29, 0x7632, R13 ;  /* 0x000076321d0d7816 */ /* 0x000fc6000000000d */
[----:B------:R-:W4:Y:S01]  /*46400*/  LDL.LU R29, [R1+0xcc] ;  /* 0x0000cc00011d7983 */ /* 0x000f220000300800 */
[----:B------:R-:W-:Y:S02]  /*46410*/  ISETP.LT.AND P1, PT, R27, c[0x0][0x178], !P0 ;  /* 0x00005e001b007a0c */ /* 0x000fe40004721270 */
[----:B------:R-:W-:Y:S02]  /*46420*/  IADD3 R0, R8, c[0x0][0x198], RZ ;  /* 0x0000660008007a10 */ /* 0x000fe40007ffe0ff */
[----:B------:R-:W-:Y:S02]  /*46430*/  ISETP.LT.AND P5, PT, R21, c[0x0][0x178], !P0 ;  /* 0x00005e0015007a0c */ /* 0x000fe400047a1270 */
[----:B------:R-:W-:Y:S01]  /*46440*/  ISETP.GE.AND P3, PT, R9, c[0x0][0x17c], PT ;  /* 0x00005f0009007a0c */ /* 0x000fe20003f66270 */
[----:B------:R-:W-:Y:S01]  /*46450*/  IMAD.WIDE R8, R0, 0x2, R24 ;  /* 0x0000000200087825 */ /* 0x000fe200078e0218 */
[----:B------:R-:W-:Y:S02]  /*46460*/  ISETP.LT.AND P6, PT, R28, c[0x0][0x178], !P0 ;  /* 0x00005e001c007a0c */ /* 0x000fe400047c1270 */
[----:B------:R-:W-:-:S03]  /*46470*/  ISETP.LT.AND P0, PT, R23, c[0x0][0x178], !P0 ;  /* 0x00005e0017007a0c */ /* 0x000fc60004701270 */
[----:B------:R0:W-:Y:S01]  /*46480*/  @P1 STG.E.U16 [R8.64], R14 ;  /* 0x0000000e08001986 */ /* 0x0001e2000c101506 */
[----:B------:R-:W-:Y:S02]  /*46490*/  ISETP.LT.AND P1, PT, R27, c[0x0][0x178], !P3 ;  /* 0x00005e001b007a0c */ /* 0x000fe40005f21270 */
[----:B------:R-:W-:Y:S01]  /*464a0*/  PRMT R15, R15, 0x7632, R15 ;  /* 0x000076320f0f7816 */ /* 0x000fe2000000000f */
[C---:B0-----:R-:W-:Y:S01]  /*464b0*/  IMAD.WIDE R8, R0.reuse, 0x2, R6 ;  /* 0x0000000200087825 */ /* 0x041fe200078e0206 */
[----:B------:R-:W-:-:S04]  /*464c0*/  IADD3 R12, R0, c[0x0][0x198], RZ ;  /* 0x00006600000c7a10 */ /* 0x000fc80007ffe0ff */
[----:B------:R0:W-:Y:S01]  /*464d0*/  @P5 STG.E.U16 [R8.64], R16 ;  /* 0x0000001008005986 */ /* 0x0001e2000c101506 */
[----:B------:R-:W-:Y:S01]  /*464e0*/  ISETP.LT.AND P5, PT, R21, c[0x0][0x178], !P3 ;  /* 0x00005e0015007a0c */ /* 0x000fe20005fa1270 */
[----:B0-----:R-:W-:Y:S01]  /*464f0*/  IMAD.WIDE R8, R0, 0x2, R2 ;  /* 0x0000000200087825 */ /* 0x001fe200078e0202 */
[----:B--2---:R-:W-:-:S03]  /*46500*/  ISETP.GE.AND P4, PT, R11, c[0x0][0x17c], PT ;  /* 0x00005f000b007a0c */ /* 0x004fc60003f86270 */
[----:B------:R-:W-:-:S05]  /*46510*/  IMAD.WIDE R10, R0, 0x2, R4 ;  /* 0x00000002000a7825 */ /* 0x000fca00078e0204 */
[----:B------:R0:W-:Y:S01]  /*46520*/  @P6 STG.E.U16 [R10.64], R13 ;  /* 0x0000000d0a006986 */ /* 0x0001e2000c101506 */
[----:B------:R-:W-:Y:S02]  /*46530*/  ISETP.LT.AND P6, PT, R28, c[0x0][0x178], !P3 ;  /* 0x00005e001c007a0c */ /* 0x000fe40005fc1270 */
[----:B------:R-:W-:Y:S01]  /*46540*/  ISETP.LT.AND P3, PT, R23, c[0x0][0x178], !P3 ;  /* 0x00005e0017007a0c */ /* 0x000fe20005f61270 */
[----:B------:R1:W-:Y:S01]  /*46550*/  @P0 STG.E.U16 [R8.64], R15 ;  /* 0x0000000f08000986 */ /* 0x0003e2000c101506 */
[----:B------:R-:W-:Y:S02]  /*46560*/  ISETP.LT.AND P0, PT, R27, c[0x0][0x178], !P2 ;  /* 0x00005e001b007a0c */ /* 0x000fe40005701270 */
[C---:B------:R-:W-:Y:S01]  /*46570*/  IADD3 R0, R12.reuse, c[0x0][0x198], RZ ;  /* 0x000066000c007a10 */ /* 0x040fe20007ffe0ff */
[----:B0-----:R-:W-:-:S04]  /*46580*/  IMAD.WIDE R10, R12, 0x2, R24 ;  /* 0x000000020c0a7825 */ /* 0x001fc800078e0218 */
[----:B-1----:R-:W-:Y:S01]  /*46590*/  IMAD.WIDE R8, R12, 0x2, R6 ;  /* 0x000000020c087825 */ /* 0x002fe200078e0206 */
[----:B------:R0:W-:Y:S01]  /*465a0*/  @P1 STG.E.U16 [R10.64], R26 ;  /* 0x0000001a0a001986 */ /* 0x0001e2000c101506 */
[----:B------:R-:W-:-:S03]  /*465b0*/  PRMT R16, R26, 0x7632, R16 ;  /* 0x000076321a107816 */ /* 0x000fc60000000010 */
[----:B---3--:R1:W-:Y:S01]  /*465c0*/  @P5 STG.E.U16 [R8.64], R18 ;  /* 0x0000001208005986 */ /* 0x0083e2000c101506 */
[----:B------:R-:W-:Y:S01]  /*465d0*/  ISETP.LT.AND P5, PT, R21, c[0x0][0x178], !P2 ;  /* 0x00005e0015007a0c */ /* 0x000fe200057a1270 */
[----:B------:R-:W-:-:S04]  /*465e0*/  IMAD.WIDE R14, R0, 0x2, R24 ;  /* 0x00000002000e7825 */ /* 0x000fc800078e0218 */
[C---:B0-----:R-:W-:Y:S01]  /*465f0*/  IMAD.WIDE R10, R12.reuse, 0x2, R4 ;  /* 0x000000020c0a7825 */ /* 0x041fe200078e0204 */
[----:B------:R-:W-:Y:S01]  /*46600*/  ISETP.GE.AND P1, PT, R17, c[0x0][0x17c], PT ;  /* 0x00005f0011007a0c */ /* 0x000fe20003f26270 */
[----:B------:R-:W2:Y:S02]  /*46610*/  LDL.LU R26, [R1+0x7c] ;  /* 0x00007c00011a7983 */ /* 0x000ea40000300800 */
[----:B------:R-:W-:Y:S02]  /*46620*/  IMAD.WIDE R12, R12, 0x2, R2 ;  /* 0x000000020c0c7825 */ /* 0x000fe400078e0202 */
[----:B------:R-:W-:Y:S01]  /*46630*/  @P6 STG.E.U16 [R10.64], R22 ;  /* 0x000000160a006986 */ /* 0x000fe2000c101506 */
[----:B------:R-:W-:Y:S02]  /*46640*/  ISETP.LT.AND P6, PT, R28, c[0x0][0x178], !P2 ;  /* 0x00005e001c007a0c */ /* 0x000fe400057c1270 */
[----:B------:R-:W-:Y:S01]  /*46650*/  ISETP.LT.AND P2, PT, R23, c[0x0][0x178], !P2 ;  /* 0x00005e0017007a0c */ /* 0x000fe20005741270 */
[----:B----4-:R0:W-:Y:S01]  /*46660*/  @P3 STG.E.U16 [R12.64], R19 ;  /* 0x000000130c003986 */ /* 0x0101e2000c101506 */
[----:B-1----:R-:W-:-:S03]  /*46670*/  IMAD.WIDE R8, R0, 0x2, R6 ;  /* 0x0000000200087825 */ /* 0x002fc600078e0206 */
[----:B------:R1:W-:Y:S01]  /*46680*/  @P0 STG.E.U16 [R14.64], R16 ;  /* 0x000000100e000986 */ /* 0x0003e2000c101506 */
[----:B------:R-:W-:Y:S02]  /*46690*/  ISETP.LT.AND P0, PT, R27, c[0x0][0x178], !P4 ;  /* 0x00005e001b007a0c */ /* 0x000fe40006701270 */
[----:B------:R-:W-:Y:S02]  /*466a0*/  IADD3 R17, R0, c[0x0][0x198], RZ ;  /* 0x0000660000117a10 */ /* 0x000fe40007ffe0ff */
[----:B0-----:R-:W-:Y:S01]  /*466b0*/  PRMT R13, R18, 0x7632, R13 ;  /* 0x00007632120d7816 */ /* 0x001fe2000000000d */
[----:B------:R-:W-:Y:S01]  /*466c0*/  IMAD.WIDE R10, R0, 0x2, R4 ;  /* 0x00000002000a7825 */ /* 0x000fe200078e0204 */
[----:B------:R-:W-:Y:S02]  /*466d0*/  PRMT R20, R22, 0x7632, R20 ;  /* 0x0000763216147816 */ /* 0x000fe40000000014 */
[----:B------:R-:W-:Y:S01]  /*466e0*/  PRMT R19, R19, 0x7632, R19 ;  /* 0x0000763213137816 */ /* 0x000fe20000000013 */
[----:B------:R0:W-:Y:S01]  /*466f0*/  @P5 STG.E.U16 [R8.64], R13 ;  /* 0x0000000d08005986 */ /* 0x0001e2000c101506 */
[----:B-1----:R-:W-:Y:S01]  /*46700*/  IMAD.WIDE R14, R17, 0x2, R24 ;  /* 0x00000002110e7825 */ /* 0x002fe200078e0218 */
[----:B------:R-:W-:-:S02]  /*46710*/  ISETP.LT.AND P3, PT, R27, c[0x0][0x178], !P1 ;  /* 0x00005e001b007a0c */ /* 0x000fc40004f61270 */
[----:B------:R-:W-:Y:S01]  /*46720*/  @P6 STG.E.U16 [R10.64], R20 ;  /* 0x000000140a006986 */ /* 0x000fe2000c101506 */
[C---:B------:R-:W-:Y:S01]  /*46730*/  ISETP.LT.AND P5, PT, R21.reuse, c[0x0][0x178], !P4 ;  /* 0x00005e0015007a0c */ /* 0x040fe200067a1270 */
[----:B0-----:R-:W-:Y:S02]  /*46740*/  IMAD.WIDE R12, R0, 0x2, R2 ;  /* 0x00000002000c7825 */ /* 0x001fe400078e0202 */
[----:B------:R-:W3:Y:S01]  /*46750*/  LDL.LU R27, [R1+0x1c] ;  /* 0x00001c00011b7983 */ /* 0x000ee20000300800 */
[----:B------:R-:W-:-:S03]  /*46760*/  ISETP.LT.AND P6, PT, R21, c[0x0][0x178], !P1 ;  /* 0x00005e0015007a0c */ /* 0x000fc60004fc1270 */
[----:B------:R0:W-:Y:S01]  /*46770*/  @P2 STG.E.U16 [R12.64], R19 ;  /* 0x000000130c002986 */ /* 0x0001e2000c101506 */
[----:B------:R-:W-:-:S03]  /*46780*/  ISETP.LT.AND P2, PT, R28, c[0x0][0x178], !P4 ;  /* 0x00005e001c007a0c */ /* 0x000fc60006741270 */
[----:B------:R1:W-:Y:S01]  /*46790*/  @P0 STG.E.U16 [R14.64], R29 ;  /* 0x0000001d0e000986 */ /* 0x0003e2000c101506 */
[----:B------:R-:W-:Y:S02]  /*467a0*/  ISETP.LT.AND P0, PT, R28, c[0x0][0x178], !P1 ;  /* 0x00005e001c007a0c */ /* 0x000fe40004f01270 */
[C---:B------:R-:W-:Y:S02]  /*467b0*/  ISETP.LT.AND P4, PT, R23.reuse, c[0x0][0x178], !P4 ;  /* 0x00005e0017007a0c */ /* 0x040fe40006781270 */
[----:B------:R-:W-:Y:S02]  /*467c0*/  ISETP.LT.AND P1, PT, R23, c[0x0][0x178], !P1 ;  /* 0x00005e0017007a0c */ /* 0x000fe40004f21270 */
[----:B------:R-:W4:Y:S01]  /*467d0*/  LDL.LU R23, [R1+0x1b64] ;  /* 0x001b640001177983 */ /* 0x000f220000300800 */
[C---:B------:R-:W-:Y:S01]  /*467e0*/  IADD3 R21, R17.reuse, c[0x0][0x198], RZ ;  /* 0x0000660011157a10 */ /* 0x040fe20007ffe0ff */
[----:B0-----:R-:W-:Y:S01]  /*467f0*/  IMAD.WIDE R18, R17, 0x2, R6 ;  /* 0x0000000211127825 */ /* 0x001fe200078e0206 */
[----:B------:R-:W-:-:S03]  /*46800*/  PRMT R12, R29, 0x7632, R12 ;  /* 0x000076321d0c7816 */ /* 0x000fc6000000000c */
[----:B------:R-:W-:-:S04]  /*46810*/  IMAD.WIDE R8, R17, 0x2, R4 ;  /* 0x0000000211087825 */ /* 0x000fc800078e0204 */
[----:B------:R-:W-:-:S04]  /*46820*/  IMAD.WIDE R10, R17, 0x2, R2 ;  /* 0x00000002110a7825 */ /* 0x000fc800078e0202 */
[----:B------:R-:W-:-:S04]  /*46830*/  IMAD.WIDE R24, R21, 0x2, R24 ;  /* 0x0000000215187825 */ /* 0x000fc800078e0218 */
[----:B------:R-:W-:-:S04]  /*46840*/  IMAD.WIDE R6, R21, 0x2, R6 ;  /* 0x0000000215067825 */ /* 0x000fc800078e0206 */
[----:B------:R-:W-:-:S04]  /*46850*/  IMAD.WIDE R4, R21, 0x2, R4 ;  /* 0x0000000215047825 */ /* 0x000fc800078e0204 */
[----:B------:R-:W-:Y:S01]  /*46860*/  IMAD.WIDE R2, R21, 0x2, R2 ;  /* 0x0000000215027825 */ /* 0x000fe200078e0202 */
[----:B--2---:R-:W-:Y:S01]  /*46870*/  PRMT R0, R26, 0x7632, R0 ;  /* 0x000076321a007816 */ /* 0x004fe20000000000 */
[----:B------:R1:W-:Y:S01]  /*46880*/  @P5 STG.E.U16 [R18.64], R26 ;  /* 0x0000001a12005986 */ /* 0x0003e2000c101506 */
[----:B---3--:R-:W-:-:S03]  /*46890*/  PRMT R13, R27, 0x7632, R13 ;  /* 0x000076321b0d7816 */ /* 0x008fc6000000000d */
[----:B------:R1:W-:Y:S04]  /*468a0*/  @P2 STG.E.U16 [R8.64], R27 ;  /* 0x0000001b08002986 */ /* 0x0003e8000c101506 */
[----:B----4-:R1:W-:Y:S04]  /*468b0*/  @P4 STG.E.U16 [R10.64], R23 ;  /* 0x000000170a004986 */ /* 0x0103e8000c101506 */
[----:B------:R1:W-:Y:S04]  /*468c0*/  @P3 STG.E.U16 [R24.64], R12 ;  /* 0x0000000c18003986 */ /* 0x0003e8000c101506 */
[----:B------:R1:W-:Y:S04]  /*468d0*/  @P6 STG.E.U16 [R6.64], R0 ;  /* 0x0000000006006986 */ /* 0x0003e8000c101506 */
[----:B------:R1:W-:Y:S01]  /*468e0*/  @P0 STG.E.U16 [R4.64], R13 ;  /* 0x0000000d04000986 */ /* 0x0003e2000c101506 */
[----:B------:R-:W-:Y:S05]  /*468f0*/  @!P1 EXIT ;  /* 0x000000000000994d */ /* 0x000fea0003800000 */
[----:B-1----:R-:W-:-:S05]  /*46900*/  PRMT R23, R23, 0x7632, R23 ;  /* 0x0000763217177816 */ /* 0x002fca0000000017 */
[----:B------:R-:W-:Y:S01]  /*46910*/  STG.E.U16 [R2.64], R23 ;  /* 0x0000001702007986 */ /* 0x000fe2000c101506 */
[----:B------:R-:W-:Y:S05]  /*46920*/  EXIT ;  /* 0x000000000000794d */ /* 0x000fea0003800000 */
.L_x_3:
[----:B------:R-:W-:-:S00]  /*46930*/  BRA `(.L_x_3) ;  /* 0xfffffff000007947 */ /* 0x000fc0000383ffff */
[----:B------:R-:W-:-:S00]  /*46940*/  NOP ;  /* 0x0000000000007918 */ /* 0x000fc00000000000 */
        /* <DEDUP_REMOVED lines=11> */
.L_x_4:


//--------------------- .nv.shared.matmul_kernel  --------------------------
	.section	.nv.shared.matmul_kernel,"aw",@nobits
	.sectionflags	@""
	.align	16
